	.target	sm_90a

	.elftype	@"ET_EXEC"


//--------------------- .note.nv.tkinfo           --------------------------
	.section	.note.nv.tkinfo,"",@"SHT_NOTE"
	.sectionflags	@"SHF_NOTE_NV_TKINFO"
	.tkinfo
        /*0018*/ 	.word	0x00000002
        /*0030*/ 	.string	""
        /*0030*/ 	.string	"ptxas"
        /*0030*/ 	.string	"Cuda compilation tools, release 13.0, V13.0.88"
        /*0030*/ 	.string	"Build cuda_13.0.r13.0/compiler.36424714_0"
        /*0030*/ 	.string	"-arch sm_90a -m 64 "



//--------------------- .note.nv.cuinfo           --------------------------
	.section	.note.nv.cuinfo,"",@"SHT_NOTE"
	.sectionflags	@"SHF_NOTE_NV_CUINFO"
        /*0018*/ 	.short	0x0002
        /*001a*/ 	.short	0x005a
        /*001c*/ 	.short	0x0082
	.zero		2


//--------------------- .nv.info                  --------------------------
	.section	.nv.info,"",@"SHT_CUDA_INFO"
	.align	4


	//----- nvinfo : EIATTR_REGCOUNT
	.align		4
        /*0000*/ 	.byte	0x04, 0x2f
        /*0002*/ 	.short	(.L_15 - .L_14)
	.align		4
.L_14:
        /*0004*/ 	.word	index@(_ZN7cutlass13device_kernelINS_4gemm6kernel13GemmUniversalINS1_17GroupProblemShapeIN4cute5tupleIJiiiEEEEENS1_10collective13CollectiveMmaINS1_39MainloopSm90ArrayTmaGmmaWarpSpecializedILi3ENS6_IJNS5_1CILi2EEENSC_ILi1EEESE_EEENS1_55KernelPtrArrayTmaWarpSpecializedCooperativeFP8FastAccumEEENS6_IJNSC_ILi256EEESI_NSC_ILi128EEEEEENS_12float_e4m3_tEPNS6_IJlSE_NSC_ILi0EEEEEESL_SO_NS5_8TiledMMAINS5_8MMA_AtomIJNS5_4SM904GMMA31MMA_64x256x32_F32E4M3E4M3_SS_TNILNSS_7ScaleInE1ELSU_1EEEEEENS5_6LayoutISF_NS6_IJSE_SM_SM_EEEEENS6_IJNS5_10UnderscoreES10_S10_EEEEENS5_13SM90_TMA_LOADENS5_14ComposedLayoutINS5_7SwizzleILi3ELi4ELi3EEENS5_18smem_ptr_flag_bitsILi8EEENSX_INS6_IJNSC_ILi8EEESJ_EEENS6_IJSJ_SE_EEEEEEEvNS5_8identityENS5_23SM90_TMA_LOAD_MULTICASTES1D_vS1E_EENS_8epilogue10collective18CollectiveEpilogueINS1H_30Sm90PtrArrayTmaWarpSpecializedILi4ELi2ELi16ELb1ELb0ELi2EEEJSK_NS6_IJSJ_NSC_ILi32EEEEEENS_6half_tEPNS6_IJSE_lSM_EEES1O_S1Q_NS1H_6fusion15FusionCallbacksIS1L_NS1R_17LinearCombinationIS1O_fS1O_fLNS_15FloatRoundStyleE2EEESK_S1N_JEEES13_NS14_IS16_NS17_ILi16EEENSX_INS6_IJNSC_ILi64EEES19_EEENS6_IJSE_S1Y_EEEEEEENS5_17SM75_U16x8_LDSM_TENS5_14SM90_TMA_STOREES22_NS5_17SM90_U16x8_STSM_TENS5_9Copy_AtomIJNS5_17SM90_U32x4_STSM_NES1O_EEEvEEEvvEEEEvNT_6ParamsE)
        /*0008*/ 	.word	0x000000a8


	//----- nvinfo : EIATTR_FRAME_SIZE
	.align		4
.L_15:
        /*000c*/ 	.byte	0x04, 0x11
        /*000e*/ 	.short	(.L_17 - .L_16)
	.align		4
.L_16:
        /*0010*/ 	.word	index@($__internal_0_$__cuda_sm20_div_u64)
        /*0014*/ 	.word	0x00000800


	//----- nvinfo : EIATTR_FRAME_SIZE
	.align		4
.L_17:
        /*0018*/ 	.byte	0x04, 0x11
        /*001a*/ 	.short	(.L_19 - .L_18)
	.align		4
.L_18:
        /*001c*/ 	.word	index@(_ZN7cutlass13device_kernelINS_4gemm6kernel13GemmUniversalINS1_17GroupProblemShapeIN4cute5tupleIJiiiEEEEENS1_10collective13CollectiveMmaINS1_39MainloopSm90ArrayTmaGmmaWarpSpecializedILi3ENS6_IJNS5_1CILi2EEENSC_ILi1EEESE_EEENS1_55KernelPtrArrayTmaWarpSpecializedCooperativeFP8FastAccumEEENS6_IJNSC_ILi256EEESI_NSC_ILi128EEEEEENS_12float_e4m3_tEPNS6_IJlSE_NSC_ILi0EEEEEESL_SO_NS5_8TiledMMAINS5_8MMA_AtomIJNS5_4SM904GMMA31MMA_64x256x32_F32E4M3E4M3_SS_TNILNSS_7ScaleInE1ELSU_1EEEEEENS5_6LayoutISF_NS6_IJSE_SM_SM_EEEEENS6_IJNS5_10UnderscoreES10_S10_EEEEENS5_13SM90_TMA_LOADENS5_14ComposedLayoutINS5_7SwizzleILi3ELi4ELi3EEENS5_18smem_ptr_flag_bitsILi8EEENSX_INS6_IJNSC_ILi8EEESJ_EEENS6_IJSJ_SE_EEEEEEEvNS5_8identityENS5_23SM90_TMA_LOAD_MULTICASTES1D_vS1E_EENS_8epilogue10collective18CollectiveEpilogueINS1H_30Sm90PtrArrayTmaWarpSpecializedILi4ELi2ELi16ELb1ELb0ELi2EEEJSK_NS6_IJSJ_NSC_ILi32EEEEEENS_6half_tEPNS6_IJSE_lSM_EEES1O_S1Q_NS1H_6fusion15FusionCallbacksIS1L_NS1R_17LinearCombinationIS1O_fS1O_fLNS_15FloatRoundStyleE2EEESK_S1N_JEEES13_NS14_IS16_NS17_ILi16EEENSX_INS6_IJNSC_ILi64EEES19_EEENS6_IJSE_S1Y_EEEEEEENS5_17SM75_U16x8_LDSM_TENS5_14SM90_TMA_STOREES22_NS5_17SM90_U16x8_STSM_TENS5_9Copy_AtomIJNS5_17SM90_U32x4_STSM_NES1O_EEEvEEEvvEEEEvNT_6ParamsE)
        /*0020*/ 	.word	0x00000800


	//----- nvinfo : EIATTR_MIN_STACK_SIZE
	.align		4
.L_19:
        /*0024*/ 	.byte	0x04, 0x12
        /*0026*/ 	.short	(.L_21 - .L_20)
	.align		4
.L_20:
        /*0028*/ 	.word	index@(_ZN7cutlass13device_kernelINS_4gemm6kernel13GemmUniversalINS1_17GroupProblemShapeIN4cute5tupleIJiiiEEEEENS1_10collective13CollectiveMmaINS1_39MainloopSm90ArrayTmaGmmaWarpSpecializedILi3ENS6_IJNS5_1CILi2EEENSC_ILi1EEESE_EEENS1_55KernelPtrArrayTmaWarpSpecializedCooperativeFP8FastAccumEEENS6_IJNSC_ILi256EEESI_NSC_ILi128EEEEEENS_12float_e4m3_tEPNS6_IJlSE_NSC_ILi0EEEEEESL_SO_NS5_8TiledMMAINS5_8MMA_AtomIJNS5_4SM904GMMA31MMA_64x256x32_F32E4M3E4M3_SS_TNILNSS_7ScaleInE1ELSU_1EEEEEENS5_6LayoutISF_NS6_IJSE_SM_SM_EEEEENS6_IJNS5_10UnderscoreES10_S10_EEEEENS5_13SM90_TMA_LOADENS5_14ComposedLayoutINS5_7SwizzleILi3ELi4ELi3EEENS5_18smem_ptr_flag_bitsILi8EEENSX_INS6_IJNSC_ILi8EEESJ_EEENS6_IJSJ_SE_EEEEEEEvNS5_8identityENS5_23SM90_TMA_LOAD_MULTICASTES1D_vS1E_EENS_8epilogue10collective18CollectiveEpilogueINS1H_30Sm90PtrArrayTmaWarpSpecializedILi4ELi2ELi16ELb1ELb0ELi2EEEJSK_NS6_IJSJ_NSC_ILi32EEEEEENS_6half_tEPNS6_IJSE_lSM_EEES1O_S1Q_NS1H_6fusion15FusionCallbacksIS1L_NS1R_17LinearCombinationIS1O_fS1O_fLNS_15FloatRoundStyleE2EEESK_S1N_JEEES13_NS14_IS16_NS17_ILi16EEENSX_INS6_IJNSC_ILi64EEES19_EEENS6_IJSE_S1Y_EEEEEEENS5_17SM75_U16x8_LDSM_TENS5_14SM90_TMA_STOREES22_NS5_17SM90_U16x8_STSM_TENS5_9Copy_AtomIJNS5_17SM90_U32x4_STSM_NES1O_EEEvEEEvvEEEEvNT_6ParamsE)
        /*002c*/ 	.word	0x00000800
.L_21:


//--------------------- .nv.compat                --------------------------
	.section	.nv.compat,"",@"SHT_CUDA_COMPAT_INFO"
	.align	4
        /*0000*/ 	.byte	0x02, 0x09, 0x01, 0x00, 0x02, 0x02, 0x04, 0x00, 0x02, 0x05, 0x05, 0x00, 0x03, 0x07, 0x01, 0x01
        /*0010*/ 	.byte	0x02, 0x03, 0x03, 0x00, 0x02, 0x06, 0x01, 0x00, 0x04, 0x0b, 0x08, 0x00, 0x00, 0x00, 0x00, 0x00
        /*0020*/ 	.byte	0x00, 0x00, 0x00, 0x00


//--------------------- .nv.info._ZN7cutlass13device_kernelINS_4gemm6kernel13GemmUniversalINS1_17GroupProblemShapeIN4cute5tupleIJiiiEEEEENS1_10collective13CollectiveMmaINS1_39MainloopSm90ArrayTmaGmmaWarpSpecializedILi3ENS6_IJNS5_1CILi2EEENSC_ILi1EEESE_EEENS1_55KernelPtrArrayTmaWarpSpecializedCooperativeFP8FastAccumEEENS6_IJNSC_ILi256EEESI_NSC_ILi128EEEEEENS_12float_e4m3_tEPNS6_IJlSE_NSC_ILi0EEEEEESL_SO_NS5_8TiledMMAINS5_8MMA_AtomIJNS5_4SM904GMMA31MMA_64x256x32_F32E4M3E4M3_SS_TNILNSS_7ScaleInE1ELSU_1EEEEEENS5_6LayoutISF_NS6_IJSE_SM_SM_EEEEENS6_IJNS5_10UnderscoreES10_S10_EEEEENS5_13SM90_TMA_LOADENS5_14ComposedLayoutINS5_7SwizzleILi3ELi4ELi3EEENS5_18smem_ptr_flag_bitsILi8EEENSX_INS6_IJNSC_ILi8EEESJ_EEENS6_IJSJ_SE_EEEEEEEvNS5_8identityENS5_23SM90_TMA_LOAD_MULTICASTES1D_vS1E_EENS_8epilogue10collective18CollectiveEpilogueINS1H_30Sm90PtrArrayTmaWarpSpecializedILi4ELi2ELi16ELb1ELb0ELi2EEEJSK_NS6_IJSJ_NSC_ILi32EEEEEENS_6half_tEPNS6_IJSE_lSM_EEES1O_S1Q_NS1H_6fusion15FusionCallbacksIS1L_NS1R_17LinearCombinationIS1O_fS1O_fLNS_15FloatRoundStyleE2EEESK_S1N_JEEES13_NS14_IS16_NS17_ILi16EEENSX_INS6_IJNSC_ILi64EEES19_EEENS6_IJSE_S1Y_EEEEEEENS5_17SM75_U16x8_LDSM_TENS5_14SM90_TMA_STOREES22_NS5_17SM90_U16x8_STSM_TENS5_9Copy_AtomIJNS5_17SM90_U32x4_STSM_NES1O_EEEvEEEvvEEEEvNT_6ParamsE --------------------------
	.section	.nv.info._ZN7cutlass13device_kernelINS_4gemm6kernel13GemmUniversalINS1_17GroupProblemShapeIN4cute5tupleIJiiiEEEEENS1_10collective13CollectiveMmaINS1_39MainloopSm90ArrayTmaGmmaWarpSpecializedILi3ENS6_IJNS5_1CILi2EEENSC_ILi1EEESE_EEENS1_55KernelPtrArrayTmaWarpSpecializedCooperativeFP8FastAccumEEENS6_IJNSC_ILi256EEESI_NSC_ILi128EEEEEENS_12float_e4m3_tEPNS6_IJlSE_NSC_ILi0EEEEEESL_SO_NS5_8TiledMMAINS5_8MMA_AtomIJNS5_4SM904GMMA31MMA_64x256x32_F32E4M3E4M3_SS_TNILNSS_7ScaleInE1ELSU_1EEEEEENS5_6LayoutISF_NS6_IJSE_SM_SM_EEEEENS6_IJNS5_10UnderscoreES10_S10_EEEEENS5_13SM90_TMA_LOADENS5_14ComposedLayoutINS5_7SwizzleILi3ELi4ELi3EEENS5_18smem_ptr_flag_bitsILi8EEENSX_INS6_IJNSC_ILi8EEESJ_EEENS6_IJSJ_SE_EEEEEEEvNS5_8identityENS5_23SM90_TMA_LOAD_MULTICASTES1D_vS1E_EENS_8epilogue10collective18CollectiveEpilogueINS1H_30Sm90PtrArrayTmaWarpSpecializedILi4ELi2ELi16ELb1ELb0ELi2EEEJSK_NS6_IJSJ_NSC_ILi32EEEEEENS_6half_tEPNS6_IJSE_lSM_EEES1O_S1Q_NS1H_6fusion15FusionCallbacksIS1L_NS1R_17LinearCombinationIS1O_fS1O_fLNS_15FloatRoundStyleE2EEESK_S1N_JEEES13_NS14_IS16_NS17_ILi16EEENSX_INS6_IJNSC_ILi64EEES19_EEENS6_IJSE_S1Y_EEEEEEENS5_17SM75_U16x8_LDSM_TENS5_14SM90_TMA_STOREES22_NS5_17SM90_U16x8_STSM_TENS5_9Copy_AtomIJNS5_17SM90_U32x4_STSM_NES1O_EEEvEEEvvEEEEvNT_6ParamsE,"",@"SHT_CUDA_INFO"
	.sectionflags	@""
	.align	4


	//----- nvinfo : EIATTR_CUDA_API_VERSION
	.align		4
        /*0000*/ 	.byte	0x04, 0x37
        /*0002*/ 	.short	(.L_23 - .L_22)
.L_22:
        /*0004*/ 	.word	0x00000082


	//----- nvinfo : EIATTR_KPARAM_INFO
	.align		4
.L_23:
        /*0008*/ 	.byte	0x04, 0x17
        /*000a*/ 	.short	(.L_25 - .L_24)
.L_24:
        /*000c*/ 	.word	0x00000000
        /*0010*/ 	.short	0x0000
        /*0012*/ 	.short	0x0070
        /*0014*/ 	.byte	0x00, 0xf0, 0x01, 0x1c


	//----- nvinfo : EIATTR_SPARSE_MMA_MASK
	.align		4
.L_25:
        /*0018*/ 	.byte	0x03, 0x50
        /*001a*/ 	.short	0x0000


	//----- nvinfo : EIATTR_MAXREG_COUNT
	.align		4
        /*001c*/ 	.byte	0x03, 0x1b
        /*001e*/ 	.short	0x00a8


	//----- nvinfo : EIATTR_NUM_BARRIERS
	.align		4
        /*0020*/ 	.byte	0x02, 0x4c
        /*0022*/ 	.byte	0x02
	.zero		1


	//----- nvinfo : EIATTR_EXTERNS
	.align		4
        /*0024*/ 	.byte	0x04, 0x0f
        /*0026*/ 	.short	(.L_27 - .L_26)


	//   ....[0]....
	.align		4
.L_26:
        /*0028*/ 	.word	index@(__assertfail)


	//----- nvinfo : EIATTR_ANNOTATIONS
	.align		4
.L_27:
        /*002c*/ 	.byte	0x04, 0x55
        /*002e*/ 	.short	(.L_29 - .L_28)


	//   ....[0]....
.L_28:
        /*0030*/ 	.word	0x00000001
        /*0034*/ 	.byte	0x40, 0x3a, 0x00, 0x00, 0x01, 0x00, 0x00, 0x00, 0x80, 0x3a, 0x00, 0x00, 0x01, 0x00, 0x00, 0x00
        /* <DEDUP_REMOVED lines=790> */
        /*31a4*/ 	.byte	0x00, 0x6c, 0x01, 0x00, 0x01, 0x00, 0x00, 0x00, 0x50, 0x6c, 0x01, 0x00


	//----- nvinfo : EIATTR_MERCURY_ISA_VERSION
	.align		4
.L_29:
        /*31b0*/ 	.byte	0x03, 0x5f
        /*31b2*/ 	.short	0x0101


	//----- nvinfo : EIATTR_INT_WARP_WIDE_INSTR_OFFSETS
	.align		4
        /*31b4*/ 	.byte	0x04, 0x31
        /*31b6*/ 	.short	(.L_31 - .L_30)


	//   ....[0]....
.L_30:
        /*31b8*/ 	.word	0x000012c0


	//   ....[1]....
        /*31bc*/ 	.word	0x000012e0


	//   ....[2]....
        /*31c0*/ 	.word	0x00001410


	//----- nvinfo : EIATTR_COOP_GROUP_MASK_REGIDS
	.align		4
.L_31:
        /*31c4*/ 	.byte	0x04, 0x29
        /*31c6*/ 	.short	(.L_33 - .L_32)


	//   ....[0]....
.L_32:
        /*31c8*/ 	.word	0xffffffff


	//   ....[1]....
        /*31cc*/ 	.word	0xffffffff


	//   ....[2]....
        /*31d0*/ 	.word	0xffffffff


	//   ....[3]....
        /*31d4*/ 	.word	0xffffffff


	//   ....[4]....
        /*31d8*/ 	.word	0xffffffff


	//   ....[5]....
        /*31dc*/ 	.word	0xffffffff


	//   ....[6]....
        /*31e0*/ 	.word	0xffffffff


	//   ....[7]....
        /*31e4*/ 	.word	0xffffffff


	//   ....[8]....
        /*31e8*/ 	.word	0xffffffff


	//   ....[9]....
        /*31ec*/ 	.word	0xffffffff


	//   ....[10]....
        /*31f0*/ 	.word	0xffffffff


	//   ....[11]....
        /*31f4*/ 	.word	0xffffffff


	//   ....[12]....
        /*31f8*/ 	.word	0xffffffff


	//   ....[13]....
        /*31fc*/ 	.word	0xffffffff


	//   ....[14]....
        /*3200*/ 	.word	0xffffffff


	//   ....[15]....
        /*3204*/ 	.word	0xffffffff


	//   ....[16]....
        /*3208*/ 	.word	0xffffffff


	//   ....[17]....
        /*320c*/ 	.word	0xffffffff


	//   ....[18]....
        /*3210*/ 	.word	0xffffffff


	//   ....[19]....
        /*3214*/ 	.word	0xffffffff


	//   ....[20]....
        /*3218*/ 	.word	0xffffffff


	//   ....[21]....
        /*321c*/ 	.word	0xffffffff


	//   ....[22]....
        /*3220*/ 	.word	0xffffffff


	//   ....[23]....
        /*3224*/ 	.word	0xffffffff


	//   ....[24]....
        /*3228*/ 	.word	0xffffffff


	//   ....[25]....
        /*322c*/ 	.word	0xffffffff


	//   ....[26]....
        /*3230*/ 	.word	0xffffffff


	//   ....[27]....
        /*3234*/ 	.word	0xffffffff


	//   ....[28]....
        /*3238*/ 	.word	0xffffffff


	//   ....[29]....
        /*323c*/ 	.word	0xffffffff


	//   ....[30]....
        /*3240*/ 	.word	0xffffffff


	//   ....[31]....
        /*3244*/ 	.word	0xffffffff


	//   ....[32]....
        /*3248*/ 	.word	0xffffffff


	//   ....[33]....
        /*324c*/ 	.word	0xffffffff


	//   ....[34]....
        /*3250*/ 	.word	0xffffffff


	//   ....[35]....
        /*3254*/ 	.word	0xffffffff


	//   ....[36]....
        /*3258*/ 	.word	0xffffffff


	//   ....[37]....
        /*325c*/ 	.word	0xffffffff


	//   ....[38]....
        /*3260*/ 	.word	0xffffffff


	//   ....[39]....
        /*3264*/ 	.word	0xffffffff


	//   ....[40]....
        /*3268*/ 	.word	0xffffffff


	//   ....[41]....
        /*326c*/ 	.word	0xffffffff


	//   ....[42]....
        /*3270*/ 	.word	0xffffffff


	//   ....[43]....
        /*3274*/ 	.word	0xffffffff


	//   ....[44]....
        /*3278*/ 	.word	0xffffffff


	//   ....[45]....
        /*327c*/ 	.word	0xffffffff


	//   ....[46]....
        /*3280*/ 	.word	0xffffffff


	//   ....[47]....
        /*3284*/ 	.word	0xffffffff


	//   ....[48]....
        /*3288*/ 	.word	0xffffffff


	//   ....[49]....
        /*328c*/ 	.word	0xffffffff


	//   ....[50]....
        /*3290*/ 	.word	0xffffffff


	//   ....[51]....
        /*3294*/ 	.word	0xffffffff


	//   ....[52]....
        /*3298*/ 	.word	0xffffffff


	//   ....[53]....
        /*329c*/ 	.word	0xffffffff


	//   ....[54]....
        /*32a0*/ 	.word	0xffffffff


	//   ....[55]....
        /*32a4*/ 	.word	0xffffffff


	//   ....[56]....
        /*32a8*/ 	.word	0xffffffff


	//   ....[57]....
        /*32ac*/ 	.word	0xffffffff


	//   ....[58]....
        /*32b0*/ 	.word	0xffffffff


	//   ....[59]....
        /*32b4*/ 	.word	0xffffffff


	//   ....[60]....
        /*32b8*/ 	.word	0xffffffff


	//   ....[61]....
        /*32bc*/ 	.word	0xffffffff


	//   ....[62]....
        /*32c0*/ 	.word	0xffffffff


	//   ....[63]....
        /*32c4*/ 	.word	0xffffffff


	//   ....[64]....
        /*32c8*/ 	.word	0xffffffff


	//   ....[65]....
        /*32cc*/ 	.word	0xffffffff


	//   ....[66]....
        /*32d0*/ 	.word	0xffffffff


	//   ....[67]....
        /*32d4*/ 	.word	0xffffffff


	//   ....[68]....
        /*32d8*/ 	.word	0xffffffff


	//   ....[69]....
        /*32dc*/ 	.word	0xffffffff


	//   ....[70]....
        /*32e0*/ 	.word	0xffffffff


	//   ....[71]....
        /*32e4*/ 	.word	0xffffffff


	//   ....[72]....
        /*32e8*/ 	.word	0xffffffff


	//   ....[73]....
        /*32ec*/ 	.word	0xffffffff


	//   ....[74]....
        /*32f0*/ 	.word	0xffffffff


	//   ....[75]....
        /*32f4*/ 	.word	0xffffffff


	//   ....[76]....
        /*32f8*/ 	.word	0xffffffff


	//   ....[77]....
        /*32fc*/ 	.word	0xffffffff


	//   ....[78]....
        /*3300*/ 	.word	0xffffffff


	//   ....[79]....
        /*3304*/ 	.word	0x0500000f


	//----- nvinfo : EIATTR_COOP_GROUP_INSTR_OFFSETS
	.align		4
.L_33:
        /*3308*/ 	.byte	0x04, 0x28
        /*330a*/ 	.short	(.L_35 - .L_34)


	//   ....[0]....
.L_34:
        /*330c*/ 	.word	0x00000850


	//   ....[1]....
        /*3310*/ 	.word	0x000008a0


	//   ....[2]....
        /*3314*/ 	.word	0x00000d30


	//   ....[3]....
        /*3318*/ 	.word	0x00000f10


	//   ....[4]....
        /*331c*/ 	.word	0x00001180


	//   ....[5]....
        /*3320*/ 	.word	0x00001530


	//   ....[6]....
        /*3324*/ 	.word	0x00001c90


	//   ....[7]....
        /*3328*/ 	.word	0x00001cc0


	//   ....[8]....
        /*332c*/ 	.word	0x00001d40


	//   ....[9]....
        /*3330*/ 	.word	0x00001d50


	//   ....[10]....
        /*3334*/ 	.word	0x00001d90


	//   ....[11]....
        /*3338*/ 	.word	0x00001db0


	//   ....[12]....
        /*333c*/ 	.word	0x00001df0


	//   ....[13]....
        /*3340*/ 	.word	0x00001e10


	//   ....[14]....
        /*3344*/ 	.word	0x00001e50


	//   ....[15]....
        /*3348*/ 	.word	0x00001e70


	//   ....[16]....
        /*334c*/ 	.word	0x00001ee0


	//   ....[17]....
        /*3350*/ 	.word	0x00002000


	//   ....[18]....
        /*3354*/ 	.word	0x00002080


	//   ....[19]....
        /*3358*/ 	.word	0x00002660


	//   ....[20]....
        /*335c*/ 	.word	0x00002670


	//   ....[21]....
        /*3360*/ 	.word	0x000026c0


	//   ....[22]....
        /*3364*/ 	.word	0x000026d0


	//   ....[23]....
        /*3368*/ 	.word	0x00002720


	//   ....[24]....
        /*336c*/ 	.word	0x00002730


	//   ....[25]....
        /*3370*/ 	.word	0x00002780


	//   ....[26]....
        /*3374*/ 	.word	0x00002790


	//   ....[27]....
        /*3378*/ 	.word	0x000027e0


	//   ....[28]....
        /*337c*/ 	.word	0x000027f0


	//   ....[29]....
        /*3380*/ 	.word	0x00002880


	//   ....[30]....
        /*3384*/ 	.word	0x000028e0


	//   ....[31]....
        /*3388*/ 	.word	0x00002970


	//   ....[32]....
        /*338c*/ 	.word	0x00002990


	//   ....[33]....
        /*3390*/ 	.word	0x000029a0


	//   ....[34]....
        /*3394*/ 	.word	0x000029b0


	//   ....[35]....
        /*3398*/ 	.word	0x000029c0


	//   ....[36]....
        /*339c*/ 	.word	0x000029d0


	//   ....[37]....
        /*33a0*/ 	.word	0x00002f70


	//   ....[38]....
        /*33a4*/ 	.word	0x00003210


	//   ....[39]....
        /*33a8*/ 	.word	0x000035c0


	//   ....[40]....
        /*33ac*/ 	.word	0x00004420


	//   ....[41]....
        /*33b0*/ 	.word	0x00013c30


	//   ....[42]....
        /*33b4*/ 	.word	0x00014110


	//   ....[43]....
        /*33b8*/ 	.word	0x000144b0


	//   ....[44]....
        /*33bc*/ 	.word	0x000166d0


	//   ....[45]....
        /*33c0*/ 	.word	0x00016e00


	//   ....[46]....
        /*33c4*/ 	.word	0x000172f0


	//   ....[47]....
        /*33c8*/ 	.word	0x00018110


	//   ....[48]....
        /*33cc*/ 	.word	0x00018eb0


	//   ....[49]....
        /*33d0*/ 	.word	0x00018ed0


	//   ....[50]....
        /*33d4*/ 	.word	0x00018f20


	//   ....[51]....
        /*33d8*/ 	.word	0x00018f40


	//   ....[52]....
        /*33dc*/ 	.word	0x00018f80


	//   ....[53]....
        /*33e0*/ 	.word	0x00018fb0


	//   ....[54]....
        /*33e4*/ 	.word	0x00018ff0


	//   ....[55]....
        /*33e8*/ 	.word	0x00019020


	//   ....[56]....
        /*33ec*/ 	.word	0x00019060


	//   ....[57]....
        /*33f0*/ 	.word	0x00019090


	//   ....[58]....
        /*33f4*/ 	.word	0x00019120


	//   ....[59]....
        /*33f8*/ 	.word	0x00019240


	//   ....[60]....
        /*33fc*/ 	.word	0x00019260


	//   ....[61]....
        /*3400*/ 	.word	0x000198c0


	//   ....[62]....
        /*3404*/ 	.word	0x000198d0


	//   ....[63]....
        /*3408*/ 	.word	0x00019920


	//   ....[64]....
        /*340c*/ 	.word	0x00019930


	//   ....[65]....
        /*3410*/ 	.word	0x00019980


	//   ....[66]....
        /*3414*/ 	.word	0x00019990


	//   ....[67]....
        /*3418*/ 	.word	0x000199e0


	//   ....[68]....
        /*341c*/ 	.word	0x000199f0


	//   ....[69]....
        /*3420*/ 	.word	0x00019a40


	//   ....[70]....
        /*3424*/ 	.word	0x00019a50


	//   ....[71]....
        /*3428*/ 	.word	0x00019ae0


	//   ....[72]....
        /*342c*/ 	.word	0x00019b50


	//   ....[73]....
        /*3430*/ 	.word	0x00019be0


	//   ....[74]....
        /*3434*/ 	.word	0x00019c00


	//   ....[75]....
        /*3438*/ 	.word	0x00019c10


	//   ....[76]....
        /*343c*/ 	.word	0x00019c20


	//   ....[77]....
        /*3440*/ 	.word	0x00019c30


	//   ....[78]....
        /*3444*/ 	.word	0x00019c40


	//   ....[79]....
        /*3448*/ 	.word	0x0001b970


	//----- nvinfo : EIATTR_REG_RECONFIG
	.align		4
.L_35:
        /*344c*/ 	.byte	0x01, 0x54
	.zero		2


	//----- nvinfo : EIATTR_SYSCALL_OFFSETS
	.align		4
        /*3450*/ 	.byte	0x04, 0x46
        /*3452*/ 	.short	(.L_37 - .L_36)


	//   ....[0]....
.L_36:
        /*3454*/ 	.word	0x0000c9d0


	//   ....[1]....
        /*3458*/ 	.word	0x0000cac0


	//----- nvinfo : EIATTR_MBARRIER_INSTR_OFFSETS
	.align		4
.L_37:
        /*345c*/ 	.byte	0x04, 0x39
        /*345e*/ 	.short	(.L_39 - .L_38)


	//   ....[0]....
.L_38:
        /*3460*/ 	.word	0x00000c10
        /*3464*/ 	.word	0x000000ff
        /*3468*/ 	.word	0x00038400
        /*346c*/ 	.short	0x0100
        /*346e*/ 	.byte	0x0b
	.zero		1


	//   ....[1]....
        /*3470*/ 	.word	0x00000c20
        /*3474*/ 	.word	0x000000ff
        /*3478*/ 	.word	0x00038440
        /*347c*/ 	.short	0x0100
        /*347e*/ 	.byte	0x0b
	.zero		1


	//   ....[2]....
        /*3480*/ 	.word	0x00000c30
        /*3484*/ 	.word	0x000000ff
        /*3488*/ 	.word	0x00038408
        /*348c*/ 	.short	0x0100
        /*348e*/ 	.byte	0x0b
	.zero		1


	//   ....[3]....
        /*3490*/ 	.word	0x00000c40
        /*3494*/ 	.word	0x000000ff
        /*3498*/ 	.word	0x00038448
        /*349c*/ 	.short	0x0100
        /*349e*/ 	.byte	0x0b
	.zero		1


	//   ....[4]....
        /*34a0*/ 	.word	0x00000c50
        /*34a4*/ 	.word	0x000000ff
        /*34a8*/ 	.word	0x00038410
        /*34ac*/ 	.short	0x0100
        /*34ae*/ 	.byte	0x0b
	.zero		1


	//   ....[5]....
        /*34b0*/ 	.word	0x00000c60
        /*34b4*/ 	.word	0x000000ff
        /*34b8*/ 	.word	0x00038450
        /*34bc*/ 	.short	0x0100
        /*34be*/ 	.byte	0x0b
	.zero		1


	//   ....[6]....
        /*34c0*/ 	.word	0x00000c70
        /*34c4*/ 	.word	0x000000ff
        /*34c8*/ 	.word	0x00038418
        /*34cc*/ 	.short	0x0100
        /*34ce*/ 	.byte	0x0b
	.zero		1


	//   ....[7]....
        /*34d0*/ 	.word	0x00000c80
        /*34d4*/ 	.word	0x000000ff
        /*34d8*/ 	.word	0x00038458
        /*34dc*/ 	.short	0x0100
        /*34de*/ 	.byte	0x0b
	.zero		1


	//   ....[8]....
        /*34e0*/ 	.word	0x00000c90
        /*34e4*/ 	.word	0x000000ff
        /*34e8*/ 	.word	0x00038420
        /*34ec*/ 	.short	0x0100
        /*34ee*/ 	.byte	0x0b
	.zero		1


	//   ....[9]....
        /*34f0*/ 	.word	0x00000ca0
        /*34f4*/ 	.word	0x000000ff
        /*34f8*/ 	.word	0x00038460
        /*34fc*/ 	.short	0x0100
        /*34fe*/ 	.byte	0x0b
	.zero		1


	//   ....[10]....
        /*3500*/ 	.word	0x00000cb0
        /*3504*/ 	.word	0x000000ff
        /*3508*/ 	.word	0x00038428
        /*350c*/ 	.short	0x0100
        /*350e*/ 	.byte	0x0b
	.zero		1


	//   ....[11]....
        /*3510*/ 	.word	0x00000cc0
        /*3514*/ 	.word	0x000000ff
        /*3518*/ 	.word	0x00038468
        /*351c*/ 	.short	0x0100
        /*351e*/ 	.byte	0x0b
	.zero		1


	//   ....[12]....
        /*3520*/ 	.word	0x00000cd0
        /*3524*/ 	.word	0x000000ff
        /*3528*/ 	.word	0x00038430
        /*352c*/ 	.short	0x0100
        /*352e*/ 	.byte	0x0b
	.zero		1


	//   ....[13]....
        /*3530*/ 	.word	0x00000ce0
        /*3534*/ 	.word	0x000000ff
        /*3538*/ 	.word	0x00038470
        /*353c*/ 	.short	0x0100
        /*353e*/ 	.byte	0x0b
	.zero		1


	//   ....[14]....
        /*3540*/ 	.word	0x00000cf0
        /*3544*/ 	.word	0x000000ff
        /*3548*/ 	.word	0x00038438
        /*354c*/ 	.short	0x0100
        /*354e*/ 	.byte	0x0b
	.zero		1


	//   ....[15]....
        /*3550*/ 	.word	0x00000d00
        /*3554*/ 	.word	0x000000ff
        /*3558*/ 	.word	0x00038478
        /*355c*/ 	.short	0x0100
        /*355e*/ 	.byte	0x0b
	.zero		1


	//   ....[16]....
        /*3560*/ 	.word	0x00000ea0
        /*3564*/ 	.word	0x000000ff
        /*3568*/ 	.word	0x00038480
        /*356c*/ 	.short	0x0100
        /*356e*/ 	.byte	0x0b
	.zero		1


	//   ....[17]....
        /*3570*/ 	.word	0x00000eb0
        /*3574*/ 	.word	0x000000ff
        /*3578*/ 	.word	0x00038498
        /*357c*/ 	.short	0x0100
        /*357e*/ 	.byte	0x0b
	.zero		1


	//   ....[18]....
        /*3580*/ 	.word	0x00000ec0
        /*3584*/ 	.word	0x000000ff
        /*3588*/ 	.word	0x00038488
        /*358c*/ 	.short	0x0100
        /*358e*/ 	.byte	0x0b
	.zero		1


	//   ....[19]....
        /*3590*/ 	.word	0x00000ed0
        /*3594*/ 	.word	0x000000ff
        /*3598*/ 	.word	0x000384a0
        /*359c*/ 	.short	0x0100
        /*359e*/ 	.byte	0x0b
	.zero		1


	//   ....[20]....
        /*35a0*/ 	.word	0x00000ee0
        /*35a4*/ 	.word	0x000000ff
        /*35a8*/ 	.word	0x00038490
        /*35ac*/ 	.short	0x0100
        /*35ae*/ 	.byte	0x0b
	.zero		1


	//   ....[21]....
        /*35b0*/ 	.word	0x00000ef0
        /*35b4*/ 	.word	0x000000ff
        /*35b8*/ 	.word	0x000384a8
        /*35bc*/ 	.short	0x0100
        /*35be*/ 	.byte	0x0b
	.zero		1


	//   ....[22]....
        /*35c0*/ 	.word	0x000010e0
        /*35c4*/ 	.word	0x000000ff
        /*35c8*/ 	.word	0x000384b0
        /*35cc*/ 	.short	0x0100
        /*35ce*/ 	.byte	0x06
	.zero		1


	//   ....[23]....
        /*35d0*/ 	.word	0x000010f0
        /*35d4*/ 	.word	0x000000ff
        /*35d8*/ 	.word	0x000384d0
        /*35dc*/ 	.short	0x0100
        /*35de*/ 	.byte	0x06
	.zero		1


	//   ....[24]....
        /*35e0*/ 	.word	0x00001100
        /*35e4*/ 	.word	0x000000ff
        /*35e8*/ 	.word	0x000384b8
        /*35ec*/ 	.short	0x0100
        /*35ee*/ 	.byte	0x06
	.zero		1


	//   ....[25]....
        /*35f0*/ 	.word	0x00001110
        /*35f4*/ 	.word	0x000000ff
        /*35f8*/ 	.word	0x000384d8
        /*35fc*/ 	.short	0x0100
        /*35fe*/ 	.byte	0x06
	.zero		1


	//   ....[26]....
        /*3600*/ 	.word	0x00001120
        /*3604*/ 	.word	0x000000ff
        /*3608*/ 	.word	0x000384c0
        /*360c*/ 	.short	0x0100
        /*360e*/ 	.byte	0x06
	.zero		1


	//   ....[27]....
        /*3610*/ 	.word	0x00001130
        /*3614*/ 	.word	0x000000ff
        /*3618*/ 	.word	0x000384e0
        /*361c*/ 	.short	0x0100
        /*361e*/ 	.byte	0x06
	.zero		1


	//   ....[28]....
        /*3620*/ 	.word	0x00001140
        /*3624*/ 	.word	0x000000ff
        /*3628*/ 	.word	0x000384c8
        /*362c*/ 	.short	0x0100
        /*362e*/ 	.byte	0x06
	.zero		1


	//   ....[29]....
        /*3630*/ 	.word	0x00001150
        /*3634*/ 	.word	0x000000ff
        /*3638*/ 	.word	0x000384e8
        /*363c*/ 	.short	0x0100
        /*363e*/ 	.byte	0x06
	.zero		1


	//   ....[30]....
        /*3640*/ 	.word	0x00001460
        /*3644*/ 	.word	0x000000ff
        /*3648*/ 	.word	0x000384f0
        /*364c*/ 	.short	0x0100
        /*364e*/ 	.byte	0x06
	.zero		1


	//   ....[31]....
        /*3650*/ 	.word	0x000014c0
        /*3654*/ 	.word	0x000000ff
        /*3658*/ 	.word	0x000384f8
        /*365c*/ 	.short	0x0100
        /*365e*/ 	.byte	0x06
	.zero		1


	//   ....[32]....
        /*3660*/ 	.word	0x000047b0
        /*3664*/ 	.word	0x000000ff
        /*3668*/ 	.word	0x00038480
        /*366c*/ 	.short	0x010a
        /*366e*/ 	.byte	0x04
	.zero		1


	//   ....[33]....
        /*3670*/ 	.word	0x000047f0
        /*3674*/ 	.word	0x000000ff
        /*3678*/ 	.word	0x00038480
        /*367c*/ 	.short	0x010a
        /*367e*/ 	.byte	0x04
	.zero		1


	//   ....[34]....
        /*3680*/ 	.word	0x000080a0
        /*3684*/ 	.word	0x000000ff
        /*3688*/ 	.word	0x00038480
        /*368c*/ 	.short	0x010a
        /*368e*/ 	.byte	0x04
	.zero		1


	//   ....[35]....
        /*3690*/ 	.word	0x000080e0
        /*3694*/ 	.word	0x000000ff
        /*3698*/ 	.word	0x00038480
        /*369c*/ 	.short	0x010a
        /*369e*/ 	.byte	0x04
	.zero		1


	//   ....[36]....
        /*36a0*/ 	.word	0x0000c510
        /*36a4*/ 	.word	0x00000004
        /*36a8*/ 	.word	0x00000000
        /*36ac*/ 	.short	0x0101
        /*36ae*/ 	.byte	0x3f
	.zero		1


	//   ....[37]....
        /*36b0*/ 	.word	0x0000c6f0
        /*36b4*/ 	.word	0x00000000
        /*36b8*/ 	.word	0x00000000
        /*36bc*/ 	.short	0x0101
        /*36be*/ 	.byte	0x3f
	.zero		1


	//   ....[38]....
        /*36c0*/ 	.word	0x0000ce60
        /*36c4*/ 	.word	0x000000ff
        /*36c8*/ 	.word	0x000384b0
        /*36cc*/ 	.short	0x010a
        /*36ce*/ 	.byte	0x2b
	.zero		1


	//   ....[39]....
        /*36d0*/ 	.word	0x0000d600
        /*36d4*/ 	.word	0x000000ff
        /*36d8*/ 	.word	0x00000000
        /*36dc*/ 	.short	0x0101
        /*36de*/ 	.byte	0x04
	.zero		1


	//   ....[40]....
        /*36e0*/ 	.word	0x0000d630
        /*36e4*/ 	.word	0x000000ff
        /*36e8*/ 	.word	0x000384b8
        /*36ec*/ 	.short	0x010a
        /*36ee*/ 	.byte	0x2b
	.zero		1


	//   ....[41]....
        /*36f0*/ 	.word	0x0000dbd0
        /*36f4*/ 	.word	0x000000ff
        /*36f8*/ 	.word	0x00000000
        /*36fc*/ 	.short	0x0101
        /*36fe*/ 	.byte	0x04
	.zero		1


	//   ....[42]....
        /*3700*/ 	.word	0x0000dc00
        /*3704*/ 	.word	0x000000ff
        /*3708*/ 	.word	0x000384c0
        /*370c*/ 	.short	0x010a
        /*370e*/ 	.byte	0x2b
	.zero		1


	//   ....[43]....
        /*3710*/ 	.word	0x0000e2d0
        /*3714*/ 	.word	0x000000ff
        /*3718*/ 	.word	0x00000000
        /*371c*/ 	.short	0x0101
        /*371e*/ 	.byte	0x04
	.zero		1


	//   ....[44]....
        /*3720*/ 	.word	0x0000e300
        /*3724*/ 	.word	0x000000ff
        /*3728*/ 	.word	0x000384c8
        /*372c*/ 	.short	0x010a
        /*372e*/ 	.byte	0x2b
	.zero		1


	//   ....[45]....
        /*3730*/ 	.word	0x0000e8d0
        /*3734*/ 	.word	0x000000ff
        /*3738*/ 	.word	0x00000000
        /*373c*/ 	.short	0x0101
        /*373e*/ 	.byte	0x04
	.zero		1


	//   ....[46]....
        /*3740*/ 	.word	0x0000e920
        /*3744*/ 	.word	0x000000ff
        /*3748*/ 	.word	0x000384b0
        /*374c*/ 	.short	0x010a
        /*374e*/ 	.byte	0x2b
	.zero		1


	//   ....[47]....
        /*3750*/ 	.word	0x0000eff0
        /*3754*/ 	.word	0x000000ff
        /*3758*/ 	.word	0x00000000
        /*375c*/ 	.short	0x0101
        /*375e*/ 	.byte	0x04
	.zero		1


	//   ....[48]....
        /*3760*/ 	.word	0x0000f020
        /*3764*/ 	.word	0x000000ff
        /*3768*/ 	.word	0x000384b8
        /*376c*/ 	.short	0x010a
        /*376e*/ 	.byte	0x2b
	.zero		1


	//   ....[49]....
        /*3770*/ 	.word	0x0000f5f0
        /*3774*/ 	.word	0x000000ff
        /*3778*/ 	.word	0x00000000
        /*377c*/ 	.short	0x0101
        /*377e*/ 	.byte	0x04
	.zero		1


	//   ....[50]....
        /*3780*/ 	.word	0x0000f620
        /*3784*/ 	.word	0x000000ff
        /*3788*/ 	.word	0x000384c0
        /*378c*/ 	.short	0x010a
        /*378e*/ 	.byte	0x2b
	.zero		1


	//   ....[51]....
        /*3790*/ 	.word	0x0000fcf0
        /*3794*/ 	.word	0x000000ff
        /*3798*/ 	.word	0x00000000
        /*379c*/ 	.short	0x0101
        /*379e*/ 	.byte	0x04
	.zero		1


	//   ....[52]....
        /*37a0*/ 	.word	0x0000fd20
        /*37a4*/ 	.word	0x000000ff
        /*37a8*/ 	.word	0x000384c8
        /*37ac*/ 	.short	0x010a
        /*37ae*/ 	.byte	0x2b
	.zero		1


	//   ....[53]....
        /*37b0*/ 	.word	0x000102f0
        /*37b4*/ 	.word	0x000000ff
        /*37b8*/ 	.word	0x00000000
        /*37bc*/ 	.short	0x0101
        /*37be*/ 	.byte	0x04
	.zero		1


	//   ....[54]....
        /*37c0*/ 	.word	0x00010320
        /*37c4*/ 	.word	0x000000ff
        /*37c8*/ 	.word	0x000384b0
        /*37cc*/ 	.short	0x010a
        /*37ce*/ 	.byte	0x2b
	.zero		1


	//   ....[55]....
        /*37d0*/ 	.word	0x000109f0
        /*37d4*/ 	.word	0x000000ff
        /*37d8*/ 	.word	0x00000000
        /*37dc*/ 	.short	0x0101
        /*37de*/ 	.byte	0x04
	.zero		1


	//   ....[56]....
        /*37e0*/ 	.word	0x00010a20
        /*37e4*/ 	.word	0x000000ff
        /*37e8*/ 	.word	0x000384b8
        /*37ec*/ 	.short	0x010a
        /*37ee*/ 	.byte	0x2b
	.zero		1


	//   ....[57]....
        /*37f0*/ 	.word	0x00010ff0
        /*37f4*/ 	.word	0x000000ff
        /*37f8*/ 	.word	0x00000000
        /*37fc*/ 	.short	0x0101
        /*37fe*/ 	.byte	0x04
	.zero		1


	//   ....[58]....
        /*3800*/ 	.word	0x00011020
        /*3804*/ 	.word	0x000000ff
        /*3808*/ 	.word	0x000384c0
        /*380c*/ 	.short	0x010a
        /*380e*/ 	.byte	0x2b
	.zero		1


	//   ....[59]....
        /*3810*/ 	.word	0x000116f0
        /*3814*/ 	.word	0x000000ff
        /*3818*/ 	.word	0x00000000
        /*381c*/ 	.short	0x0101
        /*381e*/ 	.byte	0x04
	.zero		1


	//   ....[60]....
        /*3820*/ 	.word	0x00011720
        /*3824*/ 	.word	0x000000ff
        /*3828*/ 	.word	0x000384c8
        /*382c*/ 	.short	0x010a
        /*382e*/ 	.byte	0x2b
	.zero		1


	//   ....[61]....
        /*3830*/ 	.word	0x00011cf0
        /*3834*/ 	.word	0x000000ff
        /*3838*/ 	.word	0x00000000
        /*383c*/ 	.short	0x0101
        /*383e*/ 	.byte	0x04
	.zero		1


	//   ....[62]....
        /*3840*/ 	.word	0x00011d20
        /*3844*/ 	.word	0x000000ff
        /*3848*/ 	.word	0x000384b0
        /*384c*/ 	.short	0x010a
        /*384e*/ 	.byte	0x2b
	.zero		1


	//   ....[63]....
        /*3850*/ 	.word	0x000123f0
        /*3854*/ 	.word	0x000000ff
        /*3858*/ 	.word	0x00000000
        /*385c*/ 	.short	0x0101
        /*385e*/ 	.byte	0x04
	.zero		1


	//   ....[64]....
        /*3860*/ 	.word	0x00012420
        /*3864*/ 	.word	0x000000ff
        /*3868*/ 	.word	0x000384b8
        /*386c*/ 	.short	0x010a
        /*386e*/ 	.byte	0x2b
	.zero		1


	//   ....[65]....
        /*3870*/ 	.word	0x000129f0
        /*3874*/ 	.word	0x000000ff
        /*3878*/ 	.word	0x00000000
        /*387c*/ 	.short	0x0101
        /*387e*/ 	.byte	0x04
	.zero		1


	//   ....[66]....
        /*3880*/ 	.word	0x00012a20
        /*3884*/ 	.word	0x000000ff
        /*3888*/ 	.word	0x000384c0
        /*388c*/ 	.short	0x010a
        /*388e*/ 	.byte	0x2b
	.zero		1


	//   ....[67]....
        /*3890*/ 	.word	0x000130f0
        /*3894*/ 	.word	0x000000ff
        /*3898*/ 	.word	0x00000000
        /*389c*/ 	.short	0x0101
        /*389e*/ 	.byte	0x04
	.zero		1


	//   ....[68]....
        /*38a0*/ 	.word	0x00013120
        /*38a4*/ 	.word	0x000000ff
        /*38a8*/ 	.word	0x000384c8
        /*38ac*/ 	.short	0x010a
        /*38ae*/ 	.byte	0x2b
	.zero		1


	//   ....[69]....
        /*38b0*/ 	.word	0x00013770
        /*38b4*/ 	.word	0x000000ff
        /*38b8*/ 	.word	0x00000000
        /*38bc*/ 	.short	0x0101
        /*38be*/ 	.byte	0x05
	.zero		1


	//   ....[70]....
        /*38c0*/ 	.word	0x000137c0
        /*38c4*/ 	.word	0x000000ff
        /*38c8*/ 	.word	0x00038400
        /*38cc*/ 	.short	0x010a
        /*38ce*/ 	.byte	0x04
	.zero		1


	//   ....[71]....
        /*38d0*/ 	.word	0x000138d0
        /*38d4*/ 	.word	0x000000ff
        /*38d8*/ 	.word	0x00000000
        /*38dc*/ 	.short	0x0101
        /*38de*/ 	.byte	0x04
	.zero		1


	//   ....[72]....
        /*38e0*/ 	.word	0x00013e00
        /*38e4*/ 	.word	0x000000ff
        /*38e8*/ 	.word	0x00000000
        /*38ec*/ 	.short	0x0101
        /*38ee*/ 	.byte	0x2b
	.zero		1


	//   ....[73]....
        /*38f0*/ 	.word	0x000145c0
        /*38f4*/ 	.word	0x000000ff
        /*38f8*/ 	.word	0x000384f8
        /*38fc*/ 	.short	0x010a
        /*38fe*/ 	.byte	0x23
	.zero		1


	//   ....[74]....
        /*3900*/ 	.word	0x000146c0
        /*3904*/ 	.word	0x000000ff
        /*3908*/ 	.word	0x00038400
        /*390c*/ 	.short	0x010a
        /*390e*/ 	.byte	0x08
	.zero		1


	//   ....[75]....
        /*3910*/ 	.word	0x000147f0
        /*3914*/ 	.word	0x000000ff
        /*3918*/ 	.word	0x00000000
        /*391c*/ 	.short	0x0101
        /*391e*/ 	.byte	0x08
	.zero		1


	//   ....[76]....
        /*3920*/ 	.word	0x000149e0
        /*3924*/ 	.word	0x000000ff
        /*3928*/ 	.word	0x000384d0
        /*392c*/ 	.short	0x010a
        /*392e*/ 	.byte	0x23
	.zero		1


	//   ....[77]....
        /*3930*/ 	.word	0x00014af0
        /*3934*/ 	.word	0x000000ff
        /*3938*/ 	.word	0x000384b0
        /*393c*/ 	.short	0x010b
        /*393e*/ 	.byte	0x23
	.zero		1


	//   ....[78]....
        /*3940*/ 	.word	0x00014b50
        /*3944*/ 	.word	0x000000ff
        /*3948*/ 	.word	0x00000000
        /*394c*/ 	.short	0x0101
        /*394e*/ 	.byte	0x09
	.zero		1


	//   ....[79]....
        /*3950*/ 	.word	0x00014b80
        /*3954*/ 	.word	0x000000ff
        /*3958*/ 	.word	0x000384d8
        /*395c*/ 	.short	0x010a
        /*395e*/ 	.byte	0x23
	.zero		1


	//   ....[80]....
        /*3960*/ 	.word	0x00014cb0
        /*3964*/ 	.word	0x000000ff
        /*3968*/ 	.word	0x000384b8
        /*396c*/ 	.short	0x010b
        /*396e*/ 	.byte	0x23
	.zero		1


	//   ....[81]....
        /*3970*/ 	.word	0x00014d20
        /*3974*/ 	.word	0x000000ff
        /*3978*/ 	.word	0x00000000
        /*397c*/ 	.short	0x0101
        /*397e*/ 	.byte	0x08
	.zero		1


	//   ....[82]....
        /*3980*/ 	.word	0x00014d50
        /*3984*/ 	.word	0x000000ff
        /*3988*/ 	.word	0x000384e0
        /*398c*/ 	.short	0x010a
        /*398e*/ 	.byte	0x23
	.zero		1


	//   ....[83]....
        /*3990*/ 	.word	0x00014e70
        /*3994*/ 	.word	0x000000ff
        /*3998*/ 	.word	0x000384c0
        /*399c*/ 	.short	0x010b
        /*399e*/ 	.byte	0x23
	.zero		1


	//   ....[84]....
        /*39a0*/ 	.word	0x00014ed0
        /*39a4*/ 	.word	0x000000ff
        /*39a8*/ 	.word	0x00000000
        /*39ac*/ 	.short	0x0101
        /*39ae*/ 	.byte	0x2a
	.zero		1


	//   ....[85]....
        /*39b0*/ 	.word	0x00014f00
        /*39b4*/ 	.word	0x000000ff
        /*39b8*/ 	.word	0x000384e8
        /*39bc*/ 	.short	0x010a
        /*39be*/ 	.byte	0x23
	.zero		1


	//   ....[86]....
        /*39c0*/ 	.word	0x00015020
        /*39c4*/ 	.word	0x000000ff
        /*39c8*/ 	.word	0x000384c8
        /*39cc*/ 	.short	0x010b
        /*39ce*/ 	.byte	0x23
	.zero		1


	//   ....[87]....
        /*39d0*/ 	.word	0x00015090
        /*39d4*/ 	.word	0x000000ff
        /*39d8*/ 	.word	0x00000000
        /*39dc*/ 	.short	0x0101
        /*39de*/ 	.byte	0x2b
	.zero		1


	//   ....[88]....
        /*39e0*/ 	.word	0x000150d0
        /*39e4*/ 	.word	0x000000ff
        /*39e8*/ 	.word	0x000384d0
        /*39ec*/ 	.short	0x010a
        /*39ee*/ 	.byte	0x23
	.zero		1


	//   ....[89]....
        /*39f0*/ 	.word	0x000151e0
        /*39f4*/ 	.word	0x000000ff
        /*39f8*/ 	.word	0x000384b0
        /*39fc*/ 	.short	0x010b
        /*39fe*/ 	.byte	0x23
	.zero		1


	//   ....[90]....
        /*3a00*/ 	.word	0x00015220
        /*3a04*/ 	.word	0x000000ff
        /*3a08*/ 	.word	0x00000000
        /*3a0c*/ 	.short	0x0101
        /*3a0e*/ 	.byte	0x09
	.zero		1


	//   ....[91]....
        /*3a10*/ 	.word	0x00015250
        /*3a14*/ 	.word	0x000000ff
        /*3a18*/ 	.word	0x000384d8
        /*3a1c*/ 	.short	0x010a
        /*3a1e*/ 	.byte	0x23
	.zero		1


	//   ....[92]....
        /*3a20*/ 	.word	0x00015370
        /*3a24*/ 	.word	0x000000ff
        /*3a28*/ 	.word	0x000384b8
        /*3a2c*/ 	.short	0x010b
        /*3a2e*/ 	.byte	0x23
	.zero		1


	//   ....[93]....
        /*3a30*/ 	.word	0x000153b0
        /*3a34*/ 	.word	0x000000ff
        /*3a38*/ 	.word	0x00000000
        /*3a3c*/ 	.short	0x0101
        /*3a3e*/ 	.byte	0x08
	.zero		1


	//   ....[94]....
        /*3a40*/ 	.word	0x000153f0
        /*3a44*/ 	.word	0x000000ff
        /*3a48*/ 	.word	0x000384e0
        /*3a4c*/ 	.short	0x010a
        /*3a4e*/ 	.byte	0x23
	.zero		1


	//   ....[95]....
        /*3a50*/ 	.word	0x00015500
        /*3a54*/ 	.word	0x000000ff
        /*3a58*/ 	.word	0x000384c0
        /*3a5c*/ 	.short	0x010b
        /*3a5e*/ 	.byte	0x23
	.zero		1


	//   ....[96]....
        /*3a60*/ 	.word	0x00015540
        /*3a64*/ 	.word	0x000000ff
        /*3a68*/ 	.word	0x00000000
        /*3a6c*/ 	.short	0x0101
        /*3a6e*/ 	.byte	0x2a
	.zero		1


	//   ....[97]....
        /*3a70*/ 	.word	0x00015570
        /*3a74*/ 	.word	0x000000ff
        /*3a78*/ 	.word	0x000384e8
        /*3a7c*/ 	.short	0x010a
        /*3a7e*/ 	.byte	0x23
	.zero		1


	//   ....[98]....
        /*3a80*/ 	.word	0x00015690
        /*3a84*/ 	.word	0x000000ff
        /*3a88*/ 	.word	0x000384c8
        /*3a8c*/ 	.short	0x010b
        /*3a8e*/ 	.byte	0x23
	.zero		1


	//   ....[99]....
        /*3a90*/ 	.word	0x000156d0
        /*3a94*/ 	.word	0x000000ff
        /*3a98*/ 	.word	0x00000000
        /*3a9c*/ 	.short	0x0101
        /*3a9e*/ 	.byte	0x2b
	.zero		1


	//   ....[100]....
        /*3aa0*/ 	.word	0x00015710
        /*3aa4*/ 	.word	0x000000ff
        /*3aa8*/ 	.word	0x000384d0
        /*3aac*/ 	.short	0x010a
        /*3aae*/ 	.byte	0x23
	.zero		1


	//   ....[101]....
        /*3ab0*/ 	.word	0x00015820
        /*3ab4*/ 	.word	0x000000ff
        /*3ab8*/ 	.word	0x000384b0
        /*3abc*/ 	.short	0x010b
        /*3abe*/ 	.byte	0x23
	.zero		1


	//   ....[102]....
        /*3ac0*/ 	.word	0x00015860
        /*3ac4*/ 	.word	0x000000ff
        /*3ac8*/ 	.word	0x00000000
        /*3acc*/ 	.short	0x0101
        /*3ace*/ 	.byte	0x09
	.zero		1


	//   ....[103]....
        /*3ad0*/ 	.word	0x00015890
        /*3ad4*/ 	.word	0x000000ff
        /*3ad8*/ 	.word	0x000384d8
        /*3adc*/ 	.short	0x010a
        /*3ade*/ 	.byte	0x23
	.zero		1


	//   ....[104]....
        /*3ae0*/ 	.word	0x000159b0
        /*3ae4*/ 	.word	0x000000ff
        /*3ae8*/ 	.word	0x000384b8
        /*3aec*/ 	.short	0x010b
        /*3aee*/ 	.byte	0x23
	.zero		1


	//   ....[105]....
        /*3af0*/ 	.word	0x000159f0
        /*3af4*/ 	.word	0x000000ff
        /*3af8*/ 	.word	0x00000000
        /*3afc*/ 	.short	0x0101
        /*3afe*/ 	.byte	0x08
	.zero		1


	//   ....[106]....
        /*3b00*/ 	.word	0x00015a30
        /*3b04*/ 	.word	0x000000ff
        /*3b08*/ 	.word	0x000384e0
        /*3b0c*/ 	.short	0x010a
        /*3b0e*/ 	.byte	0x23
	.zero		1


	//   ....[107]....
        /*3b10*/ 	.word	0x00015b40
        /*3b14*/ 	.word	0x000000ff
        /*3b18*/ 	.word	0x000384c0
        /*3b1c*/ 	.short	0x010b
        /*3b1e*/ 	.byte	0x23
	.zero		1


	//   ....[108]....
        /*3b20*/ 	.word	0x00015b80
        /*3b24*/ 	.word	0x000000ff
        /*3b28*/ 	.word	0x00000000
        /*3b2c*/ 	.short	0x0101
        /*3b2e*/ 	.byte	0x2a
	.zero		1


	//   ....[109]....
        /*3b30*/ 	.word	0x00015bb0
        /*3b34*/ 	.word	0x000000ff
        /*3b38*/ 	.word	0x000384e8
        /*3b3c*/ 	.short	0x010a
        /*3b3e*/ 	.byte	0x23
	.zero		1


	//   ....[110]....
        /*3b40*/ 	.word	0x00015cd0
        /*3b44*/ 	.word	0x000000ff
        /*3b48*/ 	.word	0x000384c8
        /*3b4c*/ 	.short	0x010b
        /*3b4e*/ 	.byte	0x23
	.zero		1


	//   ....[111]....
        /*3b50*/ 	.word	0x00015d10
        /*3b54*/ 	.word	0x000000ff
        /*3b58*/ 	.word	0x00000000
        /*3b5c*/ 	.short	0x0101
        /*3b5e*/ 	.byte	0x2b
	.zero		1


	//   ....[112]....
        /*3b60*/ 	.word	0x00015d50
        /*3b64*/ 	.word	0x000000ff
        /*3b68*/ 	.word	0x000384d0
        /*3b6c*/ 	.short	0x010a
        /*3b6e*/ 	.byte	0x23
	.zero		1


	//   ....[113]....
        /*3b70*/ 	.word	0x00015e60
        /*3b74*/ 	.word	0x000000ff
        /*3b78*/ 	.word	0x000384b0
        /*3b7c*/ 	.short	0x010b
        /*3b7e*/ 	.byte	0x23
	.zero		1


	//   ....[114]....
        /*3b80*/ 	.word	0x00015ea0
        /*3b84*/ 	.word	0x000000ff
        /*3b88*/ 	.word	0x00000000
        /*3b8c*/ 	.short	0x0101
        /*3b8e*/ 	.byte	0x09
	.zero		1


	//   ....[115]....
        /*3b90*/ 	.word	0x00015ed0
        /*3b94*/ 	.word	0x000000ff
        /*3b98*/ 	.word	0x000384d8
        /*3b9c*/ 	.short	0x010a
        /*3b9e*/ 	.byte	0x23
	.zero		1


	//   ....[116]....
        /*3ba0*/ 	.word	0x00015fe0
        /*3ba4*/ 	.word	0x000000ff
        /*3ba8*/ 	.word	0x000384b8
        /*3bac*/ 	.short	0x010b
        /*3bae*/ 	.byte	0x23
	.zero		1


	//   ....[117]....
        /*3bb0*/ 	.word	0x00016020
        /*3bb4*/ 	.word	0x000000ff
        /*3bb8*/ 	.word	0x00000000
        /*3bbc*/ 	.short	0x0101
        /*3bbe*/ 	.byte	0x08
	.zero		1


	//   ....[118]....
        /*3bc0*/ 	.word	0x00016060
        /*3bc4*/ 	.word	0x000000ff
        /*3bc8*/ 	.word	0x000384e0
        /*3bcc*/ 	.short	0x010a
        /*3bce*/ 	.byte	0x23
	.zero		1


	//   ....[119]....
        /*3bd0*/ 	.word	0x00016160
        /*3bd4*/ 	.word	0x000000ff
        /*3bd8*/ 	.word	0x000384c0
        /*3bdc*/ 	.short	0x010b
        /*3bde*/ 	.byte	0x23
	.zero		1


	//   ....[120]....
        /*3be0*/ 	.word	0x000161a0
        /*3be4*/ 	.word	0x000000ff
        /*3be8*/ 	.word	0x00000000
        /*3bec*/ 	.short	0x0101
        /*3bee*/ 	.byte	0x2a
	.zero		1


	//   ....[121]....
        /*3bf0*/ 	.word	0x000161d0
        /*3bf4*/ 	.word	0x000000ff
        /*3bf8*/ 	.word	0x000384e8
        /*3bfc*/ 	.short	0x010a
        /*3bfe*/ 	.byte	0x23
	.zero		1


	//   ....[122]....
        /*3c00*/ 	.word	0x000162f0
        /*3c04*/ 	.word	0x000000ff
        /*3c08*/ 	.word	0x000384c8
        /*3c0c*/ 	.short	0x010b
        /*3c0e*/ 	.byte	0x23
	.zero		1


	//   ....[123]....
        /*3c10*/ 	.word	0x00016340
        /*3c14*/ 	.word	0x000000ff
        /*3c18*/ 	.word	0x00000000
        /*3c1c*/ 	.short	0x0101
        /*3c1e*/ 	.byte	0x2b
	.zero		1


	//   ....[124]....
        /*3c20*/ 	.word	0x00016890
        /*3c24*/ 	.word	0x000000ff
        /*3c28*/ 	.word	0x000384d0
        /*3c2c*/ 	.short	0x010a
        /*3c2e*/ 	.byte	0x23
	.zero		1


	//   ....[125]....
        /*3c30*/ 	.word	0x000168d0
        /*3c34*/ 	.word	0x000000ff
        /*3c38*/ 	.word	0x000384d8
        /*3c3c*/ 	.short	0x010a
        /*3c3e*/ 	.byte	0x23
	.zero		1


	//   ....[126]....
        /*3c40*/ 	.word	0x00016910
        /*3c44*/ 	.word	0x000000ff
        /*3c48*/ 	.word	0x000384e0
        /*3c4c*/ 	.short	0x010a
        /*3c4e*/ 	.byte	0x23
	.zero		1


	//   ....[127]....
        /*3c50*/ 	.word	0x00016980
        /*3c54*/ 	.word	0x00000003
        /*3c58*/ 	.word	0x000384e8
        /*3c5c*/ 	.short	0x010a
        /*3c5e*/ 	.byte	0x3f
	.zero		1


	//   ....[128]....
        /*3c60*/ 	.word	0x00017700
        /*3c64*/ 	.word	0x0000000c
        /*3c68*/ 	.word	0x00038498
        /*3c6c*/ 	.short	0x010a
        /*3c6e*/ 	.byte	0x3f
	.zero		1


	//   ....[129]....
        /*3c70*/ 	.word	0x000179c0
        /*3c74*/ 	.word	0x000000ff
        /*3c78*/ 	.word	0x000384f8
        /*3c7c*/ 	.short	0x0101
        /*3c7e*/ 	.byte	0x11
	.zero		1


	//   ....[130]....
        /*3c80*/ 	.word	0x00017a80
        /*3c84*/ 	.word	0x00000003
        /*3c88*/ 	.word	0x00038400
        /*3c8c*/ 	.short	0x010a
        /*3c8e*/ 	.byte	0x3f
	.zero		1


	//   ....[131]....
        /*3c90*/ 	.word	0x00017bc0
        /*3c94*/ 	.word	0x00000002
        /*3c98*/ 	.word	0x00000000
        /*3c9c*/ 	.short	0x0101
        /*3c9e*/ 	.byte	0x3f
	.zero		1


	//   ....[132]....
        /*3ca0*/ 	.word	0x000183a0
        /*3ca4*/ 	.word	0x00000007
        /*3ca8*/ 	.word	0x00000000
        /*3cac*/ 	.short	0x010a
        /*3cae*/ 	.byte	0x3f
	.zero		1


	//   ....[133]....
        /*3cb0*/ 	.word	0x00018420
        /*3cb4*/ 	.word	0x00000006
        /*3cb8*/ 	.word	0x00000000
        /*3cbc*/ 	.short	0x010a
        /*3cbe*/ 	.byte	0x3f
	.zero		1


	//   ....[134]....
        /*3cc0*/ 	.word	0x000184b0
        /*3cc4*/ 	.word	0x00000003
        /*3cc8*/ 	.word	0x00000000
        /*3ccc*/ 	.short	0x010a
        /*3cce*/ 	.byte	0x3f
	.zero		1


	//   ....[135]....
        /*3cd0*/ 	.word	0x0001a130
        /*3cd4*/ 	.word	0x0000000c
        /*3cd8*/ 	.word	0x00038440
        /*3cdc*/ 	.short	0x010a
        /*3cde*/ 	.byte	0x3f
	.zero		1


	//   ....[136]....
        /*3ce0*/ 	.word	0x0001a250
        /*3ce4*/ 	.word	0x0000000c
        /*3ce8*/ 	.word	0x00038400
        /*3cec*/ 	.short	0x0101
        /*3cee*/ 	.byte	0x3f
	.zero		1


	//   ....[137]....
        /*3cf0*/ 	.word	0x0001a320
        /*3cf4*/ 	.word	0x00000003
        /*3cf8*/ 	.word	0x00038440
        /*3cfc*/ 	.short	0x010a
        /*3cfe*/ 	.byte	0x3f
	.zero		1


	//   ....[138]....
        /*3d00*/ 	.word	0x0001a3d0
        /*3d04*/ 	.word	0x00000003
        /*3d08*/ 	.word	0x00038440
        /*3d0c*/ 	.short	0x010a
        /*3d0e*/ 	.byte	0x3f
	.zero		1


	//   ....[139]....
        /*3d10*/ 	.word	0x0001a480
        /*3d14*/ 	.word	0x00000003
        /*3d18*/ 	.word	0x00038440
        /*3d1c*/ 	.short	0x010a
        /*3d1e*/ 	.byte	0x3f
	.zero		1


	//   ....[140]....
        /*3d20*/ 	.word	0x0001a530
        /*3d24*/ 	.word	0x00000003
        /*3d28*/ 	.word	0x00038440
        /*3d2c*/ 	.short	0x010a
        /*3d2e*/ 	.byte	0x3f
	.zero		1


	//   ....[141]....
        /*3d30*/ 	.word	0x0001a5e0
        /*3d34*/ 	.word	0x00000003
        /*3d38*/ 	.word	0x00038440
        /*3d3c*/ 	.short	0x010a
        /*3d3e*/ 	.byte	0x3f
	.zero		1


	//   ....[142]....
        /*3d40*/ 	.word	0x0001a690
        /*3d44*/ 	.word	0x00000003
        /*3d48*/ 	.word	0x00038440
        /*3d4c*/ 	.short	0x010a
        /*3d4e*/ 	.byte	0x3f
	.zero		1


	//   ....[143]....
        /*3d50*/ 	.word	0x0001a740
        /*3d54*/ 	.word	0x00000003
        /*3d58*/ 	.word	0x00038440
        /*3d5c*/ 	.short	0x010a
        /*3d5e*/ 	.byte	0x3f
	.zero		1


	//   ....[144]....
        /*3d60*/ 	.word	0x0001a7f0
        /*3d64*/ 	.word	0x00000003
        /*3d68*/ 	.word	0x00038440
        /*3d6c*/ 	.short	0x010a
        /*3d6e*/ 	.byte	0x3f
	.zero		1


	//   ....[145]....
        /*3d70*/ 	.word	0x0001a850
        /*3d74*/ 	.word	0x00000003
        /*3d78*/ 	.word	0x00038480
        /*3d7c*/ 	.short	0x010a
        /*3d7e*/ 	.byte	0x3f
	.zero		1


	//   ....[146]....
        /*3d80*/ 	.word	0x0001a8b0
        /*3d84*/ 	.word	0x00000008
        /*3d88*/ 	.word	0x00038480
        /*3d8c*/ 	.short	0x010a
        /*3d8e*/ 	.byte	0x3f
	.zero		1


	//   ....[147]....
        /*3d90*/ 	.word	0x0001a970
        /*3d94*/ 	.word	0x00000004
        /*3d98*/ 	.word	0x000384b0
        /*3d9c*/ 	.short	0x010a
        /*3d9e*/ 	.byte	0x3f
	.zero		1


	//   ....[148]....
        /*3da0*/ 	.word	0x0001a9d0
        /*3da4*/ 	.word	0x0000000c
        /*3da8*/ 	.word	0x000384b8
        /*3dac*/ 	.short	0x010a
        /*3dae*/ 	.byte	0x3f
	.zero		1


	//   ....[149]....
        /*3db0*/ 	.word	0x0001aa30
        /*3db4*/ 	.word	0x0000000c
        /*3db8*/ 	.word	0x000384c0
        /*3dbc*/ 	.short	0x010a
        /*3dbe*/ 	.byte	0x3f
	.zero		1


	//   ....[150]....
        /*3dc0*/ 	.word	0x0001aa90
        /*3dc4*/ 	.word	0x0000000c
        /*3dc8*/ 	.word	0x000384c8
        /*3dcc*/ 	.short	0x010a
        /*3dce*/ 	.byte	0x3f
	.zero		1


	//   ....[151]....
        /*3dd0*/ 	.word	0x0001aaf0
        /*3dd4*/ 	.word	0x0000000d
        /*3dd8*/ 	.word	0x000384b0
        /*3ddc*/ 	.short	0x010a
        /*3dde*/ 	.byte	0x3f
	.zero		1


	//   ....[152]....
        /*3de0*/ 	.word	0x0001ab50
        /*3de4*/ 	.word	0x0000000d
        /*3de8*/ 	.word	0x000384b8
        /*3dec*/ 	.short	0x010a
        /*3dee*/ 	.byte	0x3f
	.zero		1


	//   ....[153]....
        /*3df0*/ 	.word	0x0001abb0
        /*3df4*/ 	.word	0x0000000d
        /*3df8*/ 	.word	0x000384c0
        /*3dfc*/ 	.short	0x010a
        /*3dfe*/ 	.byte	0x3f
	.zero		1


	//   ....[154]....
        /*3e00*/ 	.word	0x0001ac10
        /*3e04*/ 	.word	0x0000000d
        /*3e08*/ 	.word	0x000384c8
        /*3e0c*/ 	.short	0x010a
        /*3e0e*/ 	.byte	0x3f
	.zero		1


	//   ....[155]....
        /*3e10*/ 	.word	0x0001ac70
        /*3e14*/ 	.word	0x0000000c
        /*3e18*/ 	.word	0x000384b0
        /*3e1c*/ 	.short	0x010a
        /*3e1e*/ 	.byte	0x3f
	.zero		1


	//   ....[156]....
        /*3e20*/ 	.word	0x0001acd0
        /*3e24*/ 	.word	0x0000000c
        /*3e28*/ 	.word	0x000384b8
        /*3e2c*/ 	.short	0x010a
        /*3e2e*/ 	.byte	0x3f
	.zero		1


	//   ....[157]....
        /*3e30*/ 	.word	0x0001ad30
        /*3e34*/ 	.word	0x0000000c
        /*3e38*/ 	.word	0x000384c0
        /*3e3c*/ 	.short	0x010a
        /*3e3e*/ 	.byte	0x3f
	.zero		1


	//   ....[158]....
        /*3e40*/ 	.word	0x0001ad90
        /*3e44*/ 	.word	0x0000000c
        /*3e48*/ 	.word	0x000384c8
        /*3e4c*/ 	.short	0x010a
        /*3e4e*/ 	.byte	0x3f
	.zero		1


	//   ....[159]....
        /*3e50*/ 	.word	0x0001adf0
        /*3e54*/ 	.word	0x0000000d
        /*3e58*/ 	.word	0x000384b0
        /*3e5c*/ 	.short	0x010a
        /*3e5e*/ 	.byte	0x3f
	.zero		1


	//   ....[160]....
        /*3e60*/ 	.word	0x0001ae50
        /*3e64*/ 	.word	0x0000000d
        /*3e68*/ 	.word	0x000384b8
        /*3e6c*/ 	.short	0x010a
        /*3e6e*/ 	.byte	0x3f
	.zero		1


	//   ....[161]....
        /*3e70*/ 	.word	0x0001aeb0
        /*3e74*/ 	.word	0x0000000d
        /*3e78*/ 	.word	0x000384c0
        /*3e7c*/ 	.short	0x010a
        /*3e7e*/ 	.byte	0x3f
	.zero		1


	//   ....[162]....
        /*3e80*/ 	.word	0x0001af10
        /*3e84*/ 	.word	0x0000000d
        /*3e88*/ 	.word	0x000384c8
        /*3e8c*/ 	.short	0x010a
        /*3e8e*/ 	.byte	0x3f
	.zero		1


	//   ....[163]....
        /*3e90*/ 	.word	0x0001af70
        /*3e94*/ 	.word	0x00000003
        /*3e98*/ 	.word	0x00038400
        /*3e9c*/ 	.short	0x010a
        /*3e9e*/ 	.byte	0x3f
	.zero		1


	//   ....[164]....
        /*3ea0*/ 	.word	0x0001afd0
        /*3ea4*/ 	.word	0x00000003
        /*3ea8*/ 	.word	0x000384f8
        /*3eac*/ 	.short	0x010a
        /*3eae*/ 	.byte	0x3f
	.zero		1


	//   ....[165]....
        /*3eb0*/ 	.word	0x0001b030
        /*3eb4*/ 	.word	0x00000003
        /*3eb8*/ 	.word	0x00038400
        /*3ebc*/ 	.short	0x010a
        /*3ebe*/ 	.byte	0x3f
	.zero		1


	//   ....[166]....
        /*3ec0*/ 	.word	0x0001b090
        /*3ec4*/ 	.word	0x00000003
        /*3ec8*/ 	.word	0x000384d0
        /*3ecc*/ 	.short	0x010a
        /*3ece*/ 	.byte	0x3f
	.zero		1


	//   ....[167]....
        /*3ed0*/ 	.word	0x0001b0f0
        /*3ed4*/ 	.word	0x00000003
        /*3ed8*/ 	.word	0x000384d8
        /*3edc*/ 	.short	0x010a
        /*3ede*/ 	.byte	0x3f
	.zero		1


	//   ....[168]....
        /*3ee0*/ 	.word	0x0001b150
        /*3ee4*/ 	.word	0x00000003
        /*3ee8*/ 	.word	0x000384e0
        /*3eec*/ 	.short	0x010a
        /*3eee*/ 	.byte	0x3f
	.zero		1


	//   ....[169]....
        /*3ef0*/ 	.word	0x0001b1b0
        /*3ef4*/ 	.word	0x00000003
        /*3ef8*/ 	.word	0x000384e8
        /*3efc*/ 	.short	0x010a
        /*3efe*/ 	.byte	0x3f
	.zero		1


	//   ....[170]....
        /*3f00*/ 	.word	0x0001b210
        /*3f04*/ 	.word	0x00000003
        /*3f08*/ 	.word	0x000384d0
        /*3f0c*/ 	.short	0x010a
        /*3f0e*/ 	.byte	0x3f
	.zero		1


	//   ....[171]....
        /*3f10*/ 	.word	0x0001b270
        /*3f14*/ 	.word	0x00000003
        /*3f18*/ 	.word	0x000384d8
        /*3f1c*/ 	.short	0x010a
        /*3f1e*/ 	.byte	0x3f
	.zero		1


	//   ....[172]....
        /*3f20*/ 	.word	0x0001b2d0
        /*3f24*/ 	.word	0x00000003
        /*3f28*/ 	.word	0x000384e0
        /*3f2c*/ 	.short	0x010a
        /*3f2e*/ 	.byte	0x3f
	.zero		1


	//   ....[173]....
        /*3f30*/ 	.word	0x0001b330
        /*3f34*/ 	.word	0x00000003
        /*3f38*/ 	.word	0x000384e8
        /*3f3c*/ 	.short	0x010a
        /*3f3e*/ 	.byte	0x3f
	.zero		1


	//   ....[174]....
        /*3f40*/ 	.word	0x0001b390
        /*3f44*/ 	.word	0x00000003
        /*3f48*/ 	.word	0x000384d0
        /*3f4c*/ 	.short	0x010a
        /*3f4e*/ 	.byte	0x3f
	.zero		1


	//   ....[175]....
        /*3f50*/ 	.word	0x0001b3f0
        /*3f54*/ 	.word	0x00000003
        /*3f58*/ 	.word	0x000384d8
        /*3f5c*/ 	.short	0x010a
        /*3f5e*/ 	.byte	0x3f
	.zero		1


	//   ....[176]....
        /*3f60*/ 	.word	0x0001b450
        /*3f64*/ 	.word	0x00000003
        /*3f68*/ 	.word	0x000384e0
        /*3f6c*/ 	.short	0x010a
        /*3f6e*/ 	.byte	0x3f
	.zero		1


	//   ....[177]....
        /*3f70*/ 	.word	0x0001b4b0
        /*3f74*/ 	.word	0x00000003
        /*3f78*/ 	.word	0x000384e8
        /*3f7c*/ 	.short	0x010a
        /*3f7e*/ 	.byte	0x3f
	.zero		1


	//   ....[178]....
        /*3f80*/ 	.word	0x0001b510
        /*3f84*/ 	.word	0x00000003
        /*3f88*/ 	.word	0x000384d0
        /*3f8c*/ 	.short	0x010a
        /*3f8e*/ 	.byte	0x3f
	.zero		1


	//   ....[179]....
        /*3f90*/ 	.word	0x0001b570
        /*3f94*/ 	.word	0x00000003
        /*3f98*/ 	.word	0x000384d8
        /*3f9c*/ 	.short	0x010a
        /*3f9e*/ 	.byte	0x3f
	.zero		1


	//   ....[180]....
        /*3fa0*/ 	.word	0x0001b5d0
        /*3fa4*/ 	.word	0x00000003
        /*3fa8*/ 	.word	0x000384e0
        /*3fac*/ 	.short	0x010a
        /*3fae*/ 	.byte	0x3f
	.zero		1


	//   ....[181]....
        /*3fb0*/ 	.word	0x0001b630
        /*3fb4*/ 	.word	0x00000003
        /*3fb8*/ 	.word	0x000384e8
        /*3fbc*/ 	.short	0x010a
        /*3fbe*/ 	.byte	0x3f
	.zero		1


	//   ....[182]....
        /*3fc0*/ 	.word	0x0001b690
        /*3fc4*/ 	.word	0x00000003
        /*3fc8*/ 	.word	0x000384d0
        /*3fcc*/ 	.short	0x010a
        /*3fce*/ 	.byte	0x3f
	.zero		1


	//   ....[183]....
        /*3fd0*/ 	.word	0x0001b6f0
        /*3fd4*/ 	.word	0x00000003
        /*3fd8*/ 	.word	0x000384d8
        /*3fdc*/ 	.short	0x010a
        /*3fde*/ 	.byte	0x3f
	.zero		1


	//   ....[184]....
        /*3fe0*/ 	.word	0x0001b750
        /*3fe4*/ 	.word	0x00000003
        /*3fe8*/ 	.word	0x000384e0
        /*3fec*/ 	.short	0x010a
        /*3fee*/ 	.byte	0x3f
	.zero		1


	//   ....[185]....
        /*3ff0*/ 	.word	0x0001b820
        /*3ff4*/ 	.word	0x0000000c
        /*3ff8*/ 	.word	0x00038498
        /*3ffc*/ 	.short	0x010a
        /*3ffe*/ 	.byte	0x3f
	.zero		1


	//   ....[186]....
        /*4000*/ 	.word	0x0001b870
        /*4004*/ 	.word	0x00000003
        /*4008*/ 	.word	0x00038400
        /*400c*/ 	.short	0x010a
        /*400e*/ 	.byte	0x3f
	.zero		1


	//   ....[187]....
        /*4010*/ 	.word	0x0001ba80
        /*4014*/ 	.word	0x00000007
        /*4018*/ 	.word	0x00000000
        /*401c*/ 	.short	0x010a
        /*401e*/ 	.byte	0x3f
	.zero		1


	//   ....[188]....
        /*4020*/ 	.word	0x0001bad0
        /*4024*/ 	.word	0x00000006
        /*4028*/ 	.word	0x00000000
        /*402c*/ 	.short	0x010a
        /*402e*/ 	.byte	0x3f
	.zero		1


	//   ....[189]....
        /*4030*/ 	.word	0x0001bb20
        /*4034*/ 	.word	0x0000000c
        /*4038*/ 	.word	0x00038440
        /*403c*/ 	.short	0x010a
        /*403e*/ 	.byte	0x3f
	.zero		1


	//   ....[190]....
        /*4040*/ 	.word	0x0001bb70
        /*4044*/ 	.word	0x00000003
        /*4048*/ 	.word	0x00038440
        /*404c*/ 	.short	0x010a
        /*404e*/ 	.byte	0x3f
	.zero		1


	//   ....[191]....
        /*4050*/ 	.word	0x0001bbc0
        /*4054*/ 	.word	0x00000003
        /*4058*/ 	.word	0x00038440
        /*405c*/ 	.short	0x010a
        /*405e*/ 	.byte	0x3f
	.zero		1


	//   ....[192]....
        /*4060*/ 	.word	0x0001bc10
        /*4064*/ 	.word	0x00000003
        /*4068*/ 	.word	0x00038440
        /*406c*/ 	.short	0x010a
        /*406e*/ 	.byte	0x3f
	.zero		1


	//   ....[193]....
        /*4070*/ 	.word	0x0001bc60
        /*4074*/ 	.word	0x00000003
        /*4078*/ 	.word	0x00038440
        /*407c*/ 	.short	0x010a
        /*407e*/ 	.byte	0x3f
	.zero		1


	//   ....[194]....
        /*4080*/ 	.word	0x0001bcb0
        /*4084*/ 	.word	0x00000003
        /*4088*/ 	.word	0x00038440
        /*408c*/ 	.short	0x010a
        /*408e*/ 	.byte	0x3f
	.zero		1


	//   ....[195]....
        /*4090*/ 	.word	0x0001bd00
        /*4094*/ 	.word	0x00000003
        /*4098*/ 	.word	0x00038440
        /*409c*/ 	.short	0x010a
        /*409e*/ 	.byte	0x3f
	.zero		1


	//   ....[196]....
        /*40a0*/ 	.word	0x0001bd50
        /*40a4*/ 	.word	0x00000003
        /*40a8*/ 	.word	0x00038440
        /*40ac*/ 	.short	0x010a
        /*40ae*/ 	.byte	0x3f
	.zero		1


	//----- nvinfo : EIATTR_NUM_MBARRIERS
	.align		4
.L_39:
        /*40b0*/ 	.byte	0x03, 0x38
        /*40b2*/ 	.short	0x0020


	//----- nvinfo : EIATTR_EXIT_INSTR_OFFSETS
	.align		4
        /*40b4*/ 	.byte	0x04, 0x1c
        /*40b6*/ 	.short	(.L_41 - .L_40)


	//   ....[0]....
.L_40:
        /*40b8*/ 	.word	0x00002e60


	//   ....[1]....
        /*40bc*/ 	.word	0x00002f20


	//   ....[2]....
        /*40c0*/ 	.word	0x00013e10


	//   ....[3]....
        /*40c4*/ 	.word	0x00013eb0


	//   ....[4]....
        /*40c8*/ 	.word	0x000169d0


	//   ....[5]....
        /*40cc*/ 	.word	0x00018500


	//   ....[6]....
        /*40d0*/ 	.word	0x0001a820


	//----- nvinfo : EIATTR_MAX_THREADS
	.align		4
.L_41:
        /*40d4*/ 	.byte	0x04, 0x05
        /*40d6*/ 	.short	(.L_43 - .L_42)
.L_42:
        /*40d8*/ 	.word	0x00000180
        /*40dc*/ 	.word	0x00000001
        /*40e0*/ 	.word	0x00000001


	//----- nvinfo : EIATTR_CRS_STACK_SIZE
	.align		4
.L_43:
        /*40e4*/ 	.byte	0x04, 0x1e
        /*40e6*/ 	.short	(.L_45 - .L_44)
.L_44:
        /*40e8*/ 	.word	0x00000000


	//----- nvinfo : EIATTR_CBANK_PARAM_SIZE
	.align		4
.L_45:
        /*40ec*/ 	.byte	0x03, 0x19
        /*40ee*/ 	.short	0x0770


	//----- nvinfo : EIATTR_PARAM_CBANK
	.align		4
        /*40f0*/ 	.byte	0x04, 0x0a
        /*40f2*/ 	.short	(.L_47 - .L_46)
	.align		4
.L_46:
        /*40f4*/ 	.word	index@(.nv.constant0._ZN7cutlass13device_kernelINS_4gemm6kernel13GemmUniversalINS1_17GroupProblemShapeIN4cute5tupleIJiiiEEEEENS1_10collective13CollectiveMmaINS1_39MainloopSm90ArrayTmaGmmaWarpSpecializedILi3ENS6_IJNS5_1CILi2EEENSC_ILi1EEESE_EEENS1_55KernelPtrArrayTmaWarpSpecializedCooperativeFP8FastAccumEEENS6_IJNSC_ILi256EEESI_NSC_ILi128EEEEEENS_12float_e4m3_tEPNS6_IJlSE_NSC_ILi0EEEEEESL_SO_NS5_8TiledMMAINS5_8MMA_AtomIJNS5_4SM904GMMA31MMA_64x256x32_F32E4M3E4M3_SS_TNILNSS_7ScaleInE1ELSU_1EEEEEENS5_6LayoutISF_NS6_IJSE_SM_SM_EEEEENS6_IJNS5_10UnderscoreES10_S10_EEEEENS5_13SM90_TMA_LOADENS5_14ComposedLayoutINS5_7SwizzleILi3ELi4ELi3EEENS5_18smem_ptr_flag_bitsILi8EEENSX_INS6_IJNSC_ILi8EEESJ_EEENS6_IJSJ_SE_EEEEEEEvNS5_8identityENS5_23SM90_TMA_LOAD_MULTICASTES1D_vS1E_EENS_8epilogue10collective18CollectiveEpilogueINS1H_30Sm90PtrArrayTmaWarpSpecializedILi4ELi2ELi16ELb1ELb0ELi2EEEJSK_NS6_IJSJ_NSC_ILi32EEEEEENS_6half_tEPNS6_IJSE_lSM_EEES1O_S1Q_NS1H_6fusion15FusionCallbacksIS1L_NS1R_17LinearCombinationIS1O_fS1O_fLNS_15FloatRoundStyleE2EEESK_S1N_JEEES13_NS14_IS16_NS17_ILi16EEENSX_INS6_IJNSC_ILi64EEES19_EEENS6_IJSE_S1Y_EEEEEEENS5_17SM75_U16x8_LDSM_TENS5_14SM90_TMA_STOREES22_NS5_17SM90_U16x8_STSM_TENS5_9Copy_AtomIJNS5_17SM90_U32x4_STSM_NES1O_EEEvEEEvvEEEEvNT_6ParamsE)
        /*40f8*/ 	.short	0x0210
        /*40fa*/ 	.short	0x0770


	//----- nvinfo : EIATTR_SW_WAR
	.align		4
.L_47:
        /*40fc*/ 	.byte	0x04, 0x36
        /*40fe*/ 	.short	(.L_49 - .L_48)
.L_48:
        /*4100*/ 	.word	0x00000008
.L_49:


//--------------------- .nv.callgraph             --------------------------
	.section	.nv.callgraph,"",@"SHT_CUDA_CALLGRAPH"
	.align	4
	.sectionentsize	8
	.align		4
        /*0000*/ 	.word	0x00000000
	.align		4
        /*0004*/ 	.word	0xffffffff
	.align		4
        /*0008*/ 	.word	index@(_ZN7cutlass13device_kernelINS_4gemm6kernel13GemmUniversalINS1_17GroupProblemShapeIN4cute5tupleIJiiiEEEEENS1_10collective13CollectiveMmaINS1_39MainloopSm90ArrayTmaGmmaWarpSpecializedILi3ENS6_IJNS5_1CILi2EEENSC_ILi1EEESE_EEENS1_55KernelPtrArrayTmaWarpSpecializedCooperativeFP8FastAccumEEENS6_IJNSC_ILi256EEESI_NSC_ILi128EEEEEENS_12float_e4m3_tEPNS6_IJlSE_NSC_ILi0EEEEEESL_SO_NS5_8TiledMMAINS5_8MMA_AtomIJNS5_4SM904GMMA31MMA_64x256x32_F32E4M3E4M3_SS_TNILNSS_7ScaleInE1ELSU_1EEEEEENS5_6LayoutISF_NS6_IJSE_SM_SM_EEEEENS6_IJNS5_10UnderscoreES10_S10_EEEEENS5_13SM90_TMA_LOADENS5_14ComposedLayoutINS5_7SwizzleILi3ELi4ELi3EEENS5_18smem_ptr_flag_bitsILi8EEENSX_INS6_IJNSC_ILi8EEESJ_EEENS6_IJSJ_SE_EEEEEEEvNS5_8identityENS5_23SM90_TMA_LOAD_MULTICASTES1D_vS1E_EENS_8epilogue10collective18CollectiveEpilogueINS1H_30Sm90PtrArrayTmaWarpSpecializedILi4ELi2ELi16ELb1ELb0ELi2EEEJSK_NS6_IJSJ_NSC_ILi32EEEEEENS_6half_tEPNS6_IJSE_lSM_EEES1O_S1Q_NS1H_6fusion15FusionCallbacksIS1L_NS1R_17LinearCombinationIS1O_fS1O_fLNS_15FloatRoundStyleE2EEESK_S1N_JEEES13_NS14_IS16_NS17_ILi16EEENSX_INS6_IJNSC_ILi64EEES19_EEENS6_IJSE_S1Y_EEEEEEENS5_17SM75_U16x8_LDSM_TENS5_14SM90_TMA_STOREES22_NS5_17SM90_U16x8_STSM_TENS5_9Copy_AtomIJNS5_17SM90_U32x4_STSM_NES1O_EEEvEEEvvEEEEvNT_6ParamsE)
	.align		4
        /*000c*/ 	.word	index@(__assertfail)
	.align		4
        /*0010*/ 	.word	0x00000000
	.align		4
        /*0014*/ 	.word	0xfffffffe
	.align		4
        /*0018*/ 	.word	0x00000000
	.align		4
        /*001c*/ 	.word	0xfffffffd
	.align		4
        /*0020*/ 	.word	0x00000000
	.align		4
        /*0024*/ 	.word	0xfffffffc


//--------------------- .nv.constant4             --------------------------
	.section	.nv.constant4,"a",@progbits
	.align	8
	.align		8
.nv.constant4:
        /*0000*/ 	.dword	__assertfail
	.align		8
        /*0008*/ 	.dword	__unnamed_1
	.align		8
        /*0010*/ 	.dword	_ZN39_INTERNAL_c3e86ece_4_k_cu_78427b02_41114cuda3std3__45__cpo5beginE
	.align		8
        /*0018*/ 	.dword	_ZN39_INTERNAL_c3e86ece_4_k_cu_78427b02_41114cuda3std3__45__cpo3endE
	.align		8
        /*0020*/ 	.dword	_ZN39_INTERNAL_c3e86ece_4_k_cu_78427b02_41114cuda3std3__45__cpo6cbeginE
	.align		8
        /*0028*/ 	.dword	_ZN39_INTERNAL_c3e86ece_4_k_cu_78427b02_41114cuda3std3__45__cpo4cendE
	.align		8
        /*0030*/ 	.dword	_ZN39_INTERNAL_c3e86ece_4_k_cu_78427b02_41114cuda3std3__441_GLOBAL__N__c3e86ece_4_k_cu_78427b02_41116ignoreE
	.align		8
        /*0038*/ 	.dword	_ZN39_INTERNAL_c3e86ece_4_k_cu_78427b02_41114cuda3std3__419piecewise_constructE
	.align		8
        /*0040*/ 	.dword	_ZN39_INTERNAL_c3e86ece_4_k_cu_78427b02_41114cuda3std3__48in_placeE
	.align		8
        /*0048*/ 	.dword	_ZN39_INTERNAL_c3e86ece_4_k_cu_78427b02_41114cuda3std6ranges3__45__cpo4swapE
	.align		8
        /*0050*/ 	.dword	_ZN39_INTERNAL_c3e86ece_4_k_cu_78427b02_41114cuda3std6ranges3__45__cpo9iter_moveE
	.align		8
        /*0058*/ 	.dword	_ZN39_INTERNAL_c3e86ece_4_k_cu_78427b02_41114cute7productE
	.align		8
        /*0060*/ 	.dword	_ZN39_INTERNAL_c3e86ece_4_k_cu_78427b02_41114cute1_E
	.align		8
        /*0068*/ 	.dword	$str$24
	.align		8
        /*0070*/ 	.dword	$str$25


//--------------------- .text._ZN7cutlass13device_kernelINS_4gemm6kernel13GemmUniversalINS1_17GroupProblemShapeIN4cute5tupleIJiiiEEEEENS1_10collective13CollectiveMmaINS1_39MainloopSm90ArrayTmaGmmaWarpSpecializedILi3ENS6_IJNS5_1CILi2EEENSC_ILi1EEESE_EEENS1_55KernelPtrArrayTmaWarpSpecializedCooperativeFP8FastAccumEEENS6_IJNSC_ILi256EEESI_NSC_ILi128EEEEEENS_12float_e4m3_tEPNS6_IJlSE_NSC_ILi0EEEEEESL_SO_NS5_8TiledMMAINS5_8MMA_AtomIJNS5_4SM904GMMA31MMA_64x256x32_F32E4M3E4M3_SS_TNILNSS_7ScaleInE1ELSU_1EEEEEENS5_6LayoutISF_NS6_IJSE_SM_SM_EEEEENS6_IJNS5_10UnderscoreES10_S10_EEEEENS5_13SM90_TMA_LOADENS5_14ComposedLayoutINS5_7SwizzleILi3ELi4ELi3EEENS5_18smem_ptr_flag_bitsILi8EEENSX_INS6_IJNSC_ILi8EEESJ_EEENS6_IJSJ_SE_EEEEEEEvNS5_8identityENS5_23SM90_TMA_LOAD_MULTICASTES1D_vS1E_EENS_8epilogue10collective18CollectiveEpilogueINS1H_30Sm90PtrArrayTmaWarpSpecializedILi4ELi2ELi16ELb1ELb0ELi2EEEJSK_NS6_IJSJ_NSC_ILi32EEEEEENS_6half_tEPNS6_IJSE_lSM_EEES1O_S1Q_NS1H_6fusion15FusionCallbacksIS1L_NS1R_17LinearCombinationIS1O_fS1O_fLNS_15FloatRoundStyleE2EEESK_S1N_JEEES13_NS14_IS16_NS17_ILi16EEENSX_INS6_IJNSC_ILi64EEES19_EEENS6_IJSE_S1Y_EEEEEEENS5_17SM75_U16x8_LDSM_TENS5_14SM90_TMA_STOREES22_NS5_17SM90_U16x8_STSM_TENS5_9Copy_AtomIJNS5_17SM90_U32x4_STSM_NES1O_EEEvEEEvvEEEEvNT_6ParamsE --------------------------
	.section	.text._ZN7cutlass13device_kernelINS_4gemm6kernel13GemmUniversalINS1_17GroupProblemShapeIN4cute5tupleIJiiiEEEEENS1_10collective13CollectiveMmaINS1_39MainloopSm90ArrayTmaGmmaWarpSpecializedILi3ENS6_IJNS5_1CILi2EEENSC_ILi1EEESE_EEENS1_55KernelPtrArrayTmaWarpSpecializedCooperativeFP8FastAccumEEENS6_IJNSC_ILi256EEESI_NSC_ILi128EEEEEENS_12float_e4m3_tEPNS6_IJlSE_NSC_ILi0EEEEEESL_SO_NS5_8TiledMMAINS5_8MMA_AtomIJNS5_4SM904GMMA31MMA_64x256x32_F32E4M3E4M3_SS_TNILNSS_7ScaleInE1ELSU_1EEEEEENS5_6LayoutISF_NS6_IJSE_SM_SM_EEEEENS6_IJNS5_10UnderscoreES10_S10_EEEEENS5_13SM90_TMA_LOADENS5_14ComposedLayoutINS5_7SwizzleILi3ELi4ELi3EEENS5_18smem_ptr_flag_bitsILi8EEENSX_INS6_IJNSC_ILi8EEESJ_EEENS6_IJSJ_SE_EEEEEEEvNS5_8identityENS5_23SM90_TMA_LOAD_MULTICASTES1D_vS1E_EENS_8epilogue10collective18CollectiveEpilogueINS1H_30Sm90PtrArrayTmaWarpSpecializedILi4ELi2ELi16ELb1ELb0ELi2EEEJSK_NS6_IJSJ_NSC_ILi32EEEEEENS_6half_tEPNS6_IJSE_lSM_EEES1O_S1Q_NS1H_6fusion15FusionCallbacksIS1L_NS1R_17LinearCombinationIS1O_fS1O_fLNS_15FloatRoundStyleE2EEESK_S1N_JEEES13_NS14_IS16_NS17_ILi16EEENSX_INS6_IJNSC_ILi64EEES19_EEENS6_IJSE_S1Y_EEEEEEENS5_17SM75_U16x8_LDSM_TENS5_14SM90_TMA_STOREES22_NS5_17SM90_U16x8_STSM_TENS5_9Copy_AtomIJNS5_17SM90_U32x4_STSM_NES1O_EEEvEEEvvEEEEvNT_6ParamsE,"ax",@progbits
	.align	128
.text._ZN7cutlass13device_kernelINS_4gemm6kernel13GemmUniversalINS1_17GroupProblemShapeIN4cute5tupleIJiiiEEEEENS1_10collective13CollectiveMmaINS1_39MainloopSm90ArrayTmaGmmaWarpSpecializedILi3ENS6_IJNS5_1CILi2EEENSC_ILi1EEESE_EEENS1_55KernelPtrArrayTmaWarpSpecializedCooperativeFP8FastAccumEEENS6_IJNSC_ILi256EEESI_NSC_ILi128EEEEEENS_12float_e4m3_tEPNS6_IJlSE_NSC_ILi0EEEEEESL_SO_NS5_8TiledMMAINS5_8MMA_AtomIJNS5_4SM904GMMA31MMA_64x256x32_F32E4M3E4M3_SS_TNILNSS_7ScaleInE1ELSU_1EEEEEENS5_6LayoutISF_NS6_IJSE_SM_SM_EEEEENS6_IJNS5_10UnderscoreES10_S10_EEEEENS5_13SM90_TMA_LOADENS5_14ComposedLayoutINS5_7SwizzleILi3ELi4ELi3EEENS5_18smem_ptr_flag_bitsILi8EEENSX_INS6_IJNSC_ILi8EEESJ_EEENS6_IJSJ_SE_EEEEEEEvNS5_8identityENS5_23SM90_TMA_LOAD_MULTICASTES1D_vS1E_EENS_8epilogue10collective18CollectiveEpilogueINS1H_30Sm90PtrArrayTmaWarpSpecializedILi4ELi2ELi16ELb1ELb0ELi2EEEJSK_NS6_IJSJ_NSC_ILi32EEEEEENS_6half_tEPNS6_IJSE_lSM_EEES1O_S1Q_NS1H_6fusion15FusionCallbacksIS1L_NS1R_17LinearCombinationIS1O_fS1O_fLNS_15FloatRoundStyleE2EEESK_S1N_JEEES13_NS14_IS16_NS17_ILi16EEENSX_INS6_IJNSC_ILi64EEES19_EEENS6_IJSE_S1Y_EEEEEEENS5_17SM75_U16x8_LDSM_TENS5_14SM90_TMA_STOREES22_NS5_17SM90_U16x8_STSM_TENS5_9Copy_AtomIJNS5_17SM90_U32x4_STSM_NES1O_EEEvEEEvvEEEEvNT_6ParamsE:
        .type           _ZN7cutlass13device_kernelINS_4gemm6kernel13GemmUniversalINS1_17GroupProblemShapeIN4cute5tupleIJiiiEEEEENS1_10collective13CollectiveMmaINS1_39MainloopSm90ArrayTmaGmmaWarpSpecializedILi3ENS6_IJNS5_1CILi2EEENSC_ILi1EEESE_EEENS1_55KernelPtrArrayTmaWarpSpecializedCooperativeFP8FastAccumEEENS6_IJNSC_ILi256EEESI_NSC_ILi128EEEEEENS_12float_e4m3_tEPNS6_IJlSE_NSC_ILi0EEEEEESL_SO_NS5_8TiledMMAINS5_8MMA_AtomIJNS5_4SM904GMMA31MMA_64x256x32_F32E4M3E4M3_SS_TNILNSS_7ScaleInE1ELSU_1EEEEEENS5_6LayoutISF_NS6_IJSE_SM_SM_EEEEENS6_IJNS5_10UnderscoreES10_S10_EEEEENS5_13SM90_TMA_LOADENS5_14ComposedLayoutINS5_7SwizzleILi3ELi4ELi3EEENS5_18smem_ptr_flag_bitsILi8EEENSX_INS6_IJNSC_ILi8EEESJ_EEENS6_IJSJ_SE_EEEEEEEvNS5_8identityENS5_23SM90_TMA_LOAD_MULTICASTES1D_vS1E_EENS_8epilogue10collective18CollectiveEpilogueINS1H_30Sm90PtrArrayTmaWarpSpecializedILi4ELi2ELi16ELb1ELb0ELi2EEEJSK_NS6_IJSJ_NSC_ILi32EEEEEENS_6half_tEPNS6_IJSE_lSM_EEES1O_S1Q_NS1H_6fusion15FusionCallbacksIS1L_NS1R_17LinearCombinationIS1O_fS1O_fLNS_15FloatRoundStyleE2EEESK_S1N_JEEES13_NS14_IS16_NS17_ILi16EEENSX_INS6_IJNSC_ILi64EEES19_EEENS6_IJSE_S1Y_EEEEEEENS5_17SM75_U16x8_LDSM_TENS5_14SM90_TMA_STOREES22_NS5_17SM90_U16x8_STSM_TENS5_9Copy_AtomIJNS5_17SM90_U32x4_STSM_NES1O_EEEvEEEvvEEEEvNT_6ParamsE,@function
        .size           _ZN7cutlass13device_kernelINS_4gemm6kernel13GemmUniversalINS1_17GroupProblemShapeIN4cute5tupleIJiiiEEEEENS1_10collective13CollectiveMmaINS1_39MainloopSm90ArrayTmaGmmaWarpSpecializedILi3ENS6_IJNS5_1CILi2EEENSC_ILi1EEESE_EEENS1_55KernelPtrArrayTmaWarpSpecializedCooperativeFP8FastAccumEEENS6_IJNSC_ILi256EEESI_NSC_ILi128EEEEEENS_12float_e4m3_tEPNS6_IJlSE_NSC_ILi0EEEEEESL_SO_NS5_8TiledMMAINS5_8MMA_AtomIJNS5_4SM904GMMA31MMA_64x256x32_F32E4M3E4M3_SS_TNILNSS_7ScaleInE1ELSU_1EEEEEENS5_6LayoutISF_NS6_IJSE_SM_SM_EEEEENS6_IJNS5_10UnderscoreES10_S10_EEEEENS5_13SM90_TMA_LOADENS5_14ComposedLayoutINS5_7SwizzleILi3ELi4ELi3EEENS5_18smem_ptr_flag_bitsILi8EEENSX_INS6_IJNSC_ILi8EEESJ_EEENS6_IJSJ_SE_EEEEEEEvNS5_8identityENS5_23SM90_TMA_LOAD_MULTICASTES1D_vS1E_EENS_8epilogue10collective18CollectiveEpilogueINS1H_30Sm90PtrArrayTmaWarpSpecializedILi4ELi2ELi16ELb1ELb0ELi2EEEJSK_NS6_IJSJ_NSC_ILi32EEEEEENS_6half_tEPNS6_IJSE_lSM_EEES1O_S1Q_NS1H_6fusion15FusionCallbacksIS1L_NS1R_17LinearCombinationIS1O_fS1O_fLNS_15FloatRoundStyleE2EEESK_S1N_JEEES13_NS14_IS16_NS17_ILi16EEENSX_INS6_IJNSC_ILi64EEES19_EEENS6_IJSE_S1Y_EEEEEEENS5_17SM75_U16x8_LDSM_TENS5_14SM90_TMA_STOREES22_NS5_17SM90_U16x8_STSM_TENS5_9Copy_AtomIJNS5_17SM90_U32x4_STSM_NES1O_EEEvEEEvvEEEEvNT_6ParamsE,(.L_x_420 - _ZN7cutlass13device_kernelINS_4gemm6kernel13GemmUniversalINS1_17GroupProblemShapeIN4cute5tupleIJiiiEEEEENS1_10collective13CollectiveMmaINS1_39MainloopSm90ArrayTmaGmmaWarpSpecializedILi3ENS6_IJNS5_1CILi2EEENSC_ILi1EEESE_EEENS1_55KernelPtrArrayTmaWarpSpecializedCooperativeFP8FastAccumEEENS6_IJNSC_ILi256EEESI_NSC_ILi128EEEEEENS_12float_e4m3_tEPNS6_IJlSE_NSC_ILi0EEEEEESL_SO_NS5_8TiledMMAINS5_8MMA_AtomIJNS5_4SM904GMMA31MMA_64x256x32_F32E4M3E4M3_SS_TNILNSS_7ScaleInE1ELSU_1EEEEEENS5_6LayoutISF_NS6_IJSE_SM_SM_EEEEENS6_IJNS5_10UnderscoreES10_S10_EEEEENS5_13SM90_TMA_LOADENS5_14ComposedLayoutINS5_7SwizzleILi3ELi4ELi3EEENS5_18smem_ptr_flag_bitsILi8EEENSX_INS6_IJNSC_ILi8EEESJ_EEENS6_IJSJ_SE_EEEEEEEvNS5_8identityENS5_23SM90_TMA_LOAD_MULTICASTES1D_vS1E_EENS_8epilogue10collective18CollectiveEpilogueINS1H_30Sm90PtrArrayTmaWarpSpecializedILi4ELi2ELi16ELb1ELb0ELi2EEEJSK_NS6_IJSJ_NSC_ILi32EEEEEENS_6half_tEPNS6_IJSE_lSM_EEES1O_S1Q_NS1H_6fusion15FusionCallbacksIS1L_NS1R_17LinearCombinationIS1O_fS1O_fLNS_15FloatRoundStyleE2EEESK_S1N_JEEES13_NS14_IS16_NS17_ILi16EEENSX_INS6_IJNSC_ILi64EEES19_EEENS6_IJSE_S1Y_EEEEEEENS5_17SM75_U16x8_LDSM_TENS5_14SM90_TMA_STOREES22_NS5_17SM90_U16x8_STSM_TENS5_9Copy_AtomIJNS5_17SM90_U32x4_STSM_NES1O_EEEvEEEvvEEEEvNT_6ParamsE)
        .other          _ZN7cutlass13device_kernelINS_4gemm6kernel13GemmUniversalINS1_17GroupProblemShapeIN4cute5tupleIJiiiEEEEENS1_10collective13CollectiveMmaINS1_39MainloopSm90ArrayTmaGmmaWarpSpecializedILi3ENS6_IJNS5_1CILi2EEENSC_ILi1EEESE_EEENS1_55KernelPtrArrayTmaWarpSpecializedCooperativeFP8FastAccumEEENS6_IJNSC_ILi256EEESI_NSC_ILi128EEEEEENS_12float_e4m3_tEPNS6_IJlSE_NSC_ILi0EEEEEESL_SO_NS5_8TiledMMAINS5_8MMA_AtomIJNS5_4SM904GMMA31MMA_64x256x32_F32E4M3E4M3_SS_TNILNSS_7ScaleInE1ELSU_1EEEEEENS5_6LayoutISF_NS6_IJSE_SM_SM_EEEEENS6_IJNS5_10UnderscoreES10_S10_EEEEENS5_13SM90_TMA_LOADENS5_14ComposedLayoutINS5_7SwizzleILi3ELi4ELi3EEENS5_18smem_ptr_flag_bitsILi8EEENSX_INS6_IJNSC_ILi8EEESJ_EEENS6_IJSJ_SE_EEEEEEEvNS5_8identityENS5_23SM90_TMA_LOAD_MULTICASTES1D_vS1E_EENS_8epilogue10collective18CollectiveEpilogueINS1H_30Sm90PtrArrayTmaWarpSpecializedILi4ELi2ELi16ELb1ELb0ELi2EEEJSK_NS6_IJSJ_NSC_ILi32EEEEEENS_6half_tEPNS6_IJSE_lSM_EEES1O_S1Q_NS1H_6fusion15FusionCallbacksIS1L_NS1R_17LinearCombinationIS1O_fS1O_fLNS_15FloatRoundStyleE2EEESK_S1N_JEEES13_NS14_IS16_NS17_ILi16EEENSX_INS6_IJNSC_ILi64EEES19_EEENS6_IJSE_S1Y_EEEEEEENS5_17SM75_U16x8_LDSM_TENS5_14SM90_TMA_STOREES22_NS5_17SM90_U16x8_STSM_TENS5_9Copy_AtomIJNS5_17SM90_U32x4_STSM_NES1O_EEEvEEEvvEEEEvNT_6ParamsE,@"STO_CUDA_ENTRY STV_DEFAULT"
_ZN7cutlass13device_kernelINS_4gemm6kernel13GemmUniversalINS1_17GroupProblemShapeIN4cute5tupleIJiiiEEEEENS1_10collective13CollectiveMmaINS1_39MainloopSm90ArrayTmaGmmaWarpSpecializedILi3ENS6_IJNS5_1CILi2EEENSC_ILi1EEESE_EEENS1_55KernelPtrArrayTmaWarpSpecializedCooperativeFP8FastAccumEEENS6_IJNSC_ILi256EEESI_NSC_ILi128EEEEEENS_12float_e4m3_tEPNS6_IJlSE_NSC_ILi0EEEEEESL_SO_NS5_8TiledMMAINS5_8MMA_AtomIJNS5_4SM904GMMA31MMA_64x256x32_F32E4M3E4M3_SS_TNILNSS_7ScaleInE1ELSU_1EEEEEENS5_6LayoutISF_NS6_IJSE_SM_SM_EEEEENS6_IJNS5_10UnderscoreES10_S10_EEEEENS5_13SM90_TMA_LOADENS5_14ComposedLayoutINS5_7SwizzleILi3ELi4ELi3EEENS5_18smem_ptr_flag_bitsILi8EEENSX_INS6_IJNSC_ILi8EEESJ_EEENS6_IJSJ_SE_EEEEEEEvNS5_8identityENS5_23SM90_TMA_LOAD_MULTICASTES1D_vS1E_EENS_8epilogue10collective18CollectiveEpilogueINS1H_30Sm90PtrArrayTmaWarpSpecializedILi4ELi2ELi16ELb1ELb0ELi2EEEJSK_NS6_IJSJ_NSC_ILi32EEEEEENS_6half_tEPNS6_IJSE_lSM_EEES1O_S1Q_NS1H_6fusion15FusionCallbacksIS1L_NS1R_17LinearCombinationIS1O_fS1O_fLNS_15FloatRoundStyleE2EEESK_S1N_JEEES13_NS14_IS16_NS17_ILi16EEENSX_INS6_IJNSC_ILi64EEES19_EEENS6_IJSE_S1Y_EEEEEEENS5_17SM75_U16x8_LDSM_TENS5_14SM90_TMA_STOREES22_NS5_17SM90_U16x8_STSM_TENS5_9Copy_AtomIJNS5_17SM90_U32x4_STSM_NES1O_EEEvEEEvvEEEEvNT_6ParamsE:
[----:B------:R-:W1:Y:S02]  /*0000*/  LDC R1, c[0x0][0x28] ;  /* 0x00000a00ff017b82 */ /* 0x000e640000000800 */
[----:B-1----:R-:W-:-:S06]  /*0010*/  VIADD R1, R1, 0xfffff800 ;  /* 0xfffff80001017836 */ /* 0x002fcc0000000000 */
[----:B------:R-:W1:Y:S01]  /*0020*/  LDC.64 R4, c[0x0][0x918] ;  /* 0x00024600ff047b82 */ /* 0x000e620000000a00 */
[----:B------:R-:W-:Y:S01]  /*0030*/  ULDC.64 UR56, c[0x0][0x208] ;  /* 0x0000820000387ab9 */ /* 0x000fe20000000a00 */
[----:B------:R-:W2:Y:S01]  /*0040*/  S2R R21, SR_TID.X ;  /* 0x0000000000157919 */ /* 0x000ea20000002100 */
[----:B------:R-:W-:Y:S01]  /*0050*/  ULDC UR4, c[0x0][0x910] ;  /* 0x0002440000047ab9 */ /* 0x000fe20000000800 */
[----:B------:R-:W-:Y:S01]  /*0060*/  ULDC.64 UR20, c[0x0][0x8d0] ;  /* 0x0002340000147ab9 */ /* 0x000fe20000000a00 */
[----:B------:R-:W-:Y:S01]  /*0070*/  ULDC.64 UR14, c[0x0][0x8c8] ;  /* 0x00023200000e7ab9 */ /* 0x000fe20000000a00 */
[----:B------:R-:W-:Y:S01]  /*0080*/  MOV R8, RZ ;  /* 0x000000ff00087202 */ /* 0x000fe20000000f00 */
[----:B------:R-:W-:Y:S01]  /*0090*/  IMAD.MOV.U32 R0, RZ, RZ, RZ ;  /* 0x000000ffff007224 */ /* 0x000fe200078e00ff */
[----:B------:R-:W3:Y:S01]  /*00a0*/  S2UR UR8, SR_CTAID.Y ;  /* 0x00000000000879c3 */ /* 0x000ee20000002600 */
[----:B------:R-:W-:Y:S01]  /*00b0*/  ULDC.64 UR16, c[0x0][0x8e0] ;  /* 0x0002380000107ab9 */ /* 0x000fe20000000a00 */
[----:B------:R-:W-:Y:S01]  /*00c0*/  ULDC.64 UR22, c[0x0][0x8e8] ;  /* 0x00023a0000167ab9 */ /* 0x000fe20000000a00 */
[----:B-1----:R-:W4:Y:S01]  /*00d0*/  LDG.E R7, desc[UR56][R4.64] ;  /* 0x0000003804077981 */ /* 0x002f22000c1e1900 */
[----:B------:R-:W-:-:S03]  /*00e0*/  IMAD.U32 R11, RZ, RZ, UR4 ;  /* 0x00000004ff0b7e24 */ /* 0x000fc6000f8e00ff */
[----:B------:R-:W4:Y:S01]  /*00f0*/  LDG.E R6, desc[UR56][R4.64+0x4] ;  /* 0x0000043804067981 */ /* 0x000f22000c1e1900 */
[----:B--2---:R-:W-:Y:S01]  /*0100*/  LOP3.LUT R20, R21, 0x1f, RZ, 0xc0, !PT ;  /* 0x0000001f15147812 */ /* 0x004fe200078ec0ff */
[----:B------:R-:W-:Y:S01]  /*0110*/  UISETP.NE.U32.AND UP0, UPT, UR20, URZ, UPT ;  /* 0x0000003f1400728c */ /* 0x000fe2000bf05070 */
[----:B------:R-:W1:Y:S01]  /*0120*/  S2UR UR40, SR_CTAID.X ;  /* 0x00000000002879c3 */ /* 0x000e620000002500 */
[----:B------:R-:W-:Y:S01]  /*0130*/  ULDC UR4, c[0x0][0x908] ;  /* 0x0002420000047ab9 */ /* 0x000fe20000000800 */
[----:B------:R-:W-:Y:S01]  /*0140*/  ISETP.GE.AND P0, PT, R20, R11, PT ;  /* 0x0000000b1400720c */ /* 0x000fe20003f06270 */
[----:B------:R-:W-:Y:S02]  /*0150*/  UISETP.NE.AND.EX UP0, UPT, UR21, URZ, UPT, UP0 ;  /* 0x0000003f1500728c */ /* 0x000fe4000bf05300 */
[----:B------:R-:W-:-:S09]  /*0160*/  UISETP.NE.AND UP3, UPT, UR4, 0x1, UPT ;  /* 0x000000010400788c */ /* 0x000fd2000bf65270 */
[----:B------:R-:W-:Y:S01]  /*0170*/  @UP0 ULDC UR10, c[0x0][0x8dc] ;  /* 0x00023700000a0ab9 */ /* 0x000fe20000000800 */
[----:B------:R-:W2:Y:S01]  /*0180*/  @!P0 LDC.64 R2, c[0x0][0x918] ;  /* 0x00024600ff028b82 */ /* 0x000ea20000000a00 */
[----:B---3--:R-:W-:Y:S01]  /*0190*/  @UP3 UMOV UR6, UR8 ;  /* 0x0000000800063c82 */ /* 0x008fe20008000000 */
[----:B------:R-:W-:Y:S01]  /*01a0*/  @UP3 ULDC UR18, c[0x0][0x10] ;  /* 0x0000040000123ab9 */ /* 0x000fe20000000800 */
[----:B------:R-:W-:Y:S01]  /*01b0*/  @UP3 UMOV UR4, UR6 ;  /* 0x0000000600043c82 */ /* 0x000fe20008000000 */
[----:B------:R-:W-:Y:S01]  /*01c0*/  @UP3 UMOV UR5, URZ ;  /* 0x0000003f00053c82 */ /* 0x000fe20008000000 */
[----:B------:R-:W-:Y:S01]  /*01d0*/  @!UP3 UMOV UR6, UR8 ;  /* 0x000000080006bc82 */ /* 0x000fe20008000000 */
[----:B-1----:R-:W-:Y:S01]  /*01e0*/  @UP3 UIMAD.WIDE.U32 UR18, UR40, UR18, UR4 ;  /* 0x00000012281232a5 */ /* 0x002fe2000f8e0004 */
[----:B------:R-:W-:Y:S01]  /*01f0*/  @UP3 UMOV UR9, URZ ;  /* 0x0000003f00093c82 */ /* 0x000fe20008000000 */
[----:B--2---:R-:W-:-:S05]  /*0200*/  @!P0 IMAD.WIDE.U32 R2, R20, 0xc, R2 ;  /* 0x0000000c14028825 */ /* 0x004fca00078e0002 */
[----:B------:R1:W5:Y:S04]  /*0210*/  @!P0 LDG.E R8, desc[UR56][R2.64] ;  /* 0x0000003802088981 */ /* 0x000368000c1e1900 */
[----:B------:R1:W5:Y:S01]  /*0220*/  @!P0 LDG.E R0, desc[UR56][R2.64+0x4] ;  /* 0x0000043802008981 */ /* 0x000362000c1e1900 */
[----:B------:R-:W-:Y:S01]  /*0230*/  ISETP.NE.U32.AND P0, PT, RZ, UR22, PT ;  /* 0x00000016ff007c0c */ /* 0x000fe2000bf05070 */
[----:B------:R-:W-:-:S03]  /*0240*/  @!UP3 ULDC UR7, c[0x0][0xc] ;  /* 0x000003000007bab9 */ /* 0x000fc60000000800 */
[----:B------:R-:W-:Y:S01]  /*0250*/  ISETP.NE.AND.EX P0, PT, RZ, UR23, PT, P0 ;  /* 0x00000017ff007c0c */ /* 0x000fe2000bf05300 */
[----:B------:R-:W-:Y:S01]  /*0260*/  UMOV UR41, URZ ;  /* 0x0000003f00297c82 */ /* 0x000fe20008000000 */
[----:B------:R-:W-:Y:S01]  /*0270*/  @UP3 UIADD3 UR9, UR19, UR9, URZ ;  /* 0x0000000913093290 */ /* 0x000fe2000fffe03f */
[----:B----4-:R-:W-:Y:S02]  /*0280*/  R2UR UR12, R7 ;  /* 0x00000000070c72ca */ /* 0x010fe400000e0000 */
[----:B------:R-:W-:-:S11]  /*0290*/  R2UR UR26, R6 ;  /* 0x00000000061a72ca */ /* 0x000fd600000e0000 */
[----:B------:R-:W-:-:S04]  /*02a0*/  UIADD3 UR11, UP1, UR12, UR14, URZ ;  /* 0x0000000e0c0b7290 */ /* 0x000fc8000ff3e03f */
[----:B------:R-:W-:Y:S02]  /*02b0*/  ULEA.HI.X.SX32 UR12, UR12, UR15, 0x1, UP1 ;  /* 0x0000000f0c0c7291 */ /* 0x000fe400088f0e3f */
[----:B------:R-:W-:-:S04]  /*02c0*/  UIADD3 UR11, UP1, UR11, -0x1, URZ ;  /* 0xffffffff0b0b7890 */ /* 0x000fc8000ff3e03f */
[----:B------:R-:W-:Y:S02]  /*02d0*/  UIADD3.X UR12, UR12, -0x1, URZ, UP1, !UPT ;  /* 0xffffffff0c0c7890 */ /* 0x000fe40008ffe43f */
[----:B------:R-:W-:-:S04]  /*02e0*/  @UP0 UIADD3 UR10, UP1, UR11, UR10, URZ ;  /* 0x0000000a0b0a0290 */ /* 0x000fc8000ff3e03f */
[----:B------:R-:W-:Y:S02]  /*02f0*/  @UP0 UIADD3.X UR28, URZ, UR12, URZ, UP1, !UPT ;  /* 0x0000000c3f1c0290 */ /* 0x000fe40008ffe43f */
[----:B------:R-:W-:Y:S02]  /*0300*/  UIADD3 UR13, UP1, UR26, UR16, URZ ;  /* 0x000000101a0d7290 */ /* 0x000fe4000ff3e03f */
[----:B------:R-:W-:Y:S02]  /*0310*/  @UP0 UIMAD.WIDE.U32 UR24, UR28, UR20, URZ ;  /* 0x000000141c1802a5 */ /* 0x000fe4000f8e003f */
[----:B------:R-:W-:Y:S02]  /*0320*/  ULEA.HI.X.SX32 UR8, UR26, UR17, 0x1, UP1 ;  /* 0x000000111a087291 */ /* 0x000fe400088f0e3f */
[----:B------:R-:W-:Y:S02]  /*0330*/  @UP0 UIMAD.WIDE.U32 UR24, UP1, UR10, UR21, UR24 ;  /* 0x000000150a1802a5 */ /* 0x000fe4000f820018 */
[----:B------:R-:W-:-:S02]  /*0340*/  @UP0 UIMAD.WIDE.U32 UR4, UR10, UR20, URZ ;  /* 0x000000140a0402a5 */ /* 0x000fc4000f8e003f */
[----:B------:R-:W-:Y:S02]  /*0350*/  @UP0 UIADD3.X UR27, URZ, URZ, URZ, UP1, !UPT ;  /* 0x0000003f3f1b0290 */ /* 0x000fe40008ffe43f */
[----:B------:R-:W-:Y:S01]  /*0360*/  @UP0 UIADD3 URZ, UP1, UR5, UR24, URZ ;  /* 0x00000018053f0290 */ /* 0x000fe2000ff3e03f */
[----:B------:R-:W-:Y:S01]  /*0370*/  @UP0 UMOV UR26, UR25 ;  /* 0x00000019001a0c82 */ /* 0x000fe20008000000 */
[----:B------:R-:W-:Y:S02]  /*0380*/  @!UP3 UIMAD.WIDE.U32 UR4, UR7, UR6, UR40 ;  /* 0x000000060704b2a5 */ /* 0x000fe4000f8e0028 */
[----:B------:R-:W-:Y:S02]  /*0390*/  @UP0 UIMAD.WIDE.U32.X UR24, UR28, UR21, UR26, UP1 ;  /* 0x000000151c1802a5 */ /* 0x000fe400088e041a */
[----:B------:R-:W-:Y:S01]  /*03a0*/  UIADD3 UR13, UP2, UR13, -0x1, URZ ;  /* 0xffffffff0d0d7890 */ /* 0x000fe2000ff5e03f */
[----:B------:R-:W-:Y:S02]  /*03b0*/  @UP3 UMOV UR10, UR18 ;  /* 0x00000012000a3c82 */ /* 0x000fe40008000000 */
[----:B------:R-:W-:Y:S01]  /*03c0*/  @!UP3 UMOV UR10, UR4 ;  /* 0x00000004000abc82 */ /* 0x000fe20008000000 */
[----:B------:R-:W-:Y:S01]  /*03d0*/  UIADD3.X UR19, UR8, -0x1, URZ, UP2, !UPT ;  /* 0xffffffff08137890 */ /* 0x000fe200097fe43f */
[----:B------:R-:W-:Y:S01]  /*03e0*/  @!UP3 UMOV UR9, UR5 ;  /* 0x000000050009bc82 */ /* 0x000fe20008000000 */
[----:B------:R-:W-:Y:S01]  /*03f0*/  @UP0 UMOV UR11, UR24 ;  /* 0x00000018000b0c82 */ /* 0x000fe20008000000 */
[----:B------:R-:W-:Y:S01]  /*0400*/  @UP0 UMOV UR12, UR25 ;  /* 0x00000019000c0c82 */ /* 0x000fe20008000000 */
[----:B-1----:R-:W-:Y:S08]  /*0410*/  @!P0 BRA `(.L_x_0) ;  /* 0x0000000000308947 */ /* 0x002ff00003800000 */
[----:B------:R-:W-:Y:S02]  /*0420*/  ULDC UR7, c[0x0][0x8f4] ;  /* 0x00023d0000077ab9 */ /* 0x000fe40000000800 */
[----:B------:R-:W-:-:S04]  /*0430*/  UIADD3 UR7, UP1, UR13, UR7, URZ ;  /* 0x000000070d077290 */ /* 0x000fc8000ff3e03f */
[----:B------:R-:W-:-:S04]  /*0440*/  UIADD3.X UR8, URZ, UR19, URZ, UP1, !UPT ;  /* 0x000000133f087290 */ /* 0x000fc80008ffe43f */
[----:B------:R-:W-:-:S04]  /*0450*/  UIMAD.WIDE.U32 UR4, UR8, UR22, URZ ;  /* 0x00000016080472a5 */ /* 0x000fc8000f8e003f */
[----:B------:R-:W-:Y:S02]  /*0460*/  UIMAD.WIDE.U32 UR18, UP1, UR7, UR23, UR4 ;  /* 0x00000017071272a5 */ /* 0x000fe4000f820004 */
[----:B------:R-:W-:Y:S02]  /*0470*/  UIMAD.WIDE.U32 UR4, UR7, UR22, URZ ;  /* 0x00000016070472a5 */ /* 0x000fe4000f8e003f */
[----:B------:R-:W-:Y:S02]  /*0480*/  UIADD3.X UR25, URZ, URZ, URZ, UP1, !UPT ;  /* 0x0000003f3f197290 */ /* 0x000fe40008ffe43f */
[----:B------:R-:W-:Y:S01]  /*0490*/  UIADD3 URZ, UP1, UR5, UR18, URZ ;  /* 0x00000012053f7290 */ /* 0x000fe2000ff3e03f */
[----:B------:R-:W-:-:S03]  /*04a0*/  UMOV UR24, UR19 ;  /* 0x0000001300187c82 */ /* 0x000fc60008000000 */
[----:B------:R-:W-:-:S07]  /*04b0*/  UIMAD.WIDE.U32.X UR4, UR8, UR23, UR24, UP1 ;  /* 0x00000017080472a5 */ /* 0x000fce00088e0418 */
[----:B------:R-:W-:Y:S01]  /*04c0*/  UMOV UR13, UR4 ;  /* 0x00000004000d7c82 */ /* 0x000fe20008000000 */
[----:B------:R-:W-:-:S05]  /*04d0*/  UMOV UR19, UR5 ;  /* 0x0000000500137c82 */ /* 0x000fca0008000000 */
.L_x_0:
[----:B------:R-:W-:Y:S01]  /*04e0*/  ULDC UR8, c[0x0][0x934] ;  /* 0x00024d0000087ab9 */ /* 0x000fe20000000800 */
[----:B------:R-:W-:Y:S01]  /*04f0*/  ULDC UR7, c[0x0][0x904] ;  /* 0x0002410000077ab9 */ /* 0x000fe20000000800 */
[----:B------:R-:W-:Y:S01]  /*0500*/  ULDC UR4, c[0x0][0x938] ;  /* 0x00024e0000047ab9 */ /* 0x000fe20000000800 */
[----:B------:R-:W-:Y:S02]  /*0510*/  USHF.L.U32 UR8, UR8, UR7, URZ ;  /* 0x0000000708087299 */ /* 0x000fe4000800063f */
[----:B------:R-:W-:Y:S01]  /*0520*/  USHF.L.U32 UR7, UR4, UR7, URZ ;  /* 0x0000000704077299 */ /* 0x000fe2000800063f */
[----:B------:R-:W-:Y:S01]  /*0530*/  ULDC UR26, c[0x0][0x8d8] ;  /* 0x00023600001a7ab9 */ /* 0x000fe20000000800 */
[----:B------:R-:W-:Y:S02]  /*0540*/  ULDC UR30, c[0x0][0x8f0] ;  /* 0x00023c00001e7ab9 */ /* 0x000fe40000000800 */
[----:B------:R-:W-:Y:S01]  /*0550*/  IMAD.U32 R10, RZ, RZ, UR8 ;  /* 0x00000008ff0a7e24 */ /* 0x000fe2000f8e00ff */
[----:B------:R-:W-:Y:S01]  /*0560*/  USHF.R.U64 UR18, UR11, UR26, UR12 ;  /* 0x0000001a0b127299 */ /* 0x000fe2000800120c */
[----:B------:R-:W-:Y:S01]  /*0570*/  MOV R9, UR7 ;  /* 0x0000000700097c02 */ /* 0x000fe20008000f00 */
[----:B------:R-:W-:-:S02]  /*0580*/  USHF.R.U64 UR11, UR13, UR30, UR19 ;  /* 0x0000001e0d0b7299 */ /* 0x000fc40008001213 */
[----:B------:R-:W-:Y:S01]  /*0590*/  IABS R2, R10 ;  /* 0x0000000a00027213 */ /* 0x000fe20000000000 */
[----:B------:R-:W-:Y:S01]  /*05a0*/  UIADD3 UR18, UR18, -0x1, UR8 ;  /* 0xffffffff12127890 */ /* 0x000fe2000fffe008 */
[----:B------:R-:W-:Y:S01]  /*05b0*/  IABS R3, R9 ;  /* 0x0000000900037213 */ /* 0x000fe20000000000 */
[----:B------:R-:W-:Y:S01]  /*05c0*/  UIADD3 UR11, UR11, -0x1, UR7 ;  /* 0xffffffff0b0b7890 */ /* 0x000fe2000fffe007 */
[----:B------:R-:W-:Y:S01]  /*05d0*/  R2UR UR28, R2 ;  /* 0x00000000021c72ca */ /* 0x000fe200000e0000 */
[----:B------:R-:W-:Y:S01]  /*05e0*/  UMOV UR12, URZ ;  /* 0x0000003f000c7c82 */ /* 0x000fe20008000000 */
[----:B------:R-:W-:Y:S01]  /*05f0*/  UISETP.GE.AND UP5, UPT, UR18, URZ, UPT ;  /* 0x0000003f1200728c */ /* 0x000fe2000bfa6270 */
[----:B------:R-:W-:Y:S01]  /*0600*/  IMAD.MOV.U32 R2, RZ, RZ, R3 ;  /* 0x000000ffff027224 */ /* 0x000fe200078e0003 */
[----:B------:R-:W-:Y:S01]  /*0610*/  UISETP.NE.AND UP4, UPT, UR8, URZ, UPT ;  /* 0x0000003f0800728c */ /* 0x000fe2000bf85270 */
[----:B------:R-:W-:-:S03]  /*0620*/  UMOV UR53, 0x1 ;  /* 0x0000000100357882 */ /* 0x000fc60000000000 */
[----:B------:R-:W-:-:S05]  /*0630*/  R2UR UR27, R2 ;  /* 0x00000000021b72ca */ /* 0x000fca00000e0000 */
[----:B------:R-:W1:Y:S08]  /*0640*/  I2F.RP R2, UR28 ;  /* 0x0000001c00027d06 */ /* 0x000e700008209400 */
[----:B------:R-:W2:Y:S08]  /*0650*/  I2F.RP R4, UR27 ;  /* 0x0000001b00047d06 */ /* 0x000eb00008209400 */
[----:B-1----:R-:W1:Y:S08]  /*0660*/  MUFU.RCP R2, R2 ;  /* 0x0000000200027308 */ /* 0x002e700000001000 */
[----:B--2---:R-:W2:Y:S01]  /*0670*/  MUFU.RCP R4, R4 ;  /* 0x0000000400047308 */ /* 0x004ea20000001000 */
[----:B-1----:R-:W-:-:S02]  /*0680*/  VIADD R3, R2, 0xffffffe ;  /* 0x0ffffffe02037836 */ /* 0x002fc40000000000 */
[----:B------:R-:W-:-:S05]  /*0690*/  IMAD.U32 R2, RZ, RZ, UR18 ;  /* 0x00000012ff027e24 */ /* 0x000fca000f8e00ff */
[----:B------:R-:W1:Y:S01]  /*06a0*/  F2I.FTZ.U32.TRUNC.NTZ R3, R3 ;  /* 0x0000000300037305 */ /* 0x000e62000021f000 */
[----:B------:R-:W-:Y:S02]  /*06b0*/  IABS R2, R2 ;  /* 0x0000000200027213 */ /* 0x000fe40000000000 */
[----:B--2---:R-:W-:Y:S02]  /*06c0*/  IADD3 R5, R4, 0xffffffe, RZ ;  /* 0x0ffffffe04057810 */ /* 0x004fe40007ffe0ff */
[----:B------:R-:W-:Y:S02]  /*06d0*/  IABS R4, R10 ;  /* 0x0000000a00047213 */ /* 0x000fe40000000000 */
[----:B------:R-:W-:Y:S02]  /*06e0*/  R2UR UR32, R2 ;  /* 0x00000000022072ca */ /* 0x000fe400000e0000 */
[----:B------:R-:W2:Y:S01]  /*06f0*/  F2I.FTZ.U32.TRUNC.NTZ R5, R5 ;  /* 0x0000000500057305 */ /* 0x000ea2000021f000 */
[----:B------:R-:W-:-:S02]  /*0700*/  IADD3 R4, RZ, -R4, RZ ;  /* 0x80000004ff047210 */ /* 0x000fc40007ffe0ff */
[----:B-1----:R-:W-:Y:S01]  /*0710*/  R2UR UR13, R3 ;  /* 0x00000000030d72ca */ /* 0x002fe200000e0000 */
[----:B------:R-:W-:Y:S01]  /*0720*/  IMAD.U32 R3, RZ, RZ, UR11 ;  /* 0x0000000bff037e24 */ /* 0x000fe2000f8e00ff */
[----:B--2---:R-:W-:-:S04]  /*0730*/  R2UR UR5, R5 ;  /* 0x00000000050572ca */ /* 0x004fc800000e0000 */
[----:B------:R-:W-:Y:S01]  /*0740*/  IABS R5, R3 ;  /* 0x0000000300057213 */ /* 0x000fe20000000000 */
[----:B------:R-:W-:Y:S01]  /*0750*/  IMAD.MOV.U32 R3, RZ, RZ, R4 ;  /* 0x000000ffff037224 */ /* 0x000fe200078e0004 */
[----:B------:R-:W-:-:S05]  /*0760*/  IABS R4, R9 ;  /* 0x0000000900047213 */ /* 0x000fca0000000000 */
[----:B------:R-:W-:Y:S01]  /*0770*/  UIADD3 UR4, URZ, -UR13, URZ ;  /* 0x8000000d3f047290 */ /* 0x000fe2000fffe03f */
[----:B------:R-:W-:Y:S01]  /*0780*/  IMAD.MOV.U32 R2, RZ, RZ, R5 ;  /* 0x000000ffff027224 */ /* 0x000fe200078e0005 */
[----:B------:R-:W-:Y:S02]  /*0790*/  IADD3 R4, RZ, -R4, RZ ;  /* 0x80000004ff047210 */ /* 0x000fe40007ffe0ff */
[----:B------:R-:W-:Y:S01]  /*07a0*/  UIMAD UR4, UR4, UR28, URZ ;  /* 0x0000001c040472a4 */ /* 0x000fe2000f8e023f */
[----:B------:R-:W-:Y:S02]  /*07b0*/  R2UR UR29, R3 ;  /* 0x00000000031d72ca */ /* 0x000fe400000e0000 */
[----:B------:R-:W-:Y:S01]  /*07c0*/  R2UR UR33, R2 ;  /* 0x00000000022172ca */ /* 0x000fe200000e0000 */
[----:B------:R-:W-:Y:S01]  /*07d0*/  UIADD3 UR24, URZ, -UR5, URZ ;  /* 0x800000053f187290 */ /* 0x000fe2000fffe03f */
[----:B------:R-:W-:Y:S01]  /*07e0*/  IMAD.MOV.U32 R2, RZ, RZ, R4 ;  /* 0x000000ffff027224 */ /* 0x000fe200078e0004 */
[----:B------:R-:W-:Y:S01]  /*07f0*/  UIMAD.WIDE.U32 UR12, UR13, UR4, UR12 ;  /* 0x000000040d0c72a5 */ /* 0x000fe2000f8e000c */
[----:B------:R-:W-:Y:S01]  /*0800*/  SHF.R.U32.HI R3, RZ, 0x5, R21 ;  /* 0x00000005ff037819 */ /* 0x000fe20000011615 */
[----:B------:R-:W-:Y:S01]  /*0810*/  UIMAD UR24, UR24, UR27, URZ ;  /* 0x0000001b181872a4 */ /* 0x000fe2000f8e023f */
[----:B------:R-:W-:Y:S01]  /*0820*/  UMOV UR4, URZ ;  /* 0x0000003f00047c82 */ /* 0x000fe20008000000 */
[----:B------:R-:W-:-:S02]  /*0830*/  R2UR UR31, R2 ;  /* 0x00000000021f72ca */ /* 0x000fc400000e0000 */
[----:B------:R-:W-:Y:S01]  /*0840*/  UIMAD.WIDE.U32 UR24, UR5, UR24, UR4 ;  /* 0x00000018051872a5 */ /* 0x000fe2000f8e0004 */
[----:B------:R-:W1:Y:S01]  /*0850*/  SHFL.IDX PT, R4, R3, RZ, 0x1f ;  /* 0x00001fff03047589 */ /* 0x000e6200000e0000 */
[----:B------:R-:W-:Y:S01]  /*0860*/  UIMAD.WIDE.U32 UR4, UR13, UR32, URZ ;  /* 0x000000200d0472a5 */ /* 0x000fe2000f8e003f */
[----:B------:R-:W-:-:S03]  /*0870*/  SHF.R.U32.HI R2, RZ, 0x7, R21 ;  /* 0x00000007ff027819 */ /* 0x000fc60000011615 */
[----:B------:R-:W-:Y:S01]  /*0880*/  UIMAD UR5, UR5, UR29, UR32 ;  /* 0x0000001d050572a4 */ /* 0x000fe2000f8e0220 */
[----:B------:R-:W-:Y:S02]  /*0890*/  UMOV UR19, UR25 ;  /* 0x0000001900137c82 */ /* 0x000fe40008000000 */
[----:B------:R-:W2:Y:S01]  /*08a0*/  SHFL.IDX PT, R2, R2, RZ, 0x1f ;  /* 0x00001fff02027589 */ /* 0x000ea200000e0000 */
[----:B------:R-:W-:Y:S02]  /*08b0*/  UIMAD.WIDE.U32 UR24, UR19, UR33, URZ ;  /* 0x00000021131872a5 */ /* 0x000fe4000f8e003f */
[----:B------:R-:W-:Y:S02]  /*08c0*/  UISETP.GT.U32.AND UP1, UPT, UR28, UR5, UPT ;  /* 0x000000051c00728c */ /* 0x000fe4000bf24070 */
[----:B------:R-:W-:Y:S02]  /*08d0*/  UIMAD UR25, UR25, UR31, UR33 ;  /* 0x0000001f191972a4 */ /* 0x000fe4000f8e0221 */
[----:B------:R-:W-:-:S02]  /*08e0*/  ULOP3.LUT UR32, URZ, UR8, URZ, 0x33, !UPT ;  /* 0x000000083f207292 */ /* 0x000fc4000f8e333f */
[----:B------:R-:W-:Y:S02]  /*08f0*/  UISETP.GT.U32.AND UP2, UPT, UR27, UR25, UPT ;  /* 0x000000191b00728c */ /* 0x000fe4000bf44070 */
[----:B------:R-:W-:-:S03]  /*0900*/  ULOP3.LUT UR33, URZ, UR7, URZ, 0x33, !UPT ;  /* 0x000000073f217292 */ /* 0x000fc6000f8e333f */
[----:B------:R-:W-:Y:S01]  /*0910*/  @!UP1 UIADD3 UR5, UR5, -UR28, URZ ;  /* 0x8000001c05059290 */ /* 0x000fe2000fffe03f */
[----:B-1----:R-:W-:-:S03]  /*0920*/  R2UR UR34, R4 ;  /* 0x00000000042272ca */ /* 0x002fc600000e0000 */
[----:B------:R-:W-:Y:S02]  /*0930*/  UISETP.GT.U32.AND UP6, UPT, UR28, UR5, UPT ;  /* 0x000000051c00728c */ /* 0x000fe4000bfc4070 */
[----:B------:R-:W-:Y:S02]  /*0940*/  @!UP2 UIADD3 UR25, UR25, -UR27, URZ ;  /* 0x8000001b1919a290 */ /* 0x000fe4000fffe03f */
[----:B------:R-:W-:Y:S02]  /*0950*/  UISETP.NE.AND UP2, UPT, UR7, URZ, UPT ;  /* 0x0000003f0700728c */ /* 0x000fe4000bf45270 */
[----:B------:R-:W-:Y:S01]  /*0960*/  UISETP.GT.U32.AND UP1, UPT, UR27, UR25, UPT ;  /* 0x000000191b00728c */ /* 0x000fe2000bf24070 */
[----:B--2---:R-:W-:-:S04]  /*0970*/  R2UR UR12, R2 ;  /* 0x00000000020c72ca */ /* 0x004fc800000e0000 */
[----:B------:R-:W-:Y:S01]  /*0980*/  @!UP6 UIADD3 UR5, UR5, -UR28, URZ ;  /* 0x8000001c0505e290 */ /* 0x000fe2000fffe03f */
[----:B------:R-:W-:Y:S01]  /*0990*/  ISETP.NE.AND P1, PT, RZ, UR34, PT ;  /* 0x00000022ff007c0c */ /* 0x000fe2000bf25270 */
[----:B------:R-:W-:Y:S02]  /*09a0*/  UISETP.GE.AND UP6, UPT, UR11, URZ, UPT ;  /* 0x0000003f0b00728c */ /* 0x000fe4000bfc6270 */
[----:B------:R-:W-:Y:S02]  /*09b0*/  USHF.R.S32.HI UR4, URZ, 0x1f, UR34 ;  /* 0x0000001f3f047899 */ /* 0x000fe40008011422 */
[----:B------:R-:W-:Y:S02]  /*09c0*/  @!UP1 UIADD3 UR25, UR25, -UR27, URZ ;  /* 0x8000001b19199290 */ /* 0x000fe4000fffe03f */
[----:B------:R-:W-:Y:S02]  /*09d0*/  @!UP5 UIADD3 UR5, -UR5, URZ, URZ ;  /* 0x0000003f0505d290 */ /* 0x000fe4000fffe13f */
[----:B------:R-:W-:-:S02]  /*09e0*/  ULEA.HI UR4, UR4, UR34, URZ, 0x2 ;  /* 0x0000002204047291 */ /* 0x000fc4000f8f103f */
[----:B------:R-:W-:Y:S02]  /*09f0*/  USEL UR5, UR32, UR5, !UP4 ;  /* 0x0000000520057287 */ /* 0x000fe4000e000000 */
[----:B------:R-:W-:Y:S02]  /*0a00*/  @!UP6 UIADD3 UR25, -UR25, URZ, URZ ;  /* 0x0000003f1919e290 */ /* 0x000fe4000fffe13f */
[----:B------:R-:W-:Y:S02]  /*0a10*/  ULOP3.LUT UR4, UR4, 0xfffffffc, URZ, 0xc0, !UPT ;  /* 0xfffffffc04047892 */ /* 0x000fe4000f8ec03f */
[----:B------:R-:W-:Y:S02]  /*0a20*/  USEL UR25, UR33, UR25, !UP2 ;  /* 0x0000001921197287 */ /* 0x000fe4000d000000 */
[----:B------:R-:W-:Y:S02]  /*0a30*/  UIADD3 UR5, UR18, -UR5, URZ ;  /* 0x8000000512057290 */ /* 0x000fe4000fffe03f */
[----:B------:R-:W-:-:S02]  /*0a40*/  UIADD3 UR25, UR11, -UR25, URZ ;  /* 0x800000190b197290 */ /* 0x000fc4000fffe03f */
[----:B------:R-:W-:Y:S02]  /*0a50*/  UIADD3 UR54, UR34, -UR4, URZ ;  /* 0x8000000422367290 */ /* 0x000fe4000fffe03f */
[----:B------:R-:W-:Y:S02]  /*0a60*/  UIMAD UR24, UR5, UR25, URZ ;  /* 0x00000019051872a4 */ /* 0x000fe4000f8e023f */
[----:B------:R-:W-:Y:S02]  /*0a70*/  USEL UR4, UR25, UR5, !UP3 ;  /* 0x0000000519047287 */ /* 0x000fe4000d800000 */
[----:B------:R-:W-:Y:S02]  /*0a80*/  UISETP.NE.AND UP1, UPT, UR12, URZ, UPT ;  /* 0x0000003f0c00728c */ /* 0x000fe4000bf25270 */
[----:B------:R-:W-:Y:S02]  /*0a90*/  USHF.R.S32.HI UR25, URZ, 0x1f, UR24 ;  /* 0x0000001f3f197899 */ /* 0x000fe40008011418 */
[----:B------:R-:W-:Y:S01]  /*0aa0*/  IMAD.U32 R6, RZ, RZ, UR24 ;  /* 0x00000018ff067e24 */ /* 0x000fe2000f8e00ff */
[----:B------:R-:W-:-:S02]  /*0ab0*/  USHF.R.S32.HI UR5, URZ, 0x1f, UR4 ;  /* 0x0000001f3f057899 */ /* 0x000fc40008011404 */
[----:B------:R-:W-:Y:S01]  /*0ac0*/  IMAD.U32 R4, RZ, RZ, UR4 ;  /* 0x00000004ff047e24 */ /* 0x000fe2000f8e00ff */
[----:B------:R-:W-:Y:S01]  /*0ad0*/  UISETP.EQ.AND UP5, UPT, UR54, 0x3, !UP1 ;  /* 0x000000033600788c */ /* 0x000fe2000cfa2270 */
[----:B------:R-:W-:-:S03]  /*0ae0*/  MOV R7, UR25 ;  /* 0x0000001900077c02 */ /* 0x000fc60008000f00 */
[----:B------:R-:W-:Y:S01]  /*0af0*/  USEL UR53, UR53, 0x2, UP5 ;  /* 0x0000000235357887 */ /* 0x000fe2000a800000 */
[----:B------:R-:W-:Y:S01]  /*0b00*/  IMAD.U32 R5, RZ, RZ, UR5 ;  /* 0x00000005ff057e24 */ /* 0x000fe2000f8e00ff */
[----:B------:R-:W-:Y:S10]  /*0b10*/  @P1 BRA `(.L_x_1) ;  /* 0x0000000000841947 */ /* 0x000ff40003800000 */
[----:B------:R-:W-:Y:S01]  /*0b20*/  ELECT P1, URZ, PT ;  /* 0x00000000003f782f */ /* 0x000fe20003820000 */
[----:B------:R-:W-:-:S12]  /*0b30*/  BSSY B0, `(.L_x_1) ;  /* 0x000001f000007945 */ /* 0x000fd80003800000 */
[----:B------:R-:W-:Y:S05]  /*0b40*/  @!P1 BRA `(.L_x_2) ;  /* 0x0000000000749947 */ /* 0x000fea0003800000 */
[----:B------:R-:W1:Y:S01]  /*0b50*/  S2UR UR11, SR_CgaCtaId ;  /* 0x00000000000b79c3 */ /* 0x000e620000008800 */
[----:B------:R-:W-:Y:S01]  /*0b60*/  UMOV UR4, 0x400 ;  /* 0x0000040000047882 */ /* 0x000fe20000000000 */
[----:B------:R-:W-:Y:S01]  /*0b70*/  UMOV UR5, 0x1 ;  /* 0x0000000100057882 */ /* 0x000fe20000000000 */
[----:B------:R-:W-:Y:S02]  /*0b80*/  UMOV UR24, 0x140 ;  /* 0x0000014000187882 */ /* 0x000fe40000000000 */
[----:B------:R-:W-:-:S04]  /*0b90*/  UIADD3 UR24, -UR24, 0x100000, URZ ;  /* 0x0010000018187890 */ /* 0x000fc8000fffe13f */
[----:B------:R-:W-:Y:S02]  /*0ba0*/  USHF.L.U32 UR25, UR24, 0xb, URZ ;  /* 0x0000000b18197899 */ /* 0x000fe4000800063f */
[----:B------:R-:W-:Y:S02]  /*0bb0*/  USHF.L.U32 UR24, UR24, 0x1, URZ ;  /* 0x0000000118187899 */ /* 0x000fe4000800063f */
[----:B-1----:R-:W-:Y:S02]  /*0bc0*/  ULEA UR11, UR11, UR4, 0x18 ;  /* 0x000000040b0b7291 */ /* 0x002fe4000f8ec03f */
[----:B------:R-:W-:-:S04]  /*0bd0*/  UIADD3 UR4, -UR5, 0x100000, URZ ;  /* 0x0010000005047890 */ /* 0x000fc8000fffe13f */
[----:B------:R-:W-:Y:S02]  /*0be0*/  USHF.L.U32 UR5, UR4, 0xb, URZ ;  /* 0x0000000b04057899 */ /* 0x000fe4000800063f */
[----:B------:R-:W-:Y:S01]  /*0bf0*/  USHF.L.U32 UR4, UR4, 0x1, URZ ;  /* 0x0000000104047899 */ /* 0x000fe2000800063f */
[----:B------:R-:W1:Y:S11]  /*0c00*/  FENCE.VIEW.ASYNC.S ;  /* 0x00000000000073c6 */ /* 0x000e760000000000 */
[----:B-1----:R1:W2:Y:S01]  /*0c10*/  SYNCS.EXCH.64 URZ, [UR11+0x38400], UR4 ;  /* 0x038400040b3f75b2 */ /* 0x0022a20008000100 */
[----:B------:R1:W3:Y:S01]  /*0c20*/  SYNCS.EXCH.64 URZ, [UR11+0x38440], UR24 ;  /* 0x038440180b3f75b2 */ /* 0x0002e20008000100 */
[----:B------:R1:W4:Y:S01]  /*0c30*/  SYNCS.EXCH.64 URZ, [UR11+0x38408], UR4 ;  /* 0x038408040b3f75b2 */ /* 0x0003220008000100 */
[----:B------:R1:W1:Y:S01]  /*0c40*/  SYNCS.EXCH.64 URZ, [UR11+0x38448], UR24 ;  /* 0x038448180b3f75b2 */ /* 0x0002620008000100 */
        /* <DEDUP_REMOVED lines=12> */
[----:B------:R-:W-:Y:S01]  /*0d10*/  NOP ;  /* 0x0000000000007918 */ /* 0x000fe20000000000 */
.L_x_2:
[----:B-1----:R-:W-:Y:S05]  /*0d20*/  BSYNC B0 ;  /* 0x0000000000007941 */ /* 0x002fea0003800000 */
.L_x_1:
[----:B------:R-:W1:Y:S01]  /*0d30*/  SHFL.IDX PT, R12, R3, RZ, 0x1f ;  /* 0x00001fff030c7589 */ /* 0x000e6200000e0000 */
[----:B------:R-:W-:Y:S01]  /*0d40*/  UIADD3 UR18, UR12, -0x1, URZ ;  /* 0xffffffff0c127890 */ /* 0x000fe2000fffe03f */
[----:B------:R-:W-:Y:S01]  /*0d50*/  I2FP.F32.U32 R2, UR6 ;  /* 0x0000000600027c45 */ /* 0x000fe20008201000 */
[----:B------:R-:W-:Y:S01]  /*0d60*/  UISETP.LT.U32.AND UP6, UPT, UR54, 0x2, !UP1 ;  /* 0x000000023600788c */ /* 0x000fe2000cfc1070 */
[----:B------:R-:W-:Y:S01]  /*0d70*/  NOP ;  /* 0x0000000000007918 */ /* 0x000fe20000000000 */
[----:B------:R-:W-:Y:S02]  /*0d80*/  UISETP.GE.U32.AND UP5, UPT, UR18, 0x2, UPT ;  /* 0x000000021200788c */ /* 0x000fe4000bfa6070 */
[----:B------:R-:W-:-:S04]  /*0d90*/  USEL UR52, URZ, 0x1, !UP6 ;  /* 0x000000013f347887 */ /* 0x000fc8000f000000 */
[----:B------:R-:W-:Y:S01]  /*0da0*/  USEL UR52, UR52, 0x2, UP5 ;  /* 0x0000000234347887 */ /* 0x000fe2000a800000 */
[----:B-1----:R-:W-:-:S13]  /*0db0*/  ISETP.NE.AND P1, PT, R12, RZ, PT ;  /* 0x000000ff0c00720c */ /* 0x002fda0003f25270 */
[----:B------:R-:W-:Y:S05]  /*0dc0*/  @P1 BRA `(.L_x_3) ;  /* 0x0000000000501947 */ /* 0x000fea0003800000 */
[----:B------:R-:W1:Y:S01]  /*0dd0*/  S2UR UR5, SR_CgaCtaId ;  /* 0x00000000000579c3 */ /* 0x000e620000008800 */
[----:B------:R-:W-:Y:S01]  /*0de0*/  UMOV UR4, 0x400 ;  /* 0x0000040000047882 */ /* 0x000fe20000000000 */
[----:B------:R-:W-:Y:S01]  /*0df0*/  UMOV UR24, 0x1 ;  /* 0x0000000100187882 */ /* 0x000fe20000000000 */
[----:B------:R-:W-:Y:S01]  /*0e00*/  UMOV UR25, 0x4 ;  /* 0x0000000400197882 */ /* 0x000fe20000000000 */
[----:B------:R-:W-:Y:S01]  /*0e10*/  ELECT P1, URZ, PT ;  /* 0x00000000003f782f */ /* 0x000fe20003820000 */
[----:B-1----:R-:W-:Y:S02]  /*0e20*/  ULEA UR11, UR5, UR4, 0x18 ;  /* 0x00000004050b7291 */ /* 0x002fe4000f8ec03f */
[----:B------:R-:W-:-:S04]  /*0e30*/  UIADD3 UR4, -UR24, 0x100000, URZ ;  /* 0x0010000018047890 */ /* 0x000fc8000fffe13f */
[----:B------:R-:W-:Y:S02]  /*0e40*/  USHF.L.U32 UR5, UR4, 0xb, URZ ;  /* 0x0000000b04057899 */ /* 0x000fe4000800063f */
[----:B------:R-:W-:Y:S02]  /*0e50*/  USHF.L.U32 UR4, UR4, 0x1, URZ ;  /* 0x0000000104047899 */ /* 0x000fe4000800063f */
[----:B------:R-:W-:-:S04]  /*0e60*/  UIADD3 UR24, -UR25, 0x100000, URZ ;  /* 0x0010000019187890 */ /* 0x000fc8000fffe13f */
[----:B------:R-:W-:Y:S02]  /*0e70*/  USHF.L.U32 UR25, UR24, 0xb, URZ ;  /* 0x0000000b18197899 */ /* 0x000fe4000800063f */
[----:B------:R-:W-:Y:S01]  /*0e80*/  USHF.L.U32 UR24, UR24, 0x1, URZ ;  /* 0x0000000118187899 */ /* 0x000fe2000800063f */
[----:B------:R-:W1:Y:S03]  /*0e90*/  FENCE.VIEW.ASYNC.S ;  /* 0x00000000000073c6 */ /* 0x000e660000000000 */
[----:B-1----:R1:W1:Y:S08]  /*0ea0*/  SYNCS.EXCH.64 URZ, [UR11+0x38480], UR4 ;  /* 0x038480040b3f75b2 */ /* 0x0022700008000100 */
[----:B------:R1:W1:Y:S01]  /*0eb0*/  SYNCS.EXCH.64 URZ, [UR11+0x38498], UR24 ;  /* 0x038498180b3f75b2 */ /* 0x0002620008000100 */
[----:B------:R1:W1:Y:S01]  /*0ec0*/  SYNCS.EXCH.64 URZ, [UR11+0x38488], UR4 ;  /* 0x038488040b3f75b2 */ /* 0x0002620008000100 */
[----:B------:R1:W1:Y:S01]  /*0ed0*/  SYNCS.EXCH.64 URZ, [UR11+0x384a0], UR24 ;  /* 0x0384a0180b3f75b2 */ /* 0x0002620008000100 */
[----:B------:R1:W1:Y:S01]  /*0ee0*/  SYNCS.EXCH.64 URZ, [UR11+0x38490], UR4 ;  /* 0x038490040b3f75b2 */ /* 0x0002620008000100 */
[----:B------:R1:W1:Y:S01]  /*0ef0*/  SYNCS.EXCH.64 URZ, [UR11+0x384a8], UR24 ;  /* 0x0384a8180b3f75b2 */ /* 0x0002620008000100 */
[----:B------:R-:W-:Y:S01]  /*0f00*/  NOP ;  /* 0x0000000000007918 */ /* 0x000fe20000000000 */
.L_x_3:
[----:B------:R-:W2:Y:S01]  /*0f10*/  SHFL.IDX PT, R15, R3, RZ, 0x1f ;  /* 0x00001fff030f7589 */ /* 0x000ea200000e0000 */
[----:B-1----:R-:W-:Y:S01]  /*0f20*/  ULDC UR4, c[0x0][0x154] ;  /* 0x0000550000047ab9 */ /* 0x002fe20000000800 */
[----:B------:R-:W1:Y:S01]  /*0f30*/  LDC R14, c[0x0][0x148] ;  /* 0x00005200ff0e7b82 */ /* 0x000e620000000800 */
[----:B------:R-:W-:Y:S01]  /*0f40*/  FMUL R13, R2, UR4 ;  /* 0x00000004020d7c20 */ /* 0x000fe20008400000 */
[----:B------:R-:W-:Y:S01]  /*0f50*/  UISETP.EQ.AND UP6, UPT, UR54, 0x2, !UP1 ;  /* 0x000000023600788c */ /* 0x000fe2000cfc2270 */
[----:B------:R-:W-:Y:S01]  /*0f60*/  I2FP.F32.U32 R2, UR40 ;  /* 0x0000002800027c45 */ /* 0x000fe20008201000 */
[----:B------:R-:W-:Y:S01]  /*0f70*/  ULDC UR4, c[0x0][0x150] ;  /* 0x0000540000047ab9 */ /* 0x000fe20000000800 */
[----:B------:R-:W-:Y:S01]  /*0f80*/  NOP ;  /* 0x0000000000007918 */ /* 0x000fe20000000000 */
[----:B------:R-:W-:Y:S01]  /*0f90*/  USEL UR51, URZ, 0x1, !UP6 ;  /* 0x000000013f337887 */ /* 0x000fe2000f000000 */
[----:B------:R-:W3:Y:S01]  /*0fa0*/  F2I.U32.TRUNC.NTZ R13, R13 ;  /* 0x0000000d000d7305 */ /* 0x000ee2000020f000 */
[----:B------:R-:W-:-:S02]  /*0fb0*/  FMUL R17, R2, UR4 ;  /* 0x0000000402117c20 */ /* 0x000fc40008400000 */
[----:B------:R-:W-:Y:S01]  /*0fc0*/  USEL UR51, UR51, 0x2, UP5 ;  /* 0x0000000233337887 */ /* 0x000fe2000a800000 */
[----:B--2---:R-:W-:Y:S02]  /*0fd0*/  ISETP.NE.AND P1, PT, R15, RZ, PT ;  /* 0x000000ff0f00720c */ /* 0x004fe40003f25270 */
[----:B---3--:R-:W-:-:S05]  /*0fe0*/  IADD3 R19, -R13, RZ, RZ ;  /* 0x000000ff0d137210 */ /* 0x008fca0007ffe1ff */
[----:B-1----:R-:W-:-:S06]  /*0ff0*/  IMAD R19, R14, R19, UR6 ;  /* 0x000000060e137e24 */ /* 0x002fcc000f8e0213 */
[----:B------:R-:W-:Y:S05]  /*1000*/  @P1 BRA `(.L_x_4) ;  /* 0x0000000000581947 */ /* 0x000fea0003800000 */
[----:B------:R-:W1:Y:S01]  /*1010*/  S2UR UR5, SR_CgaCtaId ;  /* 0x00000000000579c3 */ /* 0x000e620000008800 */
[----:B------:R-:W-:Y:S01]  /*1020*/  UMOV UR4, 0x400 ;  /* 0x0000040000047882 */ /* 0x000fe20000000000 */
[----:B------:R-:W-:Y:S01]  /*1030*/  UMOV UR11, 0x20 ;  /* 0x00000020000b7882 */ /* 0x000fe20000000000 */
[----:B------:R-:W-:Y:S01]  /*1040*/  UMOV UR24, 0x100 ;  /* 0x0000010000187882 */ /* 0x000fe20000000000 */
[----:B------:R-:W-:Y:S01]  /*1050*/  ELECT P1, URZ, PT ;  /* 0x00000000003f782f */ /* 0x000fe20003820000 */
        /* <DEDUP_REMOVED lines=10> */
[----:B------:R1:W1:Y:S01]  /*1100*/  SYNCS.EXCH.64 URZ, [UR6+0x384b8], UR4 ;  /* 0x0384b804063f75b2 */ /* 0x0002620008000100 */
[----:B------:R1:W1:Y:S01]  /*1110*/  SYNCS.EXCH.64 URZ, [UR6+0x384d8], UR24 ;  /* 0x0384d818063f75b2 */ /* 0x0002620008000100 */
[----:B------:R1:W1:Y:S01]  /*1120*/  SYNCS.EXCH.64 URZ, [UR6+0x384c0], UR4 ;  /* 0x0384c004063f75b2 */ /* 0x0002620008000100 */
[----:B------:R1:W1:Y:S01]  /*1130*/  SYNCS.EXCH.64 URZ, [UR6+0x384e0], UR24 ;  /* 0x0384e018063f75b2 */ /* 0x0002620008000100 */
[----:B------:R1:W1:Y:S01]  /*1140*/  SYNCS.EXCH.64 URZ, [UR6+0x384c8], UR4 ;  /* 0x0384c804063f75b2 */ /* 0x0002620008000100 */
[----:B------:R1:W1:Y:S01]  /*1150*/  SYNCS.EXCH.64 URZ, [UR6+0x384e8], UR24 ;  /* 0x0384e818063f75b2 */ /* 0x0002620008000100 */
[----:B------:R-:W-:Y:S01]  /*1160*/  NOP ;  /* 0x0000000000007918 */ /* 0x000fe20000000000 */
.L_x_4:
[----:B------:R-:W-:Y:S01]  /*1170*/  SHF.R.S32.HI R2, RZ, 0x1f, R21 ;  /* 0x0000001fff027819 */ /* 0x000fe20000011415 */
[----:B------:R-:W4:Y:S01]  /*1180*/  SHFL.IDX PT, R15, R3, RZ, 0x1f ;  /* 0x00001fff030f7589 */ /* 0x000f2200000e0000 */
[----:B------:R-:W-:Y:S01]  /*1190*/  ELECT P1, URZ, PT ;  /* 0x00000000003f782f */ /* 0x000fe20003820000 */
[----:B------:R-:W2:Y:S01]  /*11a0*/  LDC R18, c[0x0][0x144] ;  /* 0x00005100ff127b82 */ /* 0x000ea20000000800 */
[----:B------:R-:W-:Y:S01]  /*11b0*/  LEA.HI R13, R2, R21, RZ, 0x7 ;  /* 0x00000015020d7211 */ /* 0x000fe200078f38ff */
[----:B------:R-:W3:Y:S01]  /*11c0*/  F2I.U32.TRUNC.NTZ R17, R17 ;  /* 0x0000001100117305 */ /* 0x000ee2000020f000 */
[----:B-1----:R-:W-:Y:S01]  /*11d0*/  UMOV UR4, 0x20 ;  /* 0x0000002000047882 */ /* 0x002fe20000000000 */
[----:B------:R-:W-:Y:S01]  /*11e0*/  NOP ;  /* 0x0000000000007918 */ /* 0x000fe20000000000 */
[----:B------:R-:W-:Y:S01]  /*11f0*/  LOP3.LUT R14, R13, 0xffffff80, RZ, 0xc0, !PT ;  /* 0xffffff800d0e7812 */ /* 0x000fe200078ec0ff */
[----:B------:R-:W-:Y:S01]  /*1200*/  IMAD.MOV.U32 R22, RZ, RZ, 0x1 ;  /* 0x00000001ff167424 */ /* 0x000fe200078e00ff */
[----:B------:R-:W-:-:S03]  /*1210*/  ULDC UR39, c[0x0][0xc] ;  /* 0x0000030000277ab9 */ /* 0x000fc60000000800 */
[----:B------:R-:W-:-:S05]  /*1220*/  IMAD.IADD R14, R21, 0x1, -R14 ;  /* 0x00000001150e7824 */ /* 0x000fca00078e0a0e */
[----:B------:R-:W-:-:S04]  /*1230*/  SHF.R.S32.HI R13, RZ, 0x1f, R14 ;  /* 0x0000001fff0d7819 */ /* 0x000fc8000001140e */
[----:B------:R-:W-:Y:S02]  /*1240*/  LEA.HI R13, R13, R14, RZ, 0x3 ;  /* 0x0000000e0d0d7211 */ /* 0x000fe400078f18ff */
[----:B----4-:R-:W-:Y:S02]  /*1250*/  ISETP.NE.OR P1, PT, R15, RZ, !P1 ;  /* 0x000000ff0f00720c */ /* 0x010fe40004f25670 */
[--C-:B------:R-:W-:Y:S02]  /*1260*/  SHF.R.S32.HI R15, RZ, 0x3, R13.reuse ;  /* 0x00000003ff0f7819 */ /* 0x100fe4000001140d */
[----:B------:R-:W-:Y:S02]  /*1270*/  SHF.R.S32.HI R16, RZ, 0x1f, R13 ;  /* 0x0000001fff107819 */ /* 0x000fe4000001140d */
[----:B------:R-:W-:Y:S02]  /*1280*/  SHF.R.S32.HI R13, RZ, 0x1f, R12 ;  /* 0x0000001fff0d7819 */ /* 0x000fe4000001140c */
[----:B------:R-:W-:-:S02]  /*1290*/  LEA.HI R16, R16, R15, RZ, 0x2 ;  /* 0x0000000f10107211 */ /* 0x000fc400078f10ff */
[----:B------:R-:W-:Y:S02]  /*12a0*/  LEA.HI R13, R13, R12, RZ, 0x2 ;  /* 0x0000000c0d0d7211 */ /* 0x000fe400078f10ff */
[----:B------:R-:W-:Y:S01]  /*12b0*/  LOP3.LUT R16, R16, 0xfffffffc, RZ, 0xc0, !PT ;  /* 0xfffffffc10107812 */ /* 0x000fe200078ec0ff */
[----:B------:R-:W-:Y:S01]  /*12c0*/  VOTEU.ALL UP5, P1 ;  /* 0x00000000003f7886 */ /* 0x000fe200008a0000 */
[----:B------:R-:W-:Y:S01]  /*12d0*/  LOP3.LUT R13, R13, 0x3ffffffc, RZ, 0xc0, !PT ;  /* 0x3ffffffc0d0d7812 */ /* 0x000fe200078ec0ff */
[----:B------:R-:W-:Y:S02]  /*12e0*/  VOTEU.ALL UP6, P1 ;  /* 0x00000000003f7886 */ /* 0x000fe400008c0000 */
[----:B------:R-:W-:Y:S01]  /*12f0*/  IMAD.IADD R16, R15, 0x1, -R16 ;  /* 0x000000010f107824 */ /* 0x000fe200078e0a10 */
[----:B------:R-:W-:Y:S01]  /*1300*/  IADD3 R13, R12, -R13, RZ ;  /* 0x8000000d0c0d7210 */ /* 0x000fe20007ffe0ff */
[----:B---3--:R-:W-:Y:S01]  /*1310*/  IMAD.MOV R15, RZ, RZ, -R17 ;  /* 0x000000ffff0f7224 */ /* 0x008fe200078e0a11 */
[----:B------:R-:W1:Y:S01]  /*1320*/  @!UP5 S2UR UR11, SR_CgaCtaId ;  /* 0x00000000000bd9c3 */ /* 0x000e620000008800 */
[----:B------:R-:W-:Y:S01]  /*1330*/  @!UP5 UMOV UR6, 0x400 ;  /* 0x000004000006d882 */ /* 0x000fe20000000000 */
[----:B------:R-:W-:-:S04]  /*1340*/  @!UP5 UIADD3 UR4, -UR4, 0x100000, URZ ;  /* 0x001000000404d890 */ /* 0x000fc8000fffe13f */
[----:B------:R-:W-:Y:S02]  /*1350*/  @!UP5 USHF.L.U32 UR5, UR4, 0xb, URZ ;  /* 0x0000000b0405d899 */ /* 0x000fe4000800063f */
[----:B------:R-:W-:Y:S01]  /*1360*/  @!UP5 USHF.L.U32 UR4, UR4, 0x1, URZ ;  /* 0x000000010404d899 */ /* 0x000fe2000800063f */
[----:B------:R-:W-:Y:S02]  /*1370*/  IMAD R13, R13, 0x4, R16 ;  /* 0x000000040d0d7824 */ /* 0x000fe400078e0210 */
[----:B--2---:R-:W-:-:S03]  /*1380*/  IMAD R15, R18, R15, UR40 ;  /* 0x00000028120f7e24 */ /* 0x004fc6000f8e020f */
[----:B------:R-:W-:-:S04]  /*1390*/  LEA.HI R12, R13, R13, RZ, 0x1 ;  /* 0x0000000d0d0c7211 */ /* 0x000fc800078f08ff */
[----:B------:R-:W-:-:S04]  /*13a0*/  LOP3.LUT R12, R12, 0xfffffffe, RZ, 0xc0, !PT ;  /* 0xfffffffe0c0c7812 */ /* 0x000fc800078ec0ff */
[----:B------:R-:W-:-:S04]  /*13b0*/  IADD3 R12, R13, -R12, RZ ;  /* 0x8000000c0d0c7210 */ /* 0x000fc80007ffe0ff */
[----:B------:R-:W-:Y:S01]  /*13c0*/  ISETP.NE.AND P2, PT, R12, R15, PT ;  /* 0x0000000f0c00720c */ /* 0x000fe20003f45270 */
[----:B------:R-:W-:Y:S01]  /*13d0*/  IMAD.SHL.U32 R12, R13, 0x4, RZ ;  /* 0x000000040d0c7824 */ /* 0x000fe200078e00ff */
[----:B------:R-:W2:Y:S01]  /*13e0*/  LDC R15, c[0x0][0x140] ;  /* 0x00005000ff0f7b82 */ /* 0x000ea20000000800 */
[----:B-1----:R-:W-:-:S03]  /*13f0*/  @!UP5 ULEA UR6, UR11, UR6, 0x18 ;  /* 0x000000060b06d291 */ /* 0x002fc6000f8ec03f */
[----:B------:R-:W-:Y:S01]  /*1400*/  LOP3.LUT R23, R13, 0xc, R12, 0x78, !PT ;  /* 0x0000000c0d177812 */ /* 0x000fe200078e780c */
[----:B------:R-:W-:Y:S01]  /*1410*/  VOTEU.ALL UP5, P1 ;  /* 0x00000000003f7886 */ /* 0x000fe200008a0000 */
[----:B------:R-:W-:-:S04]  /*1420*/  LOP3.LUT P1, RZ, R14, 0x7, RZ, 0xc0, !PT ;  /* 0x000000070eff7812 */ /* 0x000fc8000782c0ff */
[C---:B------:R-:W-:Y:S02]  /*1430*/  ISETP.LT.U32.AND P1, PT, R23.reuse, 0x2, !P1 ;  /* 0x000000021700780c */ /* 0x040fe40004f21070 */
[----:B------:R-:W-:Y:S01]  /*1440*/  @P2 LEA.HI R12, R23, R23, RZ, 0x1 ;  /* 0x00000017170c2211 */ /* 0x000fe200078f08ff */
[----:B------:R-:W1:Y:S02]  /*1450*/  FENCE.VIEW.ASYNC.S ;  /* 0x00000000000073c6 */ /* 0x000e640000000000 */
[----:B-1----:R-:W1:Y:S01]  /*1460*/  @!UP5 SYNCS.EXCH.64 URZ, [UR6+0x384f0], UR4 ;  /* 0x0384f004063fd5b2 */ /* 0x002e620008000100 */
[----:B------:R-:W-:Y:S02]  /*1470*/  SEL R13, RZ, 0x1, !P1 ;  /* 0x00000001ff0d7807 */ /* 0x000fe40004800000 */
[----:B------:R-:W-:-:S04]  /*1480*/  @P2 SHF.R.S32.HI R12, RZ, 0x1, R12 ;  /* 0x00000001ff0c2819 */ /* 0x000fc8000001140c */
[----:B------:R-:W-:Y:S02]  /*1490*/  @P2 ISETP.NE.AND P3, PT, R12, R19, PT ;  /* 0x000000130c00220c */ /* 0x000fe40003f65270 */
[----:B--2---:R-:W-:Y:S02]  /*14a0*/  ISETP.EQ.U32.AND P4, PT, R15, 0x1, PT ;  /* 0x000000010f00780c */ /* 0x004fe40003f82070 */
[----:B------:R-:W-:Y:S01]  /*14b0*/  @P2 SEL R22, RZ, 0x1, P3 ;  /* 0x00000001ff162807 */ /* 0x000fe20001800000 */
[----:B------:R2:W3:Y:S03]  /*14c0*/  @!UP6 SYNCS.EXCH.64 URZ, [UR6+0x384f8], UR4 ;  /* 0x0384f804063fe5b2 */ /* 0x0004e60008000100 */
[----:B------:R-:W-:Y:S01]  /*14d0*/  LOP3.LUT R22, R22, R13, RZ, 0xc0, !PT ;  /* 0x0000000d16167212 */ /* 0x000fe200078ec0ff */
[----:B------:R-:W-:Y:S01]  /*14e0*/  NOP ;  /* 0x0000000000007918 */ /* 0x000fe20000000000 */
[----:B--2---:R-:W-:-:S05]  /*14f0*/  ULDC.U8 UR4, c[0x0][0x900] ;  /* 0x0002400000047ab9 */ /* 0x004fca0000000000 */
[----:B-1----:R-:W-:Y:S05]  /*1500*/  @!P4 BRA `(.L_x_5) ;  /* 0x000000000008c947 */ /* 0x002fea0003800000 */
[----:B---3--:R-:W-:Y:S01]  /*1510*/  UCGABAR_ARV ;  /* 0x00000000000079c7 */ /* 0x008fe20008000000 */
[----:B------:R-:W-:Y:S05]  /*1520*/  BRA `(.L_x_6) ;  /* 0x0000000000047947 */ /* 0x000fea0003800000 */
.L_x_5:
[----:B---3--:R-:W-:Y:S01]  /*1530*/  NOP ;  /* 0x0000000000007918 */ /* 0x008fe20000000000 */
.L_x_6:
[----:B------:R-:W-:Y:S05]  /*1540*/  @!P4 BRA `(.L_x_7) ;  /* 0x00000000000cc947 */ /* 0x000fea0003800000 */
[----:B------:R-:W-:Y:S01]  /*1550*/  UCGABAR_WAIT ;  /* 0x0000000000007dc7 */ /* 0x000fe20008000000 */
[----:B------:R-:W-:Y:S01]  /*1560*/  CCTL.IVALL ;  /* 0x00000000ff00798f */ /* 0x000fe20002000000 */
[----:B------:R-:W-:Y:S05]  /*1570*/  BRA `(.L_x_8) ;  /* 0x0000000000047947 */ /* 0x000fea0003800000 */
.L_x_7:
[----:B------:R-:W-:Y:S06]  /*1580*/  BAR.SYNC.DEFER_BLOCKING 0x0 ;  /* 0x0000000000007b1d */ /* 0x000fec0000010000 */
.L_x_8:
[----:B------:R-:W1:Y:S01]  /*1590*/  LDC.64 R14, c[0x0][0x8f8] ;  /* 0x00023e00ff0e7b82 */ /* 0x000e620000000a00 */
[----:B------:R-:W-:Y:S01]  /*15a0*/  MOV R12, UR9 ;  /* 0x00000009000c7c02 */ /* 0x000fe20008000f00 */
[----:B------:R-:W-:Y:S01]  /*15b0*/  UMOV UR6, URZ ;  /* 0x0000003f00067c82 */ /* 0x000fe20008000000 */
[----:B------:R-:W-:Y:S01]  /*15c0*/  ISETP.NE.AND P2, PT, RZ, UR4, PT ;  /* 0x00000004ff007c0c */ /* 0x000fe2000bf45270 */
[----:B------:R-:W-:Y:S01]  /*15d0*/  UMOV UR5, URZ ;  /* 0x0000003f00057c82 */ /* 0x000fe20008000000 */
[----:B------:R-:W-:Y:S01]  /*15e0*/  UMOV UR4, URZ ;  /* 0x0000003f00047c82 */ /* 0x000fe20008000000 */
[----:B------:R-:W-:Y:S01]  /*15f0*/  UMOV UR11, URZ ;  /* 0x0000003f000b7c82 */ /* 0x000fe20008000000 */
[----:B------:R-:W-:Y:S01]  /*1600*/  IMAD.MOV.U32 R16, RZ, RZ, -0x1 ;  /* 0xffffffffff107424 */ /* 0x000fe200078e00ff */
[----:B------:R-:W-:Y:S01]  /*1610*/  MOV R18, 0xffffffff ;  /* 0xffffffff00127802 */ /* 0x000fe20000000f00 */
[----:B------:R-:W-:Y:S01]  /*1620*/  IMAD.MOV.U32 R17, RZ, RZ, -0x1 ;  /* 0xffffffffff117424 */ /* 0x000fe200078e00ff */
[----:B-1----:R-:W-:-:S04]  /*1630*/  ISETP.LE.U32.AND P1, PT, R14, UR10, PT ;  /* 0x0000000a0e007c0c */ /* 0x002fc8000bf23070 */
[----:B------:R-:W-:Y:S02]  /*1640*/  ISETP.GE.U32.AND.EX P1, PT, R12, R15, PT, P1 ;  /* 0x0000000f0c00720c */ /* 0x000fe40003f26110 */
[----:B------:R-:W-:-:S11]  /*1650*/  P2R R15, PR, RZ, 0x4 ;  /* 0x00000004ff0f7803 */ /* 0x000fd60000000000 */
[----:B------:R-:W-:Y:S05]  /*1660*/  @P2 BRA P1, `(.L_x_9) ;  /* 0x0000001400f82947 */ /* 0x000fea0000800000 */
[----:B------:R-:W-:Y:S01]  /*1670*/  IMAD.U32 R13, RZ, RZ, UR9 ;  /* 0x00000009ff0d7e24 */ /* 0x000fe2000f8e00ff */
[----:B------:R-:W-:Y:S01]  /*1680*/  ISETP.LE.U32.AND P1, PT, R6, UR10, PT ;  /* 0x0000000a06007c0c */ /* 0x000fe2000bf23070 */
[----:B------:R-:W-:Y:S01]  /*1690*/  UMOV UR5, URZ ;  /* 0x0000003f00057c82 */ /* 0x000fe20008000000 */
[----:B------:R-:W-:Y:S01]  /*16a0*/  UMOV UR4, URZ ;  /* 0x0000003f00047c82 */ /* 0x000fe20008000000 */
[----:B------:R-:W-:Y:S01]  /*16b0*/  UMOV UR11, URZ ;  /* 0x0000003f000b7c82 */ /* 0x000fe20008000000 */
[----:B------:R-:W-:Y:S01]  /*16c0*/  ISETP.GE.U32.AND.EX P1, PT, R13, R7, PT, P1 ;  /* 0x000000070d00720c */ /* 0x000fe20003f26110 */
[----:B------:R-:W-:-:S12]  /*16d0*/  UMOV UR6, URZ ;  /* 0x0000003f00067c82 */ /* 0x000fd80008000000 */
[----:B------:R-:W-:Y:S05]  /*16e0*/  @!P1 BRA `(.L_x_10) ;  /* 0x0000001000c49947 */ /* 0x000fea0003800000 */
[----:B------:R-:W-:Y:S01]  /*16f0*/  VIADD R12, R20, 0x20 ;  /* 0x00000020140c7836 */ /* 0x000fe20000000000 */
[----:B------:R-:W-:Y:S01]  /*1700*/  MOV R6, R20 ;  /* 0x0000001400067202 */ /* 0x000fe20000000f00 */
[----:B-----5:R-:W-:Y:S01]  /*1710*/  IMAD.MOV.U32 R14, RZ, RZ, R8 ;  /* 0x000000ffff0e7224 */ /* 0x020fe200078e0008 */
[----:B------:R-:W-:Y:S02]  /*1720*/  MOV R17, R0 ;  /* 0x0000000000117202 */ /* 0x000fe40000000f00 */
[----:B------:R-:W-:-:S13]  /*1730*/  ISETP.GE.AND P1, PT, R12, R11, PT ;  /* 0x0000000b0c00720c */ /* 0x000fda0003f26270 */
[----:B------:R-:W1:Y:S01]  /*1740*/  @!P1 LDC.64 R18, c[0x0][0x918] ;  /* 0x00024600ff129b82 */ /* 0x000e620000000a00 */
[----:B------:R-:W-:Y:S01]  /*1750*/  @!P1 VIADD R7, R6, 0x20 ;  /* 0x0000002006079836 */ /* 0x000fe20000000000 */
[----:B------:R-:W-:Y:S02]  /*1760*/  UIADD3 UR16, UP5, UR16, -0x1, URZ ;  /* 0xffffffff10107890 */ /* 0x000fe4000ffbe03f */
[----:B------:R-:W-:Y:S01]  /*1770*/  UIADD3 UR14, UP6, UR14, -0x1, URZ ;  /* 0xffffffff0e0e7890 */ /* 0x000fe2000ffde03f */
[----:B------:R-:W-:Y:S01]  /*1780*/  BSSY B0, `(.L_x_11) ;  /* 0x0000050000007945 */ /* 0x000fe20003800000 */
[----:B------:R-:W-:Y:S01]  /*1790*/  UIADD3.X UR17, UR17, -0x1, URZ, UP5, !UPT ;  /* 0xffffffff11117890 */ /* 0x000fe2000affe43f */
[----:B-1----:R-:W-:-:S05]  /*17a0*/  @!P1 IMAD.WIDE R18, R7, 0xc, R18 ;  /* 0x0000000c07129825 */ /* 0x002fca00078e0212 */
[----:B------:R1:W5:Y:S04]  /*17b0*/  @!P1 LDG.E R8, desc[UR56][R18.64] ;  /* 0x0000003812089981 */ /* 0x000368000c1e1900 */
[----:B------:R1:W5:Y:S01]  /*17c0*/  @!P1 LDG.E R0, desc[UR56][R18.64+0x4] ;  /* 0x0000043812009981 */ /* 0x000362000c1e1900 */
[----:B------:R-:W-:Y:S01]  /*17d0*/  ISETP.GE.AND P1, PT, R6, R11, PT ;  /* 0x0000000b0600720c */ /* 0x000fe20003f26270 */
[----:B------:R-:W-:Y:S01]  /*17e0*/  UIADD3.X UR15, UR15, -0x1, URZ, UP6, !UPT ;  /* 0xffffffff0f0f7890 */ /* 0x000fe2000b7fe43f */
[----:B------:R-:W-:Y:S01]  /*17f0*/  IMAD.MOV.U32 R13, RZ, RZ, RZ ;  /* 0x000000ffff0d7224 */ /* 0x000fe200078e00ff */
[----:B------:R-:W-:Y:S01]  /*1800*/  UIADD3 UR4, UR8, -0x1, URZ ;  /* 0xffffffff08047890 */ /* 0x000fe2000fffe03f */
[----:B------:R-:W-:Y:S01]  /*1810*/  IMAD.MOV.U32 R7, RZ, RZ, RZ ;  /* 0x000000ffff077224 */ /* 0x000fe200078e00ff */
[----:B------:R-:W-:Y:S01]  /*1820*/  UIADD3 UR5, UR7, -0x1, URZ ;  /* 0xffffffff07057890 */ /* 0x000fe2000fffe03f */
[----:B------:R-:W-:Y:S01]  /*1830*/  MOV R28, 0x7fffffff ;  /* 0x7fffffff001c7802 */ /* 0x000fe20000000f00 */
[----:B------:R-:W-:-:S06]  /*1840*/  IMAD.MOV.U32 R29, RZ, RZ, RZ ;  /* 0x000000ffff1d7224 */ /* 0x000fcc00078e00ff */
[----:B-1----:R-:W-:Y:S05]  /*1850*/  @P1 BRA `(.L_x_12) ;  /* 0x0000000400081947 */ /* 0x002fea0003800000 */
[----:B------:R-:W-:Y:S02]  /*1860*/  PLOP3.LUT P3, PT, PT, PT, UP0, 0x80, 0x0 ;  /* 0x000000000000781c */ /* 0x000fe40003f6f008 */
[C---:B------:R-:W-:Y:S02]  /*1870*/  IADD3 R26, P2, R17.reuse, UR16, RZ ;  /* 0x00000010111a7c10 */ /* 0x040fe4000ff5e0ff */
[C---:B------:R-:W-:Y:S02]  /*1880*/  IADD3 R28, P1, R14.reuse, UR14, RZ ;  /* 0x0000000e0e1c7c10 */ /* 0x040fe4000ff3e0ff */
[----:B------:R-:W-:Y:S02]  /*1890*/  LEA.HI.X.SX32 R27, R17, UR17, 0x1, P2 ;  /* 0x00000011111b7c11 */ /* 0x000fe400090f0eff */
[----:B------:R-:W-:-:S05]  /*18a0*/  LEA.HI.X.SX32 R29, R14, UR15, 0x1, P1 ;  /* 0x0000000f0e1d7c11 */ /* 0x000fca00088f0eff */
[----:B------:R-:W-:Y:S05]  /*18b0*/  @!P3 BRA `(.L_x_13) ;  /* 0x000000000030b947 */ /* 0x000fea0003800000 */
[----:B------:R-:W-:Y:S02]  /*18c0*/  ULDC UR6, c[0x0][0x8dc] ;  /* 0x0002370000067ab9 */ /* 0x000fe40000000800 */
[----:B------:R-:W-:-:S05]  /*18d0*/  IADD3 R17, P1, R28, UR6, RZ ;  /* 0x000000061c117c10 */ /* 0x000fca000ff3e0ff */
[----:B------:R-:W-:-:S04]  /*18e0*/  IMAD.X R29, RZ, RZ, R29, P1 ;  /* 0x000000ffff1d7224 */ /* 0x000fc800008e061d */
[----:B------:R-:W-:-:S04]  /*18f0*/  IMAD.WIDE.U32 R4, R29, UR20, RZ ;  /* 0x000000141d047c25 */ /* 0x000fc8000f8e00ff */
[----:B------:R-:W-:-:S04]  /*1900*/  IMAD.WIDE.U32 R18, P1, R17, UR21, R4 ;  /* 0x0000001511127c25 */ /* 0x000fc8000f820004 */
[----:B------:R-:W-:Y:S01]  /*1910*/  IMAD.WIDE.U32 R4, R17, UR20, RZ ;  /* 0x0000001411047c25 */ /* 0x000fe2000f8e00ff */
[----:B------:R-:W-:-:S03]  /*1920*/  IADD3.X R25, RZ, RZ, RZ, P1, !PT ;  /* 0x000000ffff197210 */ /* 0x000fc60000ffe4ff */
[----:B------:R-:W-:Y:S01]  /*1930*/  IMAD.MOV.U32 R24, RZ, RZ, R19 ;  /* 0x000000ffff187224 */ /* 0x000fe200078e0013 */
[----:B------:R-:W-:-:S05]  /*1940*/  IADD3 RZ, P1, R5, R18, RZ ;  /* 0x0000001205ff7210 */ /* 0x000fca0007f3e0ff */
[----:B------:R-:W-:-:S04]  /*1950*/  IMAD.WIDE.U32.X R4, R29, UR21, R24, P1 ;  /* 0x000000151d047c25 */ /* 0x000fc800088e0418 */
[----:B------:R-:W-:Y:S01]  /*1960*/  IMAD.MOV.U32 R28, RZ, RZ, R4 ;  /* 0x000000ffff1c7224 */ /* 0x000fe200078e0004 */
[----:B------:R-:W-:-:S07]  /*1970*/  MOV R29, R5 ;  /* 0x00000005001d7202 */ /* 0x000fce0000000f00 */
.L_x_13:
[----:B------:R-:W-:Y:S05]  /*1980*/  @!P0 BRA `(.L_x_14) ;  /* 0x0000000000308947 */ /* 0x000fea0003800000 */
[----:B------:R-:W-:Y:S02]  /*1990*/  ULDC UR6, c[0x0][0x8f4] ;  /* 0x00023d0000067ab9 */ /* 0x000fe40000000800 */
[----:B------:R-:W-:-:S05]  /*19a0*/  IADD3 R17, P1, R26, UR6, RZ ;  /* 0x000000061a117c10 */ /* 0x000fca000ff3e0ff */
[----:B------:R-:W-:-:S04]  /*19b0*/  IMAD.X R27, RZ, RZ, R27, P1 ;  /* 0x000000ffff1b7224 */ /* 0x000fc800008e061b */
[----:B------:R-:W-:-:S04]  /*19c0*/  IMAD.WIDE.U32 R4, R27, UR22, RZ ;  /* 0x000000161b047c25 */ /* 0x000fc8000f8e00ff */
[----:B------:R-:W-:-:S04]  /*19d0*/  IMAD.WIDE.U32 R18, P1, R17, UR23, R4 ;  /* 0x0000001711127c25 */ /* 0x000fc8000f820004 */
[----:B------:R-:W-:Y:S01]  /*19e0*/  IMAD.WIDE.U32 R4, R17, UR22, RZ ;  /* 0x0000001611047c25 */ /* 0x000fe2000f8e00ff */
[----:B------:R-:W-:-:S03]  /*19f0*/  MOV R24, R19 ;  /* 0x0000001300187202 */ /* 0x000fc60000000f00 */
[----:B------:R-:W-:Y:S01]  /*1a00*/  IMAD.X R25, RZ, RZ, RZ, P1 ;  /* 0x000000ffff197224 */ /* 0x000fe200008e06ff */
[----:B------:R-:W-:-:S05]  /*1a10*/  IADD3 RZ, P1, R5, R18, RZ ;  /* 0x0000001205ff7210 */ /* 0x000fca0007f3e0ff */
[----:B------:R-:W-:-:S04]  /*1a20*/  IMAD.WIDE.U32.X R4, R27, UR23, R24, P1 ;  /* 0x000000171b047c25 */ /* 0x000fc800088e0418 */
[----:B------:R-:W-:Y:S02]  /*1a30*/  IMAD.MOV.U32 R26, RZ, RZ, R4 ;  /* 0x000000ffff1a7224 */ /* 0x000fe400078e0004 */
[----:B------:R-:W-:-:S07]  /*1a40*/  IMAD.MOV.U32 R27, RZ, RZ, R5 ;  /* 0x000000ffff1b7224 */ /* 0x000fce00078e0005 */
.L_x_14:
[----:B------:R-:W-:Y:S02]  /*1a50*/  SHF.R.U64 R4, R26, UR30, R27 ;  /* 0x0000001e1a047c19 */ /* 0x000fe4000800121b */
[----:B------:R-:W-:-:S03]  /*1a60*/  SHF.R.U64 R5, R28, UR26, R29 ;  /* 0x0000001a1c057c19 */ /* 0x000fc6000800121d */
[----:B------:R-:W-:Y:S01]  /*1a70*/  VIADD R18, R4, UR5 ;  /* 0x0000000504127c36 */ /* 0x000fe20008000000 */
[----:B------:R-:W-:-:S04]  /*1a80*/  IADD3 R19, R5, UR4, RZ ;  /* 0x0000000405137c10 */ /* 0x000fc8000fffe0ff */
[----:B------:R-:W-:Y:S02]  /*1a90*/  IABS R17, R19 ;  /* 0x0000001300117213 */ /* 0x000fe40000000000 */
[----:B------:R-:W-:-:S03]  /*1aa0*/  IABS R14, R18 ;  /* 0x00000012000e7213 */ /* 0x000fc60000000000 */
[----:B------:R-:W-:-:S04]  /*1ab0*/  IMAD.HI.U32 R4, R17, UR13, RZ ;  /* 0x0000000d11047c27 */ /* 0x000fc8000f8e00ff */
[----:B------:R-:W-:-:S04]  /*1ac0*/  IMAD.HI.U32 R5, R14, UR19, RZ ;  /* 0x000000130e057c27 */ /* 0x000fc8000f8e00ff */
[----:B------:R-:W-:Y:S01]  /*1ad0*/  IMAD R4, R4, UR29, R17 ;  /* 0x0000001d04047c24 */ /* 0x000fe2000f8e0211 */
[----:B------:R-:W-:Y:S01]  /*1ae0*/  MOV R17, UR32 ;  /* 0x0000002000117c02 */ /* 0x000fe20008000f00 */
[----:B------:R-:W-:Y:S02]  /*1af0*/  IMAD R5, R5, UR31, R14 ;  /* 0x0000001f05057c24 */ /* 0x000fe4000f8e020e */
[----:B------:R-:W-:Y:S01]  /*1b00*/  IMAD.U32 R14, RZ, RZ, UR33 ;  /* 0x00000021ff0e7e24 */ /* 0x000fe2000f8e00ff */
[----:B------:R-:W-:Y:S02]  /*1b10*/  ISETP.LT.U32.AND P1, PT, R4, UR28, PT ;  /* 0x0000001c04007c0c */ /* 0x000fe4000bf21070 */
[----:B------:R-:W-:-:S11]  /*1b20*/  ISETP.LT.U32.AND P2, PT, R5, UR27, PT ;  /* 0x0000001b05007c0c */ /* 0x000fd6000bf41070 */
[----:B------:R-:W-:Y:S01]  /*1b30*/  @!P1 VIADD R4, R4, -UR28 ;  /* 0x8000001c04049c36 */ /* 0x000fe20008000000 */
[----:B------:R-:W-:Y:S02]  /*1b40*/  ISETP.GE.AND P1, PT, R18, RZ, PT ;  /* 0x000000ff1200720c */ /* 0x000fe40003f26270 */
[----:B------:R-:W-:Y:S02]  /*1b50*/  @!P2 IADD3 R5, R5, -UR27, RZ ;  /* 0x8000001b0505ac10 */ /* 0x000fe4000fffe0ff */
[----:B------:R-:W-:Y:S02]  /*1b60*/  ISETP.LT.U32.AND P3, PT, R4, UR28, PT ;  /* 0x0000001c04007c0c */ /* 0x000fe4000bf61070 */
[----:B------:R-:W-:Y:S02]  /*1b70*/  ISETP.LT.U32.AND P4, PT, R5, UR27, PT ;  /* 0x0000001b05007c0c */ /* 0x000fe4000bf81070 */
[----:B------:R-:W-:-:S09]  /*1b80*/  ISETP.GE.AND P2, PT, R19, RZ, PT ;  /* 0x000000ff1300720c */ /* 0x000fd20003f46270 */
[----:B------:R-:W-:Y:S01]  /*1b90*/  @!P3 VIADD R4, R4, -UR28 ;  /* 0x8000001c0404bc36 */ /* 0x000fe20008000000 */
[----:B------:R-:W-:Y:S01]  /*1ba0*/  PLOP3.LUT P3, PT, PT, PT, UP4, 0x80, 0x0 ;  /* 0x000000000000781c */ /* 0x000fe20003f6f048 */
[----:B------:R-:W-:Y:S01]  /*1bb0*/  @!P4 VIADD R5, R5, -UR27 ;  /* 0x8000001b0505cc36 */ /* 0x000fe20008000000 */
[----:B------:R-:W-:Y:S01]  /*1bc0*/  PLOP3.LUT P4, PT, PT, PT, UP2, 0x80, 0x0 ;  /* 0x000000000000781c */ /* 0x000fe20003f8f028 */
[----:B------:R-:W-:-:S03]  /*1bd0*/  @!P2 IMAD.MOV R4, RZ, RZ, -R4 ;  /* 0x000000ffff04a224 */ /* 0x000fc600078e0a04 */
[----:B------:R-:W-:Y:S02]  /*1be0*/  @!P1 IADD3 R5, -R5, RZ, RZ ;  /* 0x000000ff05059210 */ /* 0x000fe40007ffe1ff */
[----:B------:R-:W-:Y:S02]  /*1bf0*/  SEL R4, R17, R4, !P3 ;  /* 0x0000000411047207 */ /* 0x000fe40005800000 */
[----:B------:R-:W-:Y:S02]  /*1c00*/  SEL R5, R14, R5, !P4 ;  /* 0x000000050e057207 */ /* 0x000fe40006000000 */
[----:B------:R-:W-:Y:S01]  /*1c10*/  PLOP3.LUT P1, PT, PT, PT, UP3, 0x80, 0x0 ;  /* 0x000000000000781c */ /* 0x000fe20003f2f038 */
[----:B------:R-:W-:Y:S02]  /*1c20*/  IMAD.IADD R28, R19, 0x1, -R4 ;  /* 0x00000001131c7824 */ /* 0x000fe400078e0a04 */
[----:B------:R-:W-:-:S05]  /*1c30*/  IMAD.IADD R5, R18, 0x1, -R5 ;  /* 0x0000000112057824 */ /* 0x000fca00078e0a05 */
[----:B------:R-:W-:Y:S01]  /*1c40*/  SEL R4, R5, R28, !P1 ;  /* 0x0000001c05047207 */ /* 0x000fe20004800000 */
[----:B------:R-:W-:-:S03]  /*1c50*/  IMAD R28, R28, R5, RZ ;  /* 0x000000051c1c7224 */ /* 0x000fc600078e02ff */
[----:B------:R-:W-:Y:S02]  /*1c60*/  SHF.R.S32.HI R5, RZ, 0x1f, R4 ;  /* 0x0000001fff057819 */ /* 0x000fe40000011404 */
[----:B------:R-:W-:-:S07]  /*1c70*/  SHF.R.S32.HI R29, RZ, 0x1f, R28 ;  /* 0x0000001fff1d7819 */ /* 0x000fce000001141c */
.L_x_12:
[----:B------:R-:W-:Y:S05]  /*1c80*/  BSYNC B0 ;  /* 0x0000000000007941 */ /* 0x000fea0003800000 */
.L_x_11:
[----:B------:R-:W1:Y:S01]  /*1c90*/  SHFL.UP PT, R17, R28, 0x1, RZ ;  /* 0x042000001c117989 */ /* 0x000e6200000e00ff */
[C---:B------:R-:W-:Y:S02]  /*1ca0*/  ISETP.NE.AND P2, PT, R20.reuse, RZ, PT ;  /* 0x000000ff1400720c */ /* 0x040fe40003f45270 */
[C---:B------:R-:W-:Y:S01]  /*1cb0*/  ISETP.GE.U32.AND P3, PT, R20.reuse, 0x2, PT ;  /* 0x000000021400780c */ /* 0x040fe20003f66070 */
[----:B------:R-:W2:Y:S01]  /*1cc0*/  SHFL.UP PT, R14, R29, 0x1, RZ ;  /* 0x042000001d0e7989 */ /* 0x000ea200000e00ff */
[C---:B------:R-:W-:Y:S02]  /*1cd0*/  ISETP.GE.U32.AND P4, PT, R20.reuse, 0x4, PT ;  /* 0x000000041400780c */ /* 0x040fe40003f86070 */
[C---:B------:R-:W-:Y:S02]  /*1ce0*/  ISETP.GE.U32.AND P5, PT, R20.reuse, 0x8, PT ;  /* 0x000000081400780c */ /* 0x040fe40003fa6070 */
[----:B------:R-:W-:Y:S02]  /*1cf0*/  ISETP.GE.U32.AND P6, PT, R20, 0x10, PT ;  /* 0x000000101400780c */ /* 0x000fe40003fc6070 */
[----:B-1----:R-:W-:-:S02]  /*1d00*/  SEL R17, R17, RZ, P2 ;  /* 0x000000ff11117207 */ /* 0x002fc40001000000 */
[----:B--2---:R-:W-:Y:S02]  /*1d10*/  SEL R14, R14, RZ, P2 ;  /* 0x000000ff0e0e7207 */ /* 0x004fe40001000000 */
[----:B------:R-:W-:-:S04]  /*1d20*/  IADD3 R24, P1, R17, R28, RZ ;  /* 0x0000001c11187210 */ /* 0x000fc80007f3e0ff */
[----:B------:R-:W-:Y:S01]  /*1d30*/  IADD3.X R25, R14, R29, RZ, P1, !PT ;  /* 0x0000001d0e197210 */ /* 0x000fe20000ffe4ff */
[----:B------:R-:W1:Y:S04]  /*1d40*/  SHFL.UP PT, R17, R24, 0x2, RZ ;  /* 0x0440000018117989 */ /* 0x000e6800000e00ff */
[----:B------:R-:W2:Y:S01]  /*1d50*/  SHFL.UP PT, R14, R25, 0x2, RZ ;  /* 0x04400000190e7989 */ /* 0x000ea200000e00ff */
[----:B-1----:R-:W-:-:S04]  /*1d60*/  SEL R17, R17, RZ, P3 ;  /* 0x000000ff11117207 */ /* 0x002fc80001800000 */
[----:B------:R-:W-:Y:S02]  /*1d70*/  IADD3 R18, P1, R17, R24, RZ ;  /* 0x0000001811127210 */ /* 0x000fe40007f3e0ff */
[----:B--2---:R-:W-:-:S03]  /*1d80*/  SEL R14, R14, RZ, P3 ;  /* 0x000000ff0e0e7207 */ /* 0x004fc60001800000 */
[----:B------:R-:W1:Y:S02]  /*1d90*/  SHFL.UP PT, R17, R18, 0x4, RZ ;  /* 0x0480000012117989 */ /* 0x000e6400000e00ff */
[----:B------:R-:W-:-:S05]  /*1da0*/  IMAD.X R19, R14, 0x1, R25, P1 ;  /* 0x000000010e137824 */ /* 0x000fca00008e0619 */
        /* <DEDUP_REMOVED lines=10> */
[----:B------:R-:W1:Y:S01]  /*1e50*/  SHFL.UP PT, R17, R18, 0x10, RZ ;  /* 0x0600000012117989 */ /* 0x000e6200000e00ff */
[----:B------:R-:W-:-:S05]  /*1e60*/  IADD3.X R19, R14, R25, RZ, P1, !PT ;  /* 0x000000190e137210 */ /* 0x000fca0000ffe4ff */
[----:B------:R-:W2:Y:S01]  /*1e70*/  SHFL.UP PT, R14, R19, 0x10, RZ ;  /* 0x06000000130e7989 */ /* 0x000ea200000e00ff */
[----:B-1----:R-:W-:-:S04]  /*1e80*/  SEL R17, R17, RZ, P6 ;  /* 0x000000ff11117207 */ /* 0x002fc80003000000 */
[----:B------:R-:W-:Y:S02]  /*1e90*/  IADD3 R26, P1, R17, R18, RZ ;  /* 0x00000012111a7210 */ /* 0x000fe40007f3e0ff */
[----:B--2---:R-:W-:-:S05]  /*1ea0*/  SEL R14, R14, RZ, P6 ;  /* 0x000000ff0e0e7207 */ /* 0x004fca0003000000 */
[----:B------:R-:W-:Y:S01]  /*1eb0*/  IMAD.X R24, R14, 0x1, R19, P1 ;  /* 0x000000010e187824 */ /* 0x000fe200008e0613 */
[----:B------:R-:W-:-:S04]  /*1ec0*/  ISETP.GT.U32.AND P1, PT, R26, UR10, PT ;  /* 0x0000000a1a007c0c */ /* 0x000fc8000bf24070 */
[----:B------:R-:W-:-:S13]  /*1ed0*/  ISETP.GT.U32.AND.EX P1, PT, R24, UR9, PT, P1 ;  /* 0x0000000918007c0c */ /* 0x000fda000bf24110 */
[----:B------:R-:W-:-:S04]  /*1ee0*/  VOTE.ANY R14, PT, P1 ;  /* 0x00000000000e7806 */ /* 0x000fc800008e0100 */
[----:B------:R-:W-:-:S13]  /*1ef0*/  ISETP.NE.AND P1, PT, R14, RZ, PT ;  /* 0x000000ff0e00720c */ /* 0x000fda0003f25270 */
[----:B------:R-:W-:Y:S05]  /*1f00*/  @P1 BRA `(.L_x_15) ;  /* 0x00000008006c1947 */ /* 0x000fea0003800000 */
[----:B------:R-:W1:Y:S01]  /*1f10*/  LDC R11, c[0x0][0x910] ;  /* 0x00024400ff0b7b82 */ /* 0x000e620000000800 */
[----:B------:R-:W-:Y:S01]  /*1f20*/  IMAD.MOV.U32 R25, RZ, RZ, R24 ;  /* 0x000000ffff197224 */ /* 0x000fe200078e0018 */
[----:B------:R-:W-:Y:S01]  /*1f30*/  ULDC UR13, c[0x0][0x8f4] ;  /* 0x00023d00000d7ab9 */ /* 0x000fe20000000800 */
[----:B------:R-:W-:Y:S01]  /*1f40*/  ULDC UR6, c[0x0][0x8dc] ;  /* 0x0002370000067ab9 */ /* 0x000fe20000000800 */
[----:B------:R-:W-:Y:S01]  /*1f50*/  ULDC UR19, c[0x0][0x8d8] ;  /* 0x0002360000137ab9 */ /* 0x000fe20000000800 */
[----:B------:R-:W-:Y:S01]  /*1f60*/  ULDC UR24, c[0x0][0x8f0] ;  /* 0x00023c0000187ab9 */ /* 0x000fe20000000800 */
[----:B------:R-:W-:Y:S01]  /*1f70*/  ULDC.64 UR20, c[0x0][0x8d0] ;  /* 0x0002340000147ab9 */ /* 0x000fe20000000a00 */
[----:B------:R-:W-:-:S05]  /*1f80*/  ULDC.64 UR22, c[0x0][0x8e8] ;  /* 0x00023a0000167ab9 */ /* 0x000fca0000000a00 */
.L_x_20:
[----:B------:R-:W-:Y:S01]  /*1f90*/  MOV R6, R12 ;  /* 0x0000000c00067202 */ /* 0x000fe20000000f00 */
[----:B------:R-:W-:Y:S01]  /*1fa0*/  VIADD R12, R12, 0x20 ;  /* 0x000000200c0c7836 */ /* 0x000fe20000000000 */
[----:B-----5:R-:W-:Y:S01]  /*1fb0*/  MOV R14, R8 ;  /* 0x00000008000e7202 */ /* 0x020fe20000000f00 */
[----:B------:R-:W-:-:S03]  /*1fc0*/  IMAD.MOV.U32 R17, RZ, RZ, R0 ;  /* 0x000000ffff117224 */ /* 0x000fc600078e0000 */
[----:B-1----:R-:W-:-:S13]  /*1fd0*/  ISETP.GE.AND P1, PT, R12, R11, PT ;  /* 0x0000000b0c00720c */ /* 0x002fda0003f26270 */
[----:B------:R-:W1:Y:S01]  /*1fe0*/  @!P1 LDC.64 R18, c[0x0][0x918] ;  /* 0x00024600ff129b82 */ /* 0x000e620000000a00 */
[----:B------:R-:W-:Y:S01]  /*1ff0*/  @!P1 VIADD R7, R6, 0x20 ;  /* 0x0000002006079836 */ /* 0x000fe20000000000 */
[----:B------:R2:W3:Y:S01]  /*2000*/  SHFL.IDX PT, R13, R26, 0x1f, 0x1f ;  /* 0x03e01f001a0d7f89 */ /* 0x0004e200000e0000 */
[----:B------:R-:W-:Y:S02]  /*2010*/  BSSY B0, `(.L_x_16) ;  /* 0x0000064000007945 */ /* 0x000fe40003800000 */
[----:B-1----:R-:W-:-:S05]  /*2020*/  @!P1 IMAD.WIDE R18, R7, 0xc, R18 ;  /* 0x0000000c07129825 */ /* 0x002fca00078e0212 */
[----:B------:R2:W5:Y:S04]  /*2030*/  @!P1 LDG.E R8, desc[UR56][R18.64] ;  /* 0x0000003812089981 */ /* 0x000568000c1e1900 */
[----:B------:R2:W5:Y:S01]  /*2040*/  @!P1 LDG.E R0, desc[UR56][R18.64+0x4] ;  /* 0x0000043812009981 */ /* 0x000562000c1e1900 */
[----:B------:R-:W-:Y:S01]  /*2050*/  ISETP.GE.AND P1, PT, R6, R11, PT ;  /* 0x0000000b0600720c */ /* 0x000fe20003f26270 */
[----:B------:R-:W-:Y:S01]  /*2060*/  IMAD.MOV.U32 R28, RZ, RZ, 0x7fffffff ;  /* 0x7fffffffff1c7424 */ /* 0x000fe200078e00ff */
[----:B------:R-:W-:Y:S01]  /*2070*/  MOV R29, RZ ;  /* 0x000000ff001d7202 */ /* 0x000fe20000000f00 */
[----:B------:R2:W1:Y:S10]  /*2080*/  SHFL.IDX PT, R7, R25, 0x1f, 0x1f ;  /* 0x03e01f0019077f89 */ /* 0x00047400000e0000 */
[----:B--23--:R-:W-:Y:S05]  /*2090*/  @P1 BRA `(.L_x_17) ;  /* 0x00000004006c1947 */ /* 0x00cfea0003800000 */
[----:B------:R-:W-:Y:S02]  /*20a0*/  IABS R31, R9 ;  /* 0x00000009001f7213 */ /* 0x000fe40000000000 */
[C---:B------:R-:W-:Y:S02]  /*20b0*/  IADD3 R26, P1, R14.reuse, UR14, RZ ;  /* 0x0000000e0e1a7c10 */ /* 0x040fe4000ff3e0ff */
[----:B------:R-:W2:Y:S02]  /*20c0*/  I2F.RP R4, R31 ;  /* 0x0000001f00047306 */ /* 0x000ea40000209400 */
[----:B------:R-:W-:Y:S02]  /*20d0*/  LEA.HI.X.SX32 R27, R14, UR15, 0x1, P1 ;  /* 0x0000000f0e1b7c11 */ /* 0x000fe400088f0eff */
[----:B------:R-:W-:-:S04]  /*20e0*/  IADD3 R14, P1, R17, UR16, RZ ;  /* 0x00000010110e7c10 */ /* 0x000fc8000ff3e0ff */
[----:B------:R-:W-:Y:S02]  /*20f0*/  LEA.HI.X.SX32 R17, R17, UR17, 0x1, P1 ;  /* 0x0000001111117c11 */ /* 0x000fe400088f0eff */
[----:B------:R-:W-:Y:S01]  /*2100*/  PLOP3.LUT P1, PT, PT, PT, UP0, 0x80, 0x0 ;  /* 0x000000000000781c */ /* 0x000fe20003f2f008 */
[----:B--2---:R-:W2:Y:S02]  /*2110*/  MUFU.RCP R4, R4 ;  /* 0x0000000400047308 */ /* 0x004ea40000001000 */
[----:B--2---:R-:W-:-:S06]  /*2120*/  VIADD R5, R4, 0xffffffe ;  /* 0x0ffffffe04057836 */ /* 0x004fcc0000000000 */
[----:B------:R-:W2:Y:S02]  /*2130*/  F2I.FTZ.U32.TRUNC.NTZ R33, R5 ;  /* 0x0000000500217305 */ /* 0x000ea4000021f000 */
[----:B--2---:R-:W-:Y:S02]  /*2140*/  IMAD.MOV R28, RZ, RZ, -R33 ;  /* 0x000000ffff1c7224 */ /* 0x004fe400078e0a21 */
[----:B------:R-:W-:Y:S05]  /*2150*/  @!P1 BRA `(.L_x_18) ;  /* 0x00000000002c9947 */ /* 0x000fea0003800000 */
[----:B------:R-:W-:-:S04]  /*2160*/  IADD3 R29, P1, R26, UR6, RZ ;  /* 0x000000061a1d7c10 */ /* 0x000fc8000ff3e0ff */
[----:B------:R-:W-:-:S05]  /*2170*/  IADD3.X R27, RZ, R27, RZ, P1, !PT ;  /* 0x0000001bff1b7210 */ /* 0x000fca0000ffe4ff */
[----:B------:R-:W-:-:S04]  /*2180*/  IMAD.WIDE.U32 R4, R27, UR20, RZ ;  /* 0x000000141b047c25 */ /* 0x000fc8000f8e00ff */
[----:B------:R-:W-:-:S04]  /*2190*/  IMAD.WIDE.U32 R18, P1, R29, UR21, R4 ;  /* 0x000000151d127c25 */ /* 0x000fc8000f820004 */
[----:B------:R-:W-:-:S04]  /*21a0*/  IMAD.WIDE.U32 R4, R29, UR20, RZ ;  /* 0x000000141d047c25 */ /* 0x000fc8000f8e00ff */
[----:B------:R-:W-:Y:S01]  /*21b0*/  IMAD.X R25, RZ, RZ, RZ, P1 ;  /* 0x000000ffff197224 */ /* 0x000fe200008e06ff */
[----:B------:R-:W-:Y:S01]  /*21c0*/  IADD3 RZ, P1, R5, R18, RZ ;  /* 0x0000001205ff7210 */ /* 0x000fe20007f3e0ff */
[----:B------:R-:W-:-:S04]  /*21d0*/  IMAD.MOV.U32 R24, RZ, RZ, R19 ;  /* 0x000000ffff187224 */ /* 0x000fc800078e0013 */
[----:B------:R-:W-:-:S04]  /*21e0*/  IMAD.WIDE.U32.X R4, R27, UR21, R24, P1 ;  /* 0x000000151b047c25 */ /* 0x000fc800088e0418 */
[----:B------:R-:W-:Y:S01]  /*21f0*/  IMAD.MOV.U32 R27, RZ, RZ, R5 ;  /* 0x000000ffff1b7224 */ /* 0x000fe200078e0005 */
[----:B------:R-:W-:-:S07]  /*2200*/  MOV R26, R4 ;  /* 0x00000004001a7202 */ /* 0x000fce0000000f00 */
.L_x_18:
[----:B------:R-:W-:Y:S05]  /*2210*/  @!P0 BRA `(.L_x_19) ;  /* 0x00000000002c8947 */ /* 0x000fea0003800000 */
        /* <DEDUP_REMOVED lines=11> */
.L_x_19:
[----:B------:R-:W-:Y:S01]  /*22d0*/  SHF.R.U64 R14, R14, UR24, R17 ;  /* 0x000000180e0e7c19 */ /* 0x000fe20008001211 */
[----:B------:R-:W-:Y:S01]  /*22e0*/  IMAD.MOV.U32 R4, RZ, RZ, R28 ;  /* 0x000000ffff047224 */ /* 0x000fe200078e001c */
[----:B------:R-:W-:Y:S02]  /*22f0*/  IABS R5, R9 ;  /* 0x0000000900057213 */ /* 0x000fe40000000000 */
[----:B------:R-:W-:Y:S01]  /*2300*/  SHF.R.U64 R26, R26, UR19, R27 ;  /* 0x000000131a1a7c19 */ /* 0x000fe2000800121b */
[----:B------:R-:W-:Y:S01]  /*2310*/  VIADD R17, R14, UR5 ;  /* 0x000000050e117c36 */ /* 0x000fe20008000000 */
[----:B------:R-:W-:Y:S01]  /*2320*/  IADD3 R19, RZ, -R5, RZ ;  /* 0x80000005ff137210 */ /* 0x000fe20007ffe0ff */
[----:B------:R-:W-:Y:S01]  /*2330*/  IMAD R14, R4, R31, RZ ;  /* 0x0000001f040e7224 */ /* 0x000fe200078e02ff */
[----:B------:R-:W-:Y:S01]  /*2340*/  IABS R28, R10 ;  /* 0x0000000a001c7213 */ /* 0x000fe20000000000 */
[----:B------:R-:W-:Y:S01]  /*2350*/  IMAD.MOV.U32 R4, RZ, RZ, RZ ;  /* 0x000000ffff047224 */ /* 0x000fe200078e00ff */
[----:B------:R-:W-:Y:S01]  /*2360*/  IABS R18, R17 ;  /* 0x0000001100127213 */ /* 0x000fe20000000000 */
[----:B------:R-:W-:-:S02]  /*2370*/  IMAD.MOV.U32 R5, RZ, RZ, R33 ;  /* 0x000000ffff057224 */ /* 0x000fc400078e0021 */
[----:B------:R-:W-:Y:S02]  /*2380*/  VIADD R26, R26, UR4 ;  /* 0x000000041a1a7c36 */ /* 0x000fe40008000000 */
[----:B------:R-:W-:Y:S01]  /*2390*/  IMAD.HI.U32 R4, R33, R14, R4 ;  /* 0x0000000e21047227 */ /* 0x000fe200078e0004 */
[----:B------:R-:W-:Y:S02]  /*23a0*/  MOV R5, R18 ;  /* 0x0000001200057202 */ /* 0x000fe40000000f00 */
[----:B------:R-:W-:Y:S01]  /*23b0*/  IABS R18, R10 ;  /* 0x0000000a00127213 */ /* 0x000fe20000000000 */
[----:B------:R-:W-:Y:S01]  /*23c0*/  IMAD.MOV.U32 R14, RZ, RZ, R19 ;  /* 0x000000ffff0e7224 */ /* 0x000fe200078e0013 */
[----:B------:R-:W-:Y:S01]  /*23d0*/  IABS R27, R26 ;  /* 0x0000001a001b7213 */ /* 0x000fe20000000000 */
[----:B------:R-:W-:Y:S01]  /*23e0*/  IMAD.HI.U32 R4, R4, R5, RZ ;  /* 0x0000000504047227 */ /* 0x000fe200078e00ff */
[----:B------:R-:W2:Y:S03]  /*23f0*/  I2F.RP R19, R18 ;  /* 0x0000001200137306 */ /* 0x000ea60000209400 */
[----:B------:R-:W-:-:S05]  /*2400*/  IMAD R14, R4, R14, R5 ;  /* 0x0000000e040e7224 */ /* 0x000fca00078e0205 */
[----:B------:R-:W-:Y:S01]  /*2410*/  ISETP.GT.U32.AND P1, PT, R31, R14, PT ;  /* 0x0000000e1f00720c */ /* 0x000fe20003f24070 */
[----:B--2---:R-:W2:-:S12]  /*2420*/  MUFU.RCP R19, R19 ;  /* 0x0000001300137308 */ /* 0x004e980000001000 */
[----:B------:R-:W-:Y:S01]  /*2430*/  @!P1 IMAD.IADD R14, R14, 0x1, -R31 ;  /* 0x000000010e0e9824 */ /* 0x000fe200078e0a1f */
[----:B--2---:R-:W-:Y:S01]  /*2440*/  IADD3 R4, R19, 0xffffffe, RZ ;  /* 0x0ffffffe13047810 */ /* 0x004fe20007ffe0ff */
[----:B------:R-:W-:-:S03]  /*2450*/  IMAD.MOV R19, RZ, RZ, -R28 ;  /* 0x000000ffff137224 */ /* 0x000fc600078e0a1c */
[----:B------:R2:W3:Y:S02]  /*2460*/  F2I.FTZ.U32.TRUNC.NTZ R5, R4 ;  /* 0x0000000400057305 */ /* 0x0004e4000021f000 */
[----:B--2---:R-:W-:Y:S01]  /*2470*/  MOV R4, RZ ;  /* 0x000000ff00047202 */ /* 0x004fe20000000f00 */
[----:B---3--:R-:W-:-:S04]  /*2480*/  IMAD.MOV R25, RZ, RZ, -R5 ;  /* 0x000000ffff197224 */ /* 0x008fc800078e0a05 */
[----:B------:R-:W-:-:S04]  /*2490*/  IMAD R25, R25, R18, RZ ;  /* 0x0000001219197224 */ /* 0x000fc800078e02ff */
[----:B------:R-:W-:-:S04]  /*24a0*/  IMAD.HI.U32 R24, R5, R25, R4 ;  /* 0x0000001905187227 */ /* 0x000fc800078e0004 */
[----:B------:R-:W-:-:S04]  /*24b0*/  IMAD.MOV.U32 R5, RZ, RZ, R27 ;  /* 0x000000ffff057224 */ /* 0x000fc800078e001b */
[----:B------:R-:W-:-:S04]  /*24c0*/  IMAD.HI.U32 R4, R24, R5, RZ ;  /* 0x0000000518047227 */ /* 0x000fc800078e00ff */
[----:B------:R-:W-:-:S05]  /*24d0*/  IMAD R5, R4, R19, R5 ;  /* 0x0000001304057224 */ /* 0x000fca00078e0205 */
[----:B------:R-:W-:-:S13]  /*24e0*/  ISETP.GT.U32.AND P1, PT, R18, R5, PT ;  /* 0x000000051200720c */ /* 0x000fda0003f24070 */
[----:B------:R-:W-:Y:S02]  /*24f0*/  @!P1 IADD3 R5, R5, -R18, RZ ;  /* 0x8000001205059210 */ /* 0x000fe40007ffe0ff */
[----:B------:R-:W-:-:S13]  /*2500*/  ISETP.GT.U32.AND P1, PT, R31, R14, PT ;  /* 0x0000000e1f00720c */ /* 0x000fda0003f24070 */
[----:B------:R-:W-:Y:S01]  /*2510*/  @!P1 IMAD.IADD R14, R14, 0x1, -R31 ;  /* 0x000000010e0e9824 */ /* 0x000fe200078e0a1f */
[----:B------:R-:W-:-:S04]  /*2520*/  ISETP.GT.U32.AND P1, PT, R18, R5, PT ;  /* 0x000000051200720c */ /* 0x000fc80003f24070 */
[----:B------:R-:W-:-:S09]  /*2530*/  MOV R4, R14 ;  /* 0x0000000e00047202 */ /* 0x000fd20000000f00 */
[----:B------:R-:W-:Y:S01]  /*2540*/  @!P1 IMAD.IADD R5, R5, 0x1, -R18 ;  /* 0x0000000105059824 */ /* 0x000fe200078e0a12 */
[----:B------:R-:W-:-:S13]  /*2550*/  ISETP.GE.AND P1, PT, R17, RZ, PT ;  /* 0x000000ff1100720c */ /* 0x000fda0003f26270 */
[----:B------:R-:W-:Y:S01]  /*2560*/  @!P1 IMAD.MOV R4, RZ, RZ, -R4 ;  /* 0x000000ffff049224 */ /* 0x000fe200078e0a04 */
[----:B------:R-:W-:-:S13]  /*2570*/  ISETP.GE.AND P1, PT, R26, RZ, PT ;  /* 0x000000ff1a00720c */ /* 0x000fda0003f26270 */
[----:B------:R-:W-:Y:S01]  /*2580*/  @!P1 IMAD.MOV R5, RZ, RZ, -R5 ;  /* 0x000000ffff059224 */ /* 0x000fe200078e0a05 */
[----:B------:R-:W-:-:S13]  /*2590*/  ISETP.NE.AND P1, PT, RZ, UR7, PT ;  /* 0x00000007ff007c0c */ /* 0x000fda000bf25270 */
[----:B------:R-:W-:Y:S02]  /*25a0*/  @!P1 LOP3.LUT R4, RZ, UR7, RZ, 0x33, !PT ;  /* 0x00000007ff049c12 */ /* 0x000fe4000f8e33ff */
[----:B------:R-:W-:Y:S02]  /*25b0*/  ISETP.NE.AND P1, PT, RZ, UR8, PT ;  /* 0x00000008ff007c0c */ /* 0x000fe4000bf25270 */
[----:B------:R-:W-:-:S11]  /*25c0*/  IADD3 R4, -R4, R17, RZ ;  /* 0x0000001104047210 */ /* 0x000fd60007ffe1ff */
[----:B------:R-:W-:Y:S02]  /*25d0*/  @!P1 LOP3.LUT R5, RZ, UR8, RZ, 0x33, !PT ;  /* 0x00000008ff059c12 */ /* 0x000fe4000f8e33ff */
[----:B------:R-:W-:-:S03]  /*25e0*/  PLOP3.LUT P1, PT, PT, PT, UP3, 0x80, 0x0 ;  /* 0x000000000000781c */ /* 0x000fc60003f2f038 */
[----:B------:R-:W-:-:S04]  /*25f0*/  IMAD.IADD R5, R26, 0x1, -R5 ;  /* 0x000000011a057824 */ /* 0x000fc800078e0a05 */
[CC--:B------:R-:W-:Y:S01]  /*2600*/  IMAD R28, R4.reuse, R5.reuse, RZ ;  /* 0x00000005041c7224 */ /* 0x0c0fe200078e02ff */
[----:B------:R-:W-:-:S04]  /*2610*/  SEL R17, R4, R5, !P1 ;  /* 0x0000000504117207 */ /* 0x000fc80004800000 */
[----:B------:R-:W-:Y:S02]  /*2620*/  SHF.R.S32.HI R5, RZ, 0x1f, R17 ;  /* 0x0000001fff057819 */ /* 0x000fe40000011411 */
[----:B------:R-:W-:Y:S02]  /*2630*/  SHF.R.S32.HI R29, RZ, 0x1f, R28 ;  /* 0x0000001fff1d7819 */ /* 0x000fe4000001141c */
[----:B------:R-:W-:-:S07]  /*2640*/  MOV R4, R17 ;  /* 0x0000001100047202 */ /* 0x000fce0000000f00 */
.L_x_17:
[----:B------:R-:W-:Y:S05]  /*2650*/  BSYNC B0 ;  /* 0x0000000000007941 */ /* 0x000fea0003800000 */
.L_x_16:
[----:B------:R-:W2:Y:S04]  /*2660*/  SHFL.UP PT, R17, R28, 0x1, RZ ;  /* 0x042000001c117989 */ /* 0x000ea800000e00ff */
[----:B------:R-:W3:Y:S01]  /*2670*/  SHFL.UP PT, R14, R29, 0x1, RZ ;  /* 0x042000001d0e7989 */ /* 0x000ee200000e00ff */
[----:B--2---:R-:W-:Y:S02]  /*2680*/  SEL R17, R17, RZ, P2 ;  /* 0x000000ff11117207 */ /* 0x004fe40001000000 */
[----:B---3--:R-:W-:Y:S02]  /*2690*/  SEL R14, R14, RZ, P2 ;  /* 0x000000ff0e0e7207 */ /* 0x008fe40001000000 */
[----:B------:R-:W-:-:S05]  /*26a0*/  IADD3 R26, P1, R17, R28, RZ ;  /* 0x0000001c111a7210 */ /* 0x000fca0007f3e0ff */
[----:B------:R-:W-:Y:S01]  /*26b0*/  IMAD.X R19, R14, 0x1, R29, P1 ;  /* 0x000000010e137824 */ /* 0x000fe200008e061d */
[----:B------:R-:W2:Y:S04]  /*26c0*/  SHFL.UP PT, R17, R26, 0x2, RZ ;  /* 0x044000001a117989 */ /* 0x000ea800000e00ff */
[----:B------:R-:W3:Y:S01]  /*26d0*/  SHFL.UP PT, R14, R19, 0x2, RZ ;  /* 0x04400000130e7989 */ /* 0x000ee200000e00ff */
[----:B--2---:R-:W-:Y:S02]  /*26e0*/  SEL R17, R17, RZ, P3 ;  /* 0x000000ff11117207 */ /* 0x004fe40001800000 */
[----:B---3--:R-:W-:Y:S02]  /*26f0*/  SEL R14, R14, RZ, P3 ;  /* 0x000000ff0e0e7207 */ /* 0x008fe40001800000 */
[----:B------:R-:W-:-:S04]  /*2700*/  IADD3 R18, P1, R17, R26, RZ ;  /* 0x0000001a11127210 */ /* 0x000fc80007f3e0ff */
[----:B------:R-:W-:Y:S01]  /*2710*/  IADD3.X R27, R14, R19, RZ, P1, !PT ;  /* 0x000000130e1b7210 */ /* 0x000fe20000ffe4ff */
        /* <DEDUP_REMOVED lines=18> */
[----:B------:R-:W-:-:S04]  /*2840*/  IADD3 R26, P1, R18, R13, RZ ;  /* 0x0000000d121a7210 */ /* 0x000fc80007f3e0ff */
[----:B-1----:R-:W-:Y:S02]  /*2850*/  IADD3.X R25, R24, R7, RZ, P1, !PT ;  /* 0x0000000718197210 */ /* 0x002fe40000ffe4ff */
[----:B------:R-:W-:-:S04]  /*2860*/  ISETP.GT.U32.AND P1, PT, R26, UR10, PT ;  /* 0x0000000a1a007c0c */ /* 0x000fc8000bf24070 */
[----:B------:R-:W-:-:S13]  /*2870*/  ISETP.GT.U32.AND.EX P1, PT, R25, UR9, PT, P1 ;  /* 0x0000000919007c0c */ /* 0x000fda000bf24110 */
[----:B------:R-:W-:-:S04]  /*2880*/  VOTE.ANY R14, PT, P1 ;  /* 0x00000000000e7806 */ /* 0x000fc800008e0100 */
[----:B------:R-:W-:-:S13]  /*2890*/  ISETP.NE.AND P1, PT, R14, RZ, PT ;  /* 0x000000ff0e00720c */ /* 0x000fda0003f25270 */
[----:B------:R-:W-:Y:S05]  /*28a0*/  @!P1 BRA `(.L_x_20) ;  /* 0xfffffff400b89947 */ /* 0x000fea000383ffff */
[----:B------:R-:W-:-:S07]  /*28b0*/  IMAD.MOV.U32 R26, RZ, RZ, R18 ;  /* 0x000000ffff1a7224 */ /* 0x000fce00078e0012 */
.L_x_15:
[----:B------:R-:W1:Y:S08]  /*28c0*/  BREV R14, R14 ;  /* 0x0000000e000e7301 */ /* 0x000e700000000000 */
[----:B-1----:R-:W1:Y:S02]  /*28d0*/  FLO.U32.SH R17, R14 ;  /* 0x0000000e00117300 */ /* 0x002e6400000e0400 */
[----:B-1----:R-:W1:Y:S02]  /*28e0*/  SHFL.IDX PT, R6, R6, R17, 0x1f ;  /* 0x00001f1106067589 */ /* 0x002e6400000e0000 */
[----:B-1----:R-:W-:-:S13]  /*28f0*/  R2UR UR6, R6 ;  /* 0x00000000060672ca */ /* 0x002fda00000e0000 */
[----:B------:R-:W-:-:S04]  /*2900*/  IADD3 R12, R20, UR6, RZ ;  /* 0x00000006140c7c10 */ /* 0x000fc8000fffe0ff */
[----:B------:R-:W-:-:S13]  /*2910*/  ISETP.GE.AND P1, PT, R12, R11, PT ;  /* 0x0000000b0c00720c */ /* 0x000fda0003f26270 */
[----:B------:R-:W1:Y:S02]  /*2920*/  @!P1 LDC.64 R18, c[0x0][0x918] ;  /* 0x00024600ff129b82 */ /* 0x000e640000000a00 */
[----:B-1----:R-:W-:-:S05]  /*2930*/  @!P1 IMAD.WIDE R18, R12, 0xc, R18 ;  /* 0x0000000c0c129825 */ /* 0x002fca00078e0212 */
[----:B-----5:R1:W5:Y:S04]  /*2940*/  @!P1 LDG.E R8, desc[UR56][R18.64] ;  /* 0x0000003812089981 */ /* 0x020368000c1e1900 */
[----:B------:R1:W5:Y:S01]  /*2950*/  @!P1 LDG.E R0, desc[UR56][R18.64+0x4] ;  /* 0x0000043812009981 */ /* 0x000362000c1e1900 */
[----:B------:R-:W-:-:S03]  /*2960*/  IADD3 R12, P1, P2, R26, R13, -R28 ;  /* 0x0000000d1a0c7210 */ /* 0x000fc60007a3e81c */
[----:B------:R-:W-:Y:S01]  /*2970*/  SHFL.IDX PT, R6, R28, R17, 0x1f ;  /* 0x00001f111c067589 */ /* 0x000fe200000e0000 */
[----:B------:R-:W-:-:S03]  /*2980*/  IADD3.X R24, R24, R7, ~R29, P1, P2 ;  /* 0x0000000718187210 */ /* 0x000fc60000fe4c1d */
[----:B------:R-:W2:Y:S04]  /*2990*/  SHFL.IDX PT, R12, R12, R17, 0x1f ;  /* 0x00001f110c0c7589 */ /* 0x000ea800000e0000 */
[----:B------:R-:W3:Y:S04]  /*29a0*/  SHFL.IDX PT, R24, R24, R17, 0x1f ;  /* 0x00001f1118187589 */ /* 0x000ee800000e0000 */
[----:B------:R1:W4:Y:S04]  /*29b0*/  SHFL.IDX PT, R7, R29, R17, 0x1f ;  /* 0x00001f111d077589 */ /* 0x00032800000e0000 */
[----:B------:R1:W1:Y:S04]  /*29c0*/  SHFL.IDX PT, R5, R5, R17, 0x1f ;  /* 0x00001f1105057589 */ /* 0x00026800000e0000 */
[----:B------:R1:W1:Y:S01]  /*29d0*/  SHFL.IDX PT, R4, R4, R17, 0x1f ;  /* 0x00001f1104047589 */ /* 0x00026200000e0000 */
[----:B--2---:R-:W-:-:S02]  /*29e0*/  R2UR UR5, R12 ;  /* 0x000000000c0572ca */ /* 0x004fc400000e0000 */
[----:B---3--:R-:W-:-:S15]  /*29f0*/  R2UR UR4, R24 ;  /* 0x00000000180472ca */ /* 0x008fde00000e0000 */
.L_x_10:
[----:B------:R-:W-:Y:S01]  /*2a00*/  ISETP.LE.AND P1, PT, R11, UR6, PT ;  /* 0x000000060b007c0c */ /* 0x000fe2000bf23270 */
[----:B-1----:R-:W-:Y:S01]  /*2a10*/  IMAD.MOV.U32 R17, RZ, RZ, -0x1 ;  /* 0xffffffffff117424 */ /* 0x002fe200078e00ff */
[----:B------:R-:W-:-:S11]  /*2a20*/  MOV R18, 0xffffffff ;  /* 0xffffffff00127802 */ /* 0x000fd60000000f00 */
[----:B------:R-:W-:Y:S05]  /*2a30*/  @P1 BRA `(.L_x_9) ;  /* 0x0000000400041947 */ /* 0x000fea0003800000 */
[----:B------:R-:W-:Y:S01]  /*2a40*/  UIADD3 UR15, UP2, -UR5, UR10, URZ ;  /* 0x0000000a050f7290 */ /* 0x000fe2000ff5e13f */
[----:B------:R-:W1:Y:S01]  /*2a50*/  S2UR UR19, SR_CTAID.Y ;  /* 0x00000000001379c3 */ /* 0x000e620000002600 */
[----:B------:R-:W-:Y:S01]  /*2a60*/  ULDC UR17, c[0x0][0x8c0] ;  /* 0x0002300000117ab9 */ /* 0x000fe20000000800 */
[----:B------:R-:W-:Y:S01]  /*2a70*/  ULDC UR21, c[0x0][0x8b0] ;  /* 0x00022c0000157ab9 */ /* 0x000fe20000000800 */
[----:B------:R-:W-:Y:S01]  /*2a80*/  UIADD3.X UR11, ~UR4, UR9, URZ, UP2, !UPT ;  /* 0x00000009040b7290 */ /* 0x000fe200097fe53f */
[--C-:B------:R-:W-:Y:S01]  /*2a90*/  SHF.R.U32.HI R25, RZ, UR21, R5.reuse ;  /* 0x00000015ff197c19 */ /* 0x100fe20008011605 */
[----:B------:R-:W-:Y:S01]  /*2aa0*/  ULDC UR20, c[0x0][0x904] ;  /* 0x0002410000147ab9 */ /* 0x000fe20000000800 */
[----:B------:R-:W-:Y:S01]  /*2ab0*/  ULDC UR13, c[0x0][0x8a8] ;  /* 0x00022a00000d7ab9 */ /* 0x000fe20000000800 */
[----:B------:R-:W-:Y:S01]  /*2ac0*/  USHF.R.U32.HI UR16, URZ, UR17, UR11 ;  /* 0x000000113f107299 */ /* 0x000fe2000801160b */
[----:B------:R-:W-:Y:S01]  /*2ad0*/  SHF.R.U64 R24, R4, UR21, R5 ;  /* 0x0000001504187c19 */ /* 0x000fe20008001205 */
[----:B------:R-:W-:-:S02]  /*2ae0*/  USHF.R.U64 UR15, UR15, UR17, UR11 ;  /* 0x000000110f0f7299 */ /* 0x000fc4000800120b */
[----:B------:R-:W-:Y:S02]  /*2af0*/  USHF.R.U32.HI UR14, URZ, UR21, UR16 ;  /* 0x000000153f0e7299 */ /* 0x000fe40008011610 */
[----:B------:R-:W-:Y:S02]  /*2b00*/  UIADD3 UR13, UR13, -0x1, URZ ;  /* 0xffffffff0d0d7890 */ /* 0x000fe4000fffe03f */
[----:B------:R-:W-:Y:S02]  /*2b10*/  USHF.R.U32.HI UR22, URZ, UR20, UR14 ;  /* 0x000000143f167299 */ /* 0x000fe4000801160e */
[----:B------:R-:W-:Y:S02]  /*2b20*/  USHF.R.U64 UR16, UR15, UR21, UR16 ;  /* 0x000000150f107299 */ /* 0x000fe40008001210 */
[----:B------:R-:W-:Y:S02]  /*2b30*/  ULOP3.LUT UR15, UR15, UR13, URZ, 0xc0, !UPT ;  /* 0x0000000d0f0f7292 */ /* 0x000fe4000f8ec03f */
[----:B------:R-:W-:Y:S01]  /*2b40*/  LOP3.LUT R11, R25, UR22, RZ, 0xfc, !PT ;  /* 0x00000016190b7c12 */ /* 0x000fe2000f8efcff */
[----:B------:R-:W-:-:S02]  /*2b50*/  USHF.R.U64 UR14, UR16, UR20, UR14 ;  /* 0x00000014100e7299 */ /* 0x000fc4000800120e */
[----:B-1----:R-:W-:Y:S01]  /*2b60*/  USEL UR11, UR40, UR19, !UP3 ;  /* 0x00000013280b7287 */ /* 0x002fe2000d800000 */
[----:B------:R-:W-:-:S13]  /*2b70*/  ISETP.NE.U32.AND P1, PT, R11, RZ, PT ;  /* 0x000000ff0b00720c */ /* 0x000fda0003f25070 */
[----:B------:R-:W-:Y:S05]  /*2b80*/  @!P1 BRA `(.L_x_21) ;  /* 0x0000000000149947 */ /* 0x000fea0003800000 */
[----:B------:R-:W-:-:S07]  /*2b90*/  MOV R12, 0x2bb0 ;  /* 0x00002bb0000c7802 */ /* 0x000fce0000000f00 */
[----:B----45:R-:W-:Y:S05]  /*2ba0*/  CALL.REL.NOINC `($__internal_0_$__cuda_sm20_div_u64) ;  /* 0x00000190007c7944 */ /* 0x030fea0003c00000 */
[----:B------:R-:W-:-:S04]  /*2bb0*/  IMAD.MOV R13, RZ, RZ, -R11 ;  /* 0x000000ffff0d7224 */ /* 0x000fc800078e0a0b */
[----:B------:R-:W-:Y:S01]  /*2bc0*/  IMAD R13, R24, R13, UR14 ;  /* 0x0000000e180d7e24 */ /* 0x000fe2000f8e020d */
[----:B------:R-:W-:Y:S06]  /*2bd0*/  BRA `(.L_x_22) ;  /* 0x0000000000507947 */ /* 0x000fec0003800000 */
.L_x_21:
[----:B------:R-:W1:Y:S01]  /*2be0*/  I2F.U32.RP R11, R24 ;  /* 0x00000018000b7306 */ /* 0x000e620000209000 */
[----:B------:R-:W-:-:S07]  /*2bf0*/  ISETP.NE.U32.AND P3, PT, R24, RZ, PT ;  /* 0x000000ff1800720c */ /* 0x000fce0003f65070 */
[----:B-1----:R-:W1:Y:S02]  /*2c00*/  MUFU.RCP R11, R11 ;  /* 0x0000000b000b7308 */ /* 0x002e640000001000 */
[----:B-1----:R-:W-:-:S06]  /*2c10*/  IADD3 R12, R11, 0xffffffe, RZ ;  /* 0x0ffffffe0b0c7810 */ /* 0x002fcc0007ffe0ff */
[----:B------:R1:W2:Y:S02]  /*2c20*/  F2I.FTZ.U32.TRUNC.NTZ R13, R12 ;  /* 0x0000000c000d7305 */ /* 0x0002a4000021f000 */
[----:B-1----:R-:W-:Y:S01]  /*2c30*/  MOV R12, RZ ;  /* 0x000000ff000c7202 */ /* 0x002fe20000000f00 */
[----:B--2---:R-:W-:-:S04]  /*2c40*/  IMAD.MOV R17, RZ, RZ, -R13 ;  /* 0x000000ffff117224 */ /* 0x004fc800078e0a0d */
[----:B------:R-:W-:-:S04]  /*2c50*/  IMAD R17, R17, R24, RZ ;  /* 0x0000001811117224 */ /* 0x000fc800078e02ff */
[----:B------:R-:W-:-:S06]  /*2c60*/  IMAD.HI.U32 R13, R13, R17, R12 ;  /* 0x000000110d0d7227 */ /* 0x000fcc00078e000c */
[----:B------:R-:W-:-:S04]  /*2c70*/  IMAD.HI.U32 R11, R13, UR14, RZ ;  /* 0x0000000e0d0b7c27 */ /* 0x000fc8000f8e00ff */
[----:B------:R-:W-:-:S04]  /*2c80*/  IMAD.MOV R13, RZ, RZ, -R11 ;  /* 0x000000ffff0d7224 */ /* 0x000fc800078e0a0b */
[----:B------:R-:W-:-:S05]  /*2c90*/  IMAD R13, R24, R13, UR14 ;  /* 0x0000000e180d7e24 */ /* 0x000fca000f8e020d */
[----:B------:R-:W-:-:S13]  /*2ca0*/  ISETP.GE.U32.AND P1, PT, R13, R24, PT ;  /* 0x000000180d00720c */ /* 0x000fda0003f26070 */
[----:B------:R-:W-:Y:S01]  /*2cb0*/  @P1 IADD3 R13, R13, -R24, RZ ;  /* 0x800000180d0d1210 */ /* 0x000fe20007ffe0ff */
[----:B------:R-:W-:-:S03]  /*2cc0*/  @P1 VIADD R11, R11, 0x1 ;  /* 0x000000010b0b1836 */ /* 0x000fc60000000000 */
[----:B------:R-:W-:-:S13]  /*2cd0*/  ISETP.GE.U32.AND P2, PT, R13, R24, PT ;  /* 0x000000180d00720c */ /* 0x000fda0003f46070 */
[----:B------:R-:W-:Y:S02]  /*2ce0*/  @P2 IADD3 R11, R11, 0x1, RZ ;  /* 0x000000010b0b2810 */ /* 0x000fe40007ffe0ff */
[----:B------:R-:W-:-:S05]  /*2cf0*/  @!P3 LOP3.LUT R11, RZ, R24, RZ, 0x33, !PT ;  /* 0x00000018ff0bb212 */ /* 0x000fca00078e33ff */
[----:B------:R-:W-:-:S04]  /*2d00*/  IMAD.MOV R13, RZ, RZ, -R11 ;  /* 0x000000ffff0d7224 */ /* 0x000fc800078e0a0b */
[----:B------:R-:W-:-:S07]  /*2d10*/  IMAD R13, R24, R13, UR14 ;  /* 0x0000000e180d7e24 */ /* 0x000fce000f8e020d */
.L_x_22:
[----:B------:R-:W1:Y:S01]  /*2d20*/  LDC R16, c[0x0][0x8a8] ;  /* 0x00022a00ff107b82 */ /* 0x000e620000000800 */
[----:B------:R-:W-:Y:S01]  /*2d30*/  ULDC UR14, c[0x0][0x904] ;  /* 0x00024100000e7ab9 */ /* 0x000fe20000000800 */
[----:B------:R-:W-:Y:S01]  /*2d40*/  UMOV UR13, 0xffffffff ;  /* 0xffffffff000d7882 */ /* 0x000fe20000000000 */
[----:B------:R-:W-:Y:S01]  /*2d50*/  PLOP3.LUT P1, PT, PT, PT, UP3, 0x80, 0x0 ;  /* 0x000000000000781c */ /* 0x000fe20003f2f038 */
[----:B------:R-:W-:-:S04]  /*2d60*/  USHF.L.U32 UR13, UR13, UR14, URZ ;  /* 0x0000000e0d0d7299 */ /* 0x000fc8000800063f */
[----:B------:R-:W2:Y:S02]  /*2d70*/  LDC R14, c[0x0][0x8b8] ;  /* 0x00022e00ff0e7b82 */ /* 0x000ea40000000800 */
[----:B------:R-:W-:Y:S01]  /*2d80*/  LOP3.LUT R12, RZ, UR13, RZ, 0x33, !PT ;  /* 0x0000000dff0c7c12 */ /* 0x000fe2000f8e33ff */
[----:B------:R-:W-:Y:S02]  /*2d90*/  UMOV UR13, 0x1 ;  /* 0x00000001000d7882 */ /* 0x000fe40000000000 */
[----:B------:R-:W-:Y:S01]  /*2da0*/  USHF.L.U32 UR13, UR13, UR14, URZ ;  /* 0x0000000e0d0d7299 */ /* 0x000fe2000800063f */
[----:B------:R-:W-:Y:S02]  /*2db0*/  LOP3.LUT R12, R12, UR16, RZ, 0xc0, !PT ;  /* 0x000000100c0c7c12 */ /* 0x000fe4000f8ec0ff */
[----:B------:R-:W-:Y:S02]  /*2dc0*/  @P1 MOV R18, UR6 ;  /* 0x0000000600121c02 */ /* 0x000fe40008000f00 */
[----:B------:R-:W-:Y:S01]  /*2dd0*/  @!P1 MOV R18, UR6 ;  /* 0x0000000600129c02 */ /* 0x000fe20008000f00 */
[----:B------:R-:W-:-:S02]  /*2de0*/  IMAD R11, R11, UR13, R12 ;  /* 0x0000000d0b0b7c24 */ /* 0x000fc4000f8e020c */
[----:B-1----:R-:W-:-:S04]  /*2df0*/  IMAD R13, R13, R16, UR15 ;  /* 0x0000000f0d0d7e24 */ /* 0x002fc8000f8e0210 */
[----:B------:R-:W-:Y:S02]  /*2e00*/  @P1 IMAD.MOV.U32 R16, RZ, RZ, R13 ;  /* 0x000000ffff101224 */ /* 0x000fe400078e000d */
[----:B--2---:R-:W-:Y:S01]  /*2e10*/  IMAD R17, R11, R14, UR11 ;  /* 0x0000000b0b117e24 */ /* 0x004fe2000f8e020e */
[----:B------:R-:W-:-:S03]  /*2e20*/  UMOV UR11, 0x1 ;  /* 0x00000001000b7882 */ /* 0x000fc60000000000 */
[----:B------:R-:W-:Y:S01]  /*2e30*/  @!P1 IMAD.MOV.U32 R16, RZ, RZ, R17 ;  /* 0x000000ffff109224 */ /* 0x000fe200078e0011 */
[----:B------:R-:W-:-:S07]  /*2e40*/  @!P1 MOV R17, R13 ;  /* 0x0000000d00119202 */ /* 0x000fce0000000f00 */
.L_x_9:
[----:B------:R-:W-:-:S13]  /*2e50*/  ISETP.NE.AND P1, PT, RZ, UR11, PT ;  /* 0x0000000bff007c0c */ /* 0x000fda000bf25270 */
[----:B------:R-:W-:Y:S05]  /*2e60*/  @!P1 EXIT ;  /* 0x000000000000994d */ /* 0x000fea0003800000 */
[----:B------:R-:W1:Y:S02]  /*2e70*/  LDC.64 R24, c[0x0][0x290] ;  /* 0x0000a400ff187b82 */ /* 0x000e640000000a00 */
[----:B-1----:R-:W-:-:S05]  /*2e80*/  IMAD.WIDE R24, R18, 0xc, R24 ;  /* 0x0000000c12187825 */ /* 0x002fca00078e0218 */
[----:B------:R1:W5:Y:S04]  /*2e90*/  LDG.E R12, desc[UR56][R24.64] ;  /* 0x00000038180c7981 */ /* 0x000368000c1e1900 */
[----:B------:R1:W5:Y:S04]  /*2ea0*/  LDG.E R13, desc[UR56][R24.64+0x4] ;  /* 0x00000438180d7981 */ /* 0x000368000c1e1900 */
[----:B------:R1:W5:Y:S01]  /*2eb0*/  LDG.E R11, desc[UR56][R24.64+0x8] ;  /* 0x00000838180b7981 */ /* 0x000362000c1e1900 */
[----:B------:R-:W-:Y:S01]  /*2ec0*/  PLOP3.LUT P1, PT, PT, PT, UP1, 0x80, 0x0 ;  /* 0x000000000000781c */ /* 0x000fe20003f2f018 */
[----:B------:R-:W2:Y:S01]  /*2ed0*/  S2UR UR41, SR_CgaCtaId ;  /* 0x00000000002979c3 */ /* 0x000ea20000008800 */
[----:B------:R-:W-:-:S11]  /*2ee0*/  SHF.R.S32.HI R14, RZ, 0x1f, R18 ;  /* 0x0000001fff0e7819 */ /* 0x000fd60000011412 */
[----:B-1----:R-:W-:Y:S05]  /*2ef0*/  @!P1 BRA `(.L_x_23) ;  /* 0x0000010c00c89947 */ /* 0x002fea0003800000 */
[----:B------:R-:W-:-:S06]  /*2f00*/  UISETP.GT.U32.AND UP0, UPT, UR18, 0x1, UPT ;  /* 0x000000011200788c */ /* 0x000fcc000bf04070 */
[----:B------:R-:W-:-:S13]  /*2f10*/  PLOP3.LUT P0, PT, PT, PT, UP0, 0x80, 0x0 ;  /* 0x000000000000781c */ /* 0x000fda0003f0f008 */
[----:B--2---:R-:W-:Y:S05]  /*2f20*/  @P0 EXIT ;  /* 0x000000000000094d */ /* 0x004fea0003800000 */
.L_x_24:
[----:B------:R-:W-:-:S08]  /*2f30*/  NOP ;  /* 0x0000000000007918 */ /* 0x000fd00000000000 */
[----:B------:R-:W1:Y:S02]  /*2f40*/  USETMAXREG.TRY_ALLOC.CTAPOOL UP0, 0xe8 ;  /* 0x000000e8000079c8 */ /* 0x000e640008000600 */
[----:B-1----:R-:W-:-:S13]  /*2f50*/  PLOP3.LUT P0, PT, PT, PT, UP0, 0x80, 0x0 ;  /* 0x000000000000781c */ /* 0x002fda0003f0f008 */
[----:B------:R-:W-:Y:S05]  /*2f60*/  @!P0 BRA `(.L_x_24) ;  /* 0xfffffffc00f08947 */ /* 0x000fea000383ffff */
[----:B------:R-:W1:Y:S01]  /*2f70*/  SHFL.IDX PT, R3, R3, RZ, 0x1f ;  /* 0x00001fff03037589 */ /* 0x000e6200000e0000 */
[----:B------:R-:W2:Y:S01]  /*2f80*/  S2UR UR4, SR_CTAID.Y ;  /* 0x00000000000479c3 */ /* 0x000ea20000002600 */
[----:B------:R-:W-:Y:S01]  /*2f90*/  UMOV UR58, URZ ;  /* 0x0000003f003a7c82 */ /* 0x000fe20008000000 */
[----:B------:R-:W-:Y:S01]  /*2fa0*/  UMOV UR59, URZ ;  /* 0x0000003f003b7c82 */ /* 0x000fe20008000000 */
[----:B-1----:R-:W-:Y:S01]  /*2fb0*/  LOP3.LUT P0, RZ, R3, 0x3, RZ, 0xc0, !PT ;  /* 0x0000000303ff7812 */ /* 0x002fe2000780c0ff */
[----:B--2---:R-:W-:-:S12]  /*2fc0*/  UIMAD UR4, UR4, UR39, UR40 ;  /* 0x00000027040472a4 */ /* 0x004fd8000f8e0228 */
[----:B------:R-:W-:Y:S05]  /*2fd0*/  @P0 BRA `(.L_x_25) ;  /* 0x0000000000a40947 */ /* 0x000fea0003800000 */
[----:B------:R-:W-:Y:S01]  /*2fe0*/  ELECT P0, URZ, PT ;  /* 0x00000000003f782f */ /* 0x000fe20003800000 */
[----:B------:R-:W-:-:S12]  /*2ff0*/  BSSY B0, `(.L_x_26) ;  /* 0x0000020000007945 */ /* 0x000fd80003800000 */
[----:B------:R-:W-:Y:S05]  /*3000*/  @!P0 BRA `(.L_x_27) ;  /* 0x0000000000788947 */ /* 0x000fea0003800000 */
[----:B------:R-:W1:Y:S01]  /*3010*/  S2UR UR6, SR_CgaCtaId ;  /* 0x00000000000679c3 */ /* 0x000e620000008800 */
[----:B------:R-:W-:Y:S01]  /*3020*/  UISETP.NE.AND UP0, UPT, UR12, 0x1, UPT ;  /* 0x000000010c00788c */ /* 0x000fe2000bf05270 */
[----:B------:R-:W-:-:S06]  /*3030*/  UMOV UR5, 0x400 ;  /* 0x0000040000057882 */ /* 0x000fcc0000000000 */
[----:B------:R-:W2:Y:S08]  /*3040*/  LDC.64 R4, c[0x0][0x700] ;  /* 0x0001c000ff047b82 */ /* 0x000eb00000000a00 */
[----:B----4-:R-:W2:Y:S08]  /*3050*/  LDC.64 R6, c[0x0][0x708] ;  /* 0x0001c200ff067b82 */ /* 0x010eb00000000a00 */
[----:B-----5:R-:W3:Y:S01]  /*3060*/  LDC.64 R8, c[0x0][0x710] ;  /* 0x0001c400ff087b82 */ /* 0x020ee20000000a00 */
[----:B-1----:R-:W-:-:S04]  /*3070*/  ULEA UR5, UR6, UR5, 0x18 ;  /* 0x0000000506057291 */ /* 0x002fc8000f8ec03f */
[----:B------:R-:W-:Y:S02]  /*3080*/  UIADD3 UR6, UR5, 0x80, URZ ;  /* 0x0000008005067890 */ /* 0x000fe4000fffe03f */
[----:B------:R-:W-:Y:S01]  /*3090*/  @!UP0 UIADD3 UR6, UR5, URZ, URZ ;  /* 0x0000003f05068290 */ /* 0x000fe2000fffe03f */
[----:B------:R-:W3:Y:S08]  /*30a0*/  LDC.64 R10, c[0x0][0x718] ;  /* 0x0001c600ff0a7b82 */ /* 0x000ef00000000a00 */
[----:B------:R-:W1:Y:S01]  /*30b0*/  LDC.64 R24, c[0x0][0x720] ;  /* 0x0001c800ff187b82 */ /* 0x000e620000000a00 */
[----:B--2---:R2:W-:Y:S07]  /*30c0*/  STS.128 [UR6+0x38700], R4 ;  /* 0x03870004ff007988 */ /* 0x0045ee0008000c06 */
[----:B------:R-:W1:Y:S08]  /*30d0*/  LDC.64 R26, c[0x0][0x728] ;  /* 0x0001ca00ff1a7b82 */ /* 0x000e700000000a00 */
[----:B------:R-:W4:Y:S01]  /*30e0*/  LDC.64 R28, c[0x0][0x730] ;  /* 0x0001cc00ff1c7b82 */ /* 0x000f220000000a00 */
[----:B---3--:R2:W-:Y:S07]  /*30f0*/  STS.128 [UR6+0x38710], R8 ;  /* 0x03871008ff007988 */ /* 0x0085ee0008000c06 */
[----:B------:R-:W4:Y:S08]  /*3100*/  LDC.64 R30, c[0x0][0x738] ;  /* 0x0001ce00ff1e7b82 */ /* 0x000f300000000a00 */
[----:B------:R-:W3:Y:S01]  /*3110*/  LDC.64 R32, c[0x0][0x740] ;  /* 0x0001d000ff207b82 */ /* 0x000ee20000000a00 */
[----:B-1----:R2:W-:Y:S07]  /*3120*/  STS.128 [UR6+0x38720], R24 ;  /* 0x03872018ff007988 */ /* 0x0025ee0008000c06 */
[----:B------:R-:W3:Y:S08]  /*3130*/  LDC.64 R34, c[0x0][0x748] ;  /* 0x0001d200ff227b82 */ /* 0x000ef00000000a00 */
[----:B------:R-:W1:Y:S01]  /*3140*/  LDC.64 R36, c[0x0][0x750] ;  /* 0x0001d400ff247b82 */ /* 0x000e620000000a00 */
[----:B----4-:R2:W-:Y:S07]  /*3150*/  STS.128 [UR6+0x38730], R28 ;  /* 0x0387301cff007988 */ /* 0x0105ee0008000c06 */
[----:B------:R-:W1:Y:S08]  /*3160*/  LDC.64 R38, c[0x0][0x758] ;  /* 0x0001d600ff267b82 */ /* 0x000e700000000a00 */
[----:B------:R-:W4:Y:S01]  /*3170*/  LDC.64 R40, c[0x0][0x760] ;  /* 0x0001d800ff287b82 */ /* 0x000f220000000a00 */
[----:B---3--:R2:W-:Y:S07]  /*3180*/  STS.128 [UR6+0x38740], R32 ;  /* 0x03874020ff007988 */ /* 0x0085ee0008000c06 */
[----:B------:R-:W4:Y:S08]  /*3190*/  LDC.64 R42, c[0x0][0x768] ;  /* 0x0001da00ff2a7b82 */ /* 0x000f300000000a00 */
[----:B------:R-:W3:Y:S01]  /*31a0*/  LDC.64 R44, c[0x0][0x770] ;  /* 0x0001dc00ff2c7b82 */ /* 0x000ee20000000a00 */
[----:B-1----:R2:W-:Y:S07]  /*31b0*/  STS.128 [UR6+0x38750], R36 ;  /* 0x03875024ff007988 */ /* 0x0025ee0008000c06 */
[----:B------:R-:W3:Y:S01]  /*31c0*/  LDC.64 R46, c[0x0][0x778] ;  /* 0x0001de00ff2e7b82 */ /* 0x000ee20000000a00 */
[----:B----4-:R2:W-:Y:S04]  /*31d0*/  STS.128 [UR6+0x38760], R40 ;  /* 0x03876028ff007988 */ /* 0x0105e80008000c06 */
[----:B---3--:R2:W-:Y:S02]  /*31e0*/  STS.128 [UR6+0x38770], R44 ;  /* 0x0387702cff007988 */ /* 0x0085e40008000c06 */
.L_x_27:
[----:B------:R-:W-:Y:S05]  /*31f0*/  BSYNC B0 ;  /* 0x0000000000007941 */ /* 0x000fea0003800000 */
.L_x_26:
[----:B------:R-:W-:Y:S01]  /*3200*/  UISETP.NE.AND UP0, UPT, UR12, 0x1, UPT ;  /* 0x000000010c00788c */ /* 0x000fe2000bf05270 */
[----:B------:R-:W-:Y:S01]  /*3210*/  NOP ;  /* 0x0000000000007918 */ /* 0x000fe20000000000 */
[----:B------:R-:W-:Y:S01]  /*3220*/  ULDC UR5, c[0x0][0x884] ;  /* 0x0002210000057ab9 */ /* 0x000fe20000000800 */
[----:B------:R-:W-:Y:S01]  /*3230*/  ULDC.64 UR58, c[0x0][0x800] ;  /* 0x00020000003a7ab9 */ /* 0x000fe20000000a00 */
[----:B------:R-:W-:-:S04]  /*3240*/  USEL UR5, UR5, URZ, UP0 ;  /* 0x0000003f05057287 */ /* 0x000fc80008000000 */
[----:B------:R-:W-:-:S04]  /*3250*/  UIADD3 UR5, UR4, UR5, URZ ;  /* 0x0000000504057290 */ /* 0x000fc8000fffe03f */
[----:B------:R-:W-:-:S12]  /*3260*/  UIMAD.WIDE UR58, UR5, 0x80, UR58 ;  /* 0x00000080053a78a5 */ /* 0x000fd8000f8e023a */
.L_x_25:
[----:B------:R-:W-:-:S13]  /*3270*/  ISETP.NE.AND P0, PT, RZ, UR54, PT ;  /* 0x00000036ff007c0c */ /* 0x000fda000bf05270 */
[----:B------:R-:W-:Y:S05]  /*3280*/  @P0 BRA `(.L_x_28) ;  /* 0x00000004001c0947 */ /* 0x000fea0003800000 */
[----:B------:R-:W-:Y:S01]  /*3290*/  ELECT P0, URZ, PT ;  /* 0x00000000003f782f */ /* 0x000fe20003800000 */
[----:B------:R-:W-:-:S12]  /*32a0*/  BSSY B0, `(.L_x_29) ;  /* 0x0000030000007945 */ /* 0x000fd80003800000 */
[----:B------:R-:W-:Y:S05]  /*32b0*/  @!P0 BRA `(.L_x_30) ;  /* 0x0000000000b88947 */ /* 0x000fea0003800000 */
[C---:B--2---:R-:W-:Y:S01]  /*32c0*/  IMAD.SHL.U32 R4, R18.reuse, 0x8, RZ ;  /* 0x0000000812047824 */ /* 0x044fe200078e00ff */
[----:B------:R-:W-:Y:S01]  /*32d0*/  ULDC.64 UR4, c[0x0][0x820] ;  /* 0x0002080000047ab9 */ /* 0x000fe20000000a00 */
[----:B------:R-:W-:-:S03]  /*32e0*/  SHF.L.U64.HI R14, R18, 0x3, R14 ;  /* 0x00000003120e7819 */ /* 0x000fc6000001020e */
[----:B------:R-:W-:-:S04]  /*32f0*/  IADD3 R6, P0, R4, UR4, RZ ;  /* 0x0000000404067c10 */ /* 0x000fc8000ff1e0ff */
[----:B----4-:R-:W-:Y:S01]  /*3300*/  IADD3.X R7, R14, UR5, RZ, P0, !PT ;  /* 0x000000050e077c10 */ /* 0x010fe200087fe4ff */
[----:B------:R-:W-:-:S05]  /*3310*/  ULDC.64 UR4, c[0x0][0x818] ;  /* 0x0002060000047ab9 */ /* 0x000fca0000000a00 */
[----:B------:R-:W2:Y:S01]  /*3320*/  LDG.E.64 R6, desc[UR56][R6.64] ;  /* 0x0000003806067981 */ /* 0x000ea2000c1e1b00 */
[----:B------:R-:W-:-:S04]  /*3330*/  IADD3 R4, P0, R4, UR4, RZ ;  /* 0x0000000404047c10 */ /* 0x000fc8000ff1e0ff */
[----:B------:R-:W-:-:S06]  /*3340*/  IADD3.X R5, R14, UR5, RZ, P0, !PT ;  /* 0x000000050e057c10 */ /* 0x000fcc00087fe4ff */
[----:B------:R-:W3:Y:S01]  /*3350*/  LDG.E.64 R4, desc[UR56][R4.64] ;  /* 0x0000003804047981 */ /* 0x000ee2000c1e1b00 */
[----:B------:R-:W1:Y:S01]  /*3360*/  S2UR UR5, SR_CgaCtaId ;  /* 0x00000000000579c3 */ /* 0x000e620000008800 */
[----:B------:R-:W-:Y:S01]  /*3370*/  UISETP.NE.AND UP0, UPT, UR12, 0x1, UPT ;  /* 0x000000010c00788c */ /* 0x000fe2000bf05270 */
[----:B-----5:R-:W-:Y:S01]  /*3380*/  IADD3 R12, R12, -0x1, RZ ;  /* 0xffffffff0c0c7810 */ /* 0x020fe20007ffe0ff */
[----:B------:R-:W-:Y:S01]  /*3390*/  UMOV UR4, 0x400 ;  /* 0x0000040000047882 */ /* 0x000fe20000000000 */
[----:B------:R-:W-:Y:S01]  /*33a0*/  VIADD R13, R13, 0xffffffff ;  /* 0xffffffff0d0d7836 */ /* 0x000fe20000000000 */
[----:B------:R-:W-:Y:S01]  /*33b0*/  CS2R R14, SRZ ;  /* 0x00000000000e7805 */ /* 0x000fe2000001ff00 */
[----:B-1----:R-:W-:-:S04]  /*33c0*/  ULEA UR4, UR5, UR4, 0x18 ;  /* 0x0000000405047291 */ /* 0x002fc8000f8ec03f */
[----:B------:R-:W-:Y:S02]  /*33d0*/  UIADD3 UR5, UR4, 0x80, URZ ;  /* 0x0000008004057890 */ /* 0x000fe4000fffe03f */
[----:B------:R-:W-:-:S04]  /*33e0*/  @!UP0 UIADD3 UR5, UR4, URZ, URZ ;  /* 0x0000003f04058290 */ /* 0x000fc8000fffe03f */
[----:B------:R-:W-:-:S05]  /*33f0*/  UIADD3 UR4, UR5, 0x38700, URZ ;  /* 0x0003870005047890 */ /* 0x000fca000fffe03f */
[----:B------:R-:W1:Y:S01]  /*3400*/  LDS R0, [UR5+0x3871c] ;  /* 0x03871c05ff007984 */ /* 0x000e620008000800 */
[----:B------:R-:W-:-:S03]  /*3410*/  MOV R8, UR4 ;  /* 0x0000000400087c02 */ /* 0x000fc60008000f00 */
[----:B------:R-:W-:Y:S01]  /*3420*/  STS.128 [UR5+0x38720], R12 ;  /* 0x0387200cff007988 */ /* 0x000fe20008000c05 */
[----:B------:R-:W-:-:S03]  /*3430*/  SHF.R.U64 R8, R8, 0x4, RZ ;  /* 0x0000000408087819 */ /* 0x000fc600000012ff */
[----:B------:R-:W-:Y:S04]  /*3440*/  STS [UR5+0x38730], RZ ;  /* 0x038730ffff007988 */ /* 0x000fe80008000805 */
[----:B------:R-:W-:Y:S04]  /*3450*/  STS [UR5+0x38710], R8 ;  /* 0x03871008ff007988 */ /* 0x000fe80008000805 */
[----:B------:R-:W-:Y:S01]  /*3460*/  STS [UR5+0x38714], R8 ;  /* 0x03871408ff007988 */ /* 0x000fe20008000805 */
[----:B--2---:R-:W-:-:S04]  /*3470*/  SHF.L.U64.HI R11, R6, 0x1, R7 ;  /* 0x00000001060b7819 */ /* 0x004fc80000010207 */
[----:B------:R-:W-:-:S04]  /*3480*/  LOP3.LUT R11, R11, 0x1fffffff, RZ, 0xc0, !PT ;  /* 0x1fffffff0b0b7812 */ /* 0x000fc800078ec0ff */
[----:B------:R-:W-:Y:S01]  /*3490*/  SHF.R.U32.HI R3, RZ, 0x4, R11 ;  /* 0x00000004ff037819 */ /* 0x000fe2000001160b */
[----:B---3--:R-:W-:Y:S03]  /*34a0*/  STS.64 [UR5+0x38700], R4 ;  /* 0x03870004ff007988 */ /* 0x008fe60008000a05 */
[----:B-1----:R-:W-:-:S05]  /*34b0*/  LOP3.LUT R0, R0, 0xf, R3, 0xb8, !PT ;  /* 0x0000000f00007812 */ /* 0x002fca00078eb803 */
[----:B------:R1:W-:Y:S04]  /*34c0*/  STS [UR5+0x3871c], R0 ;  /* 0x03871c00ff007988 */ /* 0x0003e80008000805 */
[----:B------:R-:W2:Y:S01]  /*34d0*/  LDS R3, [UR5+0x3871c] ;  /* 0x03871c05ff037984 */ /* 0x000ea20008000800 */
[----:B-1----:R-:W-:-:S05]  /*34e0*/  IMAD.SHL.U32 R0, R6, 0x2, RZ ;  /* 0x0000000206007824 */ /* 0x002fca00078e00ff */
[----:B------:R-:W-:-:S04]  /*34f0*/  LOP3.LUT R0, R0, 0xfffffffe, RZ, 0xc0, !PT ;  /* 0xfffffffe00007812 */ /* 0x000fc800078ec0ff */
[----:B------:R-:W-:-:S05]  /*3500*/  SHF.R.U64 R0, R0, 0x4, R11 ;  /* 0x0000000400007819 */ /* 0x000fca000000120b */
[----:B------:R-:W-:Y:S01]  /*3510*/  STS [UR5+0x3870c], R0 ;  /* 0x03870c00ff007988 */ /* 0x000fe20008000805 */
[----:B--2---:R-:W-:-:S05]  /*3520*/  LOP3.LUT R3, R3, 0xf0, RZ, 0xb8, !PT ;  /* 0x000000f003037812 */ /* 0x004fca00078eb8ff */
[----:B------:R-:W-:Y:S04]  /*3530*/  STS [UR5+0x3871c], R3 ;  /* 0x03871c03ff007988 */ /* 0x000fe80008000805 */
[----:B------:R-:W1:Y:S02]  /*3540*/  LDS R7, [UR5+0x3871c] ;  /* 0x03871c05ff077984 */ /* 0x000e640008000800 */
[----:B-1----:R-:W-:-:S05]  /*3550*/  LOP3.LUT R9, R7, 0xf00, RZ, 0xb8, !PT ;  /* 0x00000f0007097812 */ /* 0x002fca00078eb8ff */
[----:B------:R-:W-:Y:S04]  /*3560*/  STS.64 [UR5+0x38718], R8 ;  /* 0x03871808ff007988 */ /* 0x000fe80008000a05 */
[----:B------:R-:W1:Y:S02]  /*3570*/  LDS R7, [UR5+0x3871c] ;  /* 0x03871c05ff077984 */ /* 0x000e640008000800 */
[----:B-1----:R-:W-:-:S05]  /*3580*/  LOP3.LUT R7, R7, 0xf000, RZ, 0xb8, !PT ;  /* 0x0000f00007077812 */ /* 0x002fca00078eb8ff */
[----:B------:R1:W-:Y:S02]  /*3590*/  STS [UR5+0x3871c], R7 ;  /* 0x03871c07ff007988 */ /* 0x0003e40008000805 */
.L_x_30:
[----:B------:R-:W-:Y:S05]  /*35a0*/  BSYNC B0 ;  /* 0x0000000000007941 */ /* 0x000fea0003800000 */
.L_x_29:
[----:B------:R-:W-:Y:S01]  /*35b0*/  ELECT P0, URZ, PT ;  /* 0x00000000003f782f */ /* 0x000fe20003800000 */
[----:B------:R-:W-:Y:S01]  /*35c0*/  NOP ;  /* 0x0000000000007918 */ /* 0x000fe20000000000 */
[----:B------:R-:W-:Y:S11]  /*35d0*/  BSSY B0, `(.L_x_31) ;  /* 0x0000004000007945 */ /* 0x000ff60003800000 */
[----:B------:R-:W-:Y:S05]  /*35e0*/  @!P0 BRA `(.L_x_32) ;  /* 0x0000000000088947 */ /* 0x000fea0003800000 */
[----:B------:R0:W-:Y:S01]  /*35f0*/  UTMACMDFLUSH ;  /* 0x00000000000079b7 */ /* 0x0001e20000000000 */
[----:B------:R-:W-:-:S04]  /*3600*/  DEPBAR.LE SB0, 0x0 ;  /* 0x000080000000791a */ /* 0x000fc80000000000 */
.L_x_32:
[----:B------:R-:W-:Y:S05]  /*3610*/  BSYNC B0 ;  /* 0x0000000000007941 */ /* 0x000fea0003800000 */
.L_x_31:
[----:B------:R-:W3:Y:S01]  /*3620*/  S2UR UR5, SR_CgaCtaId ;  /* 0x00000000000579c3 */ /* 0x000ee20000008800 */
[----:B-----5:R-:W1:Y:S01]  /*3630*/  S2R R0, SR_LANEID ;  /* 0x0000000000007919 */ /* 0x020e620000000000 */
[----:B------:R-:W-:Y:S01]  /*3640*/  UISETP.NE.AND UP0, UPT, UR12, 0x1, UPT ;  /* 0x000000010c00788c */ /* 0x000fe2000bf05270 */
[----:B------:R-:W-:Y:S02]  /*3650*/  UMOV UR4, 0x400 ;  /* 0x0000040000047882 */ /* 0x000fe40000000000 */
[----:B---3--:R-:W-:-:S04]  /*3660*/  ULEA UR4, UR5, UR4, 0x18 ;  /* 0x0000000405047291 */ /* 0x008fc8000f8ec03f */
[----:B------:R-:W-:-:S04]  /*3670*/  UIADD3 UR5, UR4, 0x80, URZ ;  /* 0x0000008004057890 */ /* 0x000fc8000fffe03f */
[----:B------:R-:W-:Y:S01]  /*3680*/  @!UP0 UIADD3 UR5, UR4, URZ, URZ ;  /* 0x0000003f04058290 */ /* 0x000fe2000fffe03f */
[----:B-1----:R-:W-:-:S05]  /*3690*/  SHF.L.U32 R0, R0, 0x2, RZ ;  /* 0x0000000200007819 */ /* 0x002fca00000006ff */
[----:B------:R-:W-:Y:S01]  /*36a0*/  IMAD.U32 R3, RZ, RZ, UR5 ;  /* 0x00000005ff037e24 */ /* 0x000fe2000f8e00ff */
[----:B--2---:R-:W-:-:S04]  /*36b0*/  IADD3 R4, P0, R0, UR58, RZ ;  /* 0x0000003a00047c10 */ /* 0x004fc8000ff1e0ff */
[----:B------:R-:W-:Y:S02]  /*36c0*/  IADD3 R3, R0, 0x38700, R3 ;  /* 0x0003870000037810 */ /* 0x000fe40007ffe003 */
[----:B------:R-:W-:-:S04]  /*36d0*/  IADD3.X R5, RZ, UR59, RZ, P0, !PT ;  /* 0x0000003bff057c10 */ /* 0x000fc800087fe4ff */
[----:B------:R-:W1:Y:S04]  /*36e0*/  LDS R3, [R3] ;  /* 0x0000000003037984 */ /* 0x000e680000000800 */
[----:B-1----:R1:W5:Y:S02]  /*36f0*/  ATOMG.E.EXCH.STRONG.GPU PT, RZ, [R4], R3 ;  /* 0x0000000304ff73a8 */ /* 0x00236400041ee100 */
.L_x_28:
[----:B------:R-:W-:Y:S01]  /*3700*/  LEA.HI R2, R2, R21, RZ, 0x8 ;  /* 0x0000001502027211 */ /* 0x000fe200078f40ff */
[----:B------:R-:W3:Y:S01]  /*3710*/  S2UR UR42, SR_CgaCtaId ;  /* 0x00000000002a79c3 */ /* 0x000ee20000008800 */
[----:B------:R-:W-:Y:S01]  /*3720*/  UISETP.NE.AND UP0, UPT, UR12, 0x1, UPT ;  /* 0x000000010c00788c */ /* 0x000fe2000bf05270 */
[----:B------:R-:W-:Y:S01]  /*3730*/  IMAD.MOV.U32 R153, RZ, RZ, RZ ;  /* 0x000000ffff997224 */ /* 0x000fe200078e00ff */
[----:B------:R-:W-:Y:S01]  /*3740*/  LOP3.LUT R2, R2, 0xffffff00, RZ, 0xc0, !PT ;  /* 0xffffff0002027812 */ /* 0x000fe200078ec0ff */
[----:B------:R-:W-:Y:S01]  /*3750*/  UMOV UR43, 0x400 ;  /* 0x00000400002b7882 */ /* 0x000fe20000000000 */
[----:B------:R-:W-:Y:S02]  /*3760*/  ULOP3.LUT UR50, UR52, 0x1, URZ, 0xfc, !UPT ;  /* 0x0000000134327892 */ /* 0x000fe4000f8efc3f */
[----:B------:R-:W-:Y:S01]  /*3770*/  ULOP3.LUT UR47, UR53, 0x1, URZ, 0xfc, !UPT ;  /* 0x00000001352f7892 */ /* 0x000fe2000f8efc3f */
[----:B------:R-:W-:Y:S01]  /*3780*/  IMAD.IADD R2, R21, 0x1, -R2 ;  /* 0x0000000115027824 */ /* 0x000fe200078e0a02 */
[----:B------:R-:W-:Y:S01]  /*3790*/  ULOP3.LUT UR48, UR51, 0x1, URZ, 0xfc, !UPT ;  /* 0x0000000133307892 */ /* 0x000fe2000f8efc3f */
[----:B------:R-:W-:Y:S01]  /*37a0*/  UMOV UR36, URZ ;  /* 0x0000003f00247c82 */ /* 0x000fe20008000000 */
[----:B------:R-:W-:-:S02]  /*37b0*/  UMOV UR60, URZ ;  /* 0x0000003f003c7c82 */ /* 0x000fc40008000000 */
[----:B-1----:R-:W-:Y:S01]  /*37c0*/  SHF.R.S32.HI R3, RZ, 0x1f, R2 ;  /* 0x0000001fff037819 */ /* 0x002fe20000011402 */
[----:B------:R-:W-:Y:S01]  /*37d0*/  UMOV UR55, URZ ;  /* 0x0000003f00377c82 */ /* 0x000fe20008000000 */
[-C--:B-----5:R-:W-:Y:S01]  /*37e0*/  LEA.HI R0, R2, R2.reuse, RZ, 0x1 ;  /* 0x0000000202007211 */ /* 0x0a0fe200078f08ff */
[----:B------:R-:W-:Y:S01]  /*37f0*/  UMOV UR37, URZ ;  /* 0x0000003f00257c82 */ /* 0x000fe20008000000 */
[CC--:B--2---:R-:W-:Y:S01]  /*3800*/  LEA.HI R4, R3.reuse, R2.reuse, RZ, 0x5 ;  /* 0x0000000203047211 */ /* 0x0c4fe200078f28ff */
[----:B------:R-:W-:Y:S01]  /*3810*/  UMOV UR38, URZ ;  /* 0x0000003f00267c82 */ /* 0x000fe20008000000 */
[----:B----4-:R-:W-:Y:S02]  /*3820*/  LEA.HI R7, R3, R2, RZ, 0x4 ;  /* 0x0000000203077211 */ /* 0x010fe400078f20ff */
[----:B------:R-:W-:Y:S02]  /*3830*/  SHF.R.S32.HI R4, RZ, 0x5, R4 ;  /* 0x00000005ff047819 */ /* 0x000fe40000011404 */
[----:B------:R-:W-:Y:S01]  /*3840*/  SHF.R.S32.HI R0, RZ, 0x1, R0 ;  /* 0x00000001ff007819 */ /* 0x000fe20000011400 */
[----:B---3--:R-:W-:Y:S01]  /*3850*/  ULEA UR43, UR42, UR43, 0x18 ;  /* 0x0000002b2a2b7291 */ /* 0x008fe2000f8ec03f */
[----:B------:R-:W-:Y:S01]  /*3860*/  SHF.R.S32.HI R8, RZ, 0x4, R7 ;  /* 0x00000004ff087819 */ /* 0x000fe20000011407 */
[----:B------:R-:W-:Y:S01]  /*3870*/  IMAD.SHL.U32 R6, R4, 0x10, RZ ;  /* 0x0000001004067824 */ /* 0x000fe200078e00ff */
[----:B------:R-:W-:Y:S01]  /*3880*/  SHF.L.U32 R5, R2, 0x6, RZ ;  /* 0x0000000602057819 */ /* 0x000fe200000006ff */
[----:B------:R-:W-:Y:S01]  /*3890*/  UIADD3 UR49, UR43, 0x80, URZ ;  /* 0x000000802b317890 */ /* 0x000fe2000fffe03f */
[----:B------:R-:W-:Y:S01]  /*38a0*/  SHF.L.U32 R4, R0, 0x7, RZ ;  /* 0x0000000700047819 */ /* 0x000fe200000006ff */
[----:B------:R-:W-:Y:S01]  /*38b0*/  @!UP0 UIADD3 UR49, UR43, URZ, URZ ;  /* 0x0000003f2b318290 */ /* 0x000fe2000fffe03f */
[----:B------:R-:W-:-:S02]  /*38c0*/  LEA.HI R9, R7, R8, RZ, 0x1 ;  /* 0x0000000807097211 */ /* 0x000fc400078f08ff */
[----:B------:R-:W-:Y:S01]  /*38d0*/  LOP3.LUT R5, R5, 0x40, RZ, 0xc0, !PT ;  /* 0x0000004005057812 */ /* 0x000fe200078ec0ff */
[----:B------:R-:W-:Y:S01]  /*38e0*/  UIADD3 UR49, UR49, 0x38700, URZ ;  /* 0x0003870031317890 */ /* 0x000fe2000fffe03f */
[----:B------:R-:W-:Y:S02]  /*38f0*/  LOP3.LUT R4, R4, 0x180, RZ, 0xc0, !PT ;  /* 0x0000018004047812 */ /* 0x000fe400078ec0ff */
[----:B------:R-:W-:Y:S02]  /*3900*/  LOP3.LUT R9, R9, 0x7ffffe, RZ, 0xc0, !PT ;  /* 0x007ffffe09097812 */ /* 0x000fe400078ec0ff */
[----:B------:R-:W-:Y:S02]  /*3910*/  LOP3.LUT R7, R5, 0x30, R6, 0xf8, !PT ;  /* 0x0000003005077812 */ /* 0x000fe400078ef806 */
[----:B------:R-:W-:Y:S01]  /*3920*/  LEA.HI R0, R3, R2, RZ, 0x3 ;  /* 0x0000000203007211 */ /* 0x000fe200078f18ff */
[----:B------:R-:W-:Y:S01]  /*3930*/  IMAD.IADD R9, R8, 0x1, -R9 ;  /* 0x0000000108097824 */ /* 0x000fe200078e0a09 */
[----:B------:R-:W-:-:S02]  /*3940*/  LOP3.LUT R5, R4, R5, RZ, 0xfc, !PT ;  /* 0x0000000504057212 */ /* 0x000fc400078efcff */
[----:B------:R-:W-:Y:S02]  /*3950*/  LEA.HI R158, R3, R2, RZ, 0x7 ;  /* 0x00000002039e7211 */ /* 0x000fe400078f38ff */
[----:B------:R-:W-:Y:S02]  /*3960*/  LOP3.LUT R7, R7, 0x8, R0, 0xf8, !PT ;  /* 0x0000000807077812 */ /* 0x000fe400078ef800 */
[----:B------:R-:W-:Y:S02]  /*3970*/  SHF.R.U32.HI R5, RZ, 0x3, R5 ;  /* 0x00000003ff057819 */ /* 0x000fe40000011605 */
[----:B------:R-:W-:Y:S02]  /*3980*/  SHF.R.S32.HI R158, RZ, 0x7, R158 ;  /* 0x00000007ff9e7819 */ /* 0x000fe4000001149e */
[----:B------:R-:W-:Y:S02]  /*3990*/  LOP3.LUT R5, R5, R7, R4, 0x1e, !PT ;  /* 0x0000000705057212 */ /* 0x000fe400078e1e04 */
[----:B------:R-:W-:-:S02]  /*39a0*/  LEA R156, R158, R9, 0x2 ;  /* 0x000000099e9c7211 */ /* 0x000fc400078e10ff */
[----:B------:R-:W-:Y:S02]  /*39b0*/  MOV R7, 0x1 ;  /* 0x0000000100077802 */ /* 0x000fe40000000f00 */
[----:B------:R-:W-:Y:S01]  /*39c0*/  IADD3 R157, R2, 0x1f, RZ ;  /* 0x0000001f029d7810 */ /* 0x000fe20007ffe0ff */
[----:B------:R-:W-:-:S07]  /*39d0*/  IMAD.U32 R156, R156, 0x200, R5 ;  /* 0x000002009c9c7824 */ /* 0x000fce00078e0005 */
.L_x_153:
[----:B--2---:R-:W1:Y:S02]  /*39e0*/  LDC.64 R4, c[0x0][0x290] ;  /* 0x0000a400ff047b82 */ /* 0x004e640000000a00 */
[----:B-1----:R-:W-:-:S06]  /*39f0*/  IMAD.WIDE R4, R18, 0xc, R4 ;  /* 0x0000000c12047825 */ /* 0x002fcc00078e0204 */
[----:B------:R-:W2:Y:S01]  /*3a00*/  LDG.E R5, desc[UR56][R4.64+0x8] ;  /* 0x0000083804057981 */ /* 0x000ea2000c1e1900 */
[----:B------:R-:W-:Y:S01]  /*3a10*/  UMOV UR9, URZ ;  /* 0x0000003f00097c82 */ /* 0x000fe20008000000 */
[----:B------:R-:W-:Y:S01]  /*3a20*/  UMOV UR10, UR55 ;  /* 0x00000037000a7c82 */ /* 0x000fe20008000000 */
[----:B------:R-:W-:Y:S01]  /*3a30*/  MOV R154, R18 ;  /* 0x00000012009a7202 */ /* 0x000fe20000000f00 */
[----:B------:R-:W-:Y:S01]  /*3a40*/  STL [R1], RZ ;  /* 0x000000ff01007387 */ /* 0x000fe20000100800 */
[----:B------:R-:W-:Y:S01]  /*3a50*/  SHF.R.S32.HI R19, RZ, 0x1f, R18 ;  /* 0x0000001fff137819 */ /* 0x000fe20000011412 */
[----:B------:R-:W-:Y:S01]  /*3a60*/  IMAD.U32 R2, RZ, RZ, UR37 ;  /* 0x00000025ff027e24 */ /* 0x000fe2000f8e00ff */
[----:B------:R-:W-:Y:S01]  /*3a70*/  CS2R R150, SRZ ;  /* 0x0000000000967805 */ /* 0x000fe2000001ff00 */
[----:B------:R-:W-:Y:S01]  /*3a80*/  STL [R1+0x4], RZ ;  /* 0x000004ff01007387 */ /* 0x000fe20000100800 */
[----:B------:R-:W-:Y:S02]  /*3a90*/  CS2R R24, SRZ ;  /* 0x0000000000187805 */ /* 0x000fe4000001ff00 */
[----:B------:R-:W-:-:S02]  /*3aa0*/  CS2R R26, SRZ ;  /* 0x00000000001a7805 */ /* 0x000fc4000001ff00 */
[----:B------:R-:W-:Y:S01]  /*3ab0*/  CS2R R28, SRZ ;  /* 0x00000000001c7805 */ /* 0x000fe2000001ff00 */
[----:B------:R-:W-:Y:S01]  /*3ac0*/  STL [R1+0x8], RZ ;  /* 0x000008ff01007387 */ /* 0x000fe20000100800 */
[----:B------:R-:W-:Y:S02]  /*3ad0*/  CS2R R30, SRZ ;  /* 0x00000000001e7805 */ /* 0x000fe4000001ff00 */
[----:B------:R-:W-:Y:S02]  /*3ae0*/  CS2R R32, SRZ ;  /* 0x0000000000207805 */ /* 0x000fe4000001ff00 */
        /* <DEDUP_REMOVED lines=77> */
[----:B------:R-:W-:Y:S04]  /*3fc0*/  STL [R1+0x58], RZ ;  /* 0x000058ff01007387 */ /* 0x000fe80000100800 */
        /* <DEDUP_REMOVED lines=51> */
[----:B------:R-:W-:Y:S01]  /*4300*/  STL [R1+0x128], RZ ;  /* 0x000128ff01007387 */ /* 0x000fe20000100800 */
[C---:B--2---:R-:W-:Y:S01]  /*4310*/  ISETP.GE.AND P0, PT, R5.reuse, 0x1, PT ;  /* 0x000000010500780c */ /* 0x044fe20003f06270 */
[----:B------:R-:W-:-:S02]  /*4320*/  VIADD R6, R5, 0x7f ;  /* 0x0000007f05067836 */ /* 0x000fc40000000000 */
[----:B------:R-:W-:Y:S03]  /*4330*/  STL [R1+0x12c], RZ ;  /* 0x00012cff01007387 */ /* 0x000fe60000100800 */
[----:B------:R-:W-:Y:S01]  /*4340*/  SHF.R.S32.HI R3, RZ, 0x1f, R6 ;  /* 0x0000001fff037819 */ /* 0x000fe20000011406 */
[----:B------:R-:W-:Y:S03]  /*4350*/  STL [R1+0x130], RZ ;  /* 0x000130ff01007387 */ /* 0x000fe60000100800 */
[----:B------:R-:W-:Y:S01]  /*4360*/  LEA.HI R6, R3, R6, RZ, 0x7 ;  /* 0x0000000603067211 */ /* 0x000fe200078f38ff */
[----:B------:R-:W-:Y:S03]  /*4370*/  STL [R1+0x134], RZ ;  /* 0x000134ff01007387 */ /* 0x000fe60000100800 */
[----:B------:R-:W-:Y:S01]  /*4380*/  SHF.R.S32.HI R6, RZ, 0x7, R6 ;  /* 0x00000007ff067819 */ /* 0x000fe20000011406 */
        /* <DEDUP_REMOVED lines=9> */
[----:B-----5:R-:W1:Y:S04]  /*4420*/  SHFL.IDX PT, R0, R158, RZ, 0x1f ;  /* 0x00001fff9e007589 */ /* 0x020e6800000e0000 */
[----:B------:R2:W-:Y:S04]  /*4430*/  STL [R1+0x15c], RZ ;  /* 0x00015cff01007387 */ /* 0x0005e80000100800 */
[----:B------:R2:W-:Y:S04]  /*4440*/  STL [R1+0x160], RZ ;  /* 0x000160ff01007387 */ /* 0x0005e80000100800 */
[----:B------:R2:W-:Y:S04]  /*4450*/  STL [R1+0x164], RZ ;  /* 0x000164ff01007387 */ /* 0x0005e80000100800 */
[----:B------:R2:W-:Y:S04]  /*4460*/  STL [R1+0x168], RZ ;  /* 0x000168ff01007387 */ /* 0x0005e80000100800 */
[----:B------:R2:W-:Y:S04]  /*4470*/  STL [R1+0x16c], RZ ;  /* 0x00016cff01007387 */ /* 0x0005e80000100800 */
[----:B------:R2:W-:Y:S01]  /*4480*/  STL [R1+0x170], RZ ;  /* 0x000170ff01007387 */ /* 0x0005e20000100800 */
[----:B-1----:R-:W-:-:S03]  /*4490*/  R2UR UR4, R0 ;  /* 0x00000000000472ca */ /* 0x002fc600000e0000 */
[----:B------:R2:W-:Y:S04]  /*44a0*/  STL [R1+0x174], RZ ;  /* 0x000174ff01007387 */ /* 0x0005e80000100800 */
[----:B------:R2:W-:Y:S04]  /*44b0*/  STL [R1+0x178], RZ ;  /* 0x000178ff01007387 */ /* 0x0005e80000100800 */
[----:B------:R2:W-:Y:S02]  /*44c0*/  STL [R1+0x17c], RZ ;  /* 0x00017cff01007387 */ /* 0x0005e40000100800 */
[----:B------:R-:W-:-:S02]  /*44d0*/  ULEA.HI UR5, UR4, UR4, URZ, 0x1 ;  /* 0x0000000404057291 */ /* 0x000fc4000f8f083f */
[----:B------:R2:W-:Y:S02]  /*44e0*/  STL [R1+0x180], RZ ;  /* 0x000180ff01007387 */ /* 0x0005e40000100800 */
[----:B------:R-:W-:Y:S02]  /*44f0*/  ULOP3.LUT UR5, UR5, 0x1e, URZ, 0xc0, !UPT ;  /* 0x0000001e05057892 */ /* 0x000fe4000f8ec03f */
[----:B------:R2:W-:Y:S02]  /*4500*/  STL [R1+0x184], RZ ;  /* 0x000184ff01007387 */ /* 0x0005e40000100800 */
[----:B------:R-:W-:Y:S02]  /*4510*/  UIADD3 UR5, UR4, -UR5, URZ ;  /* 0x8000000504057290 */ /* 0x000fe4000fffe03f */
[----:B------:R2:W-:Y:S02]  /*4520*/  STL [R1+0x188], RZ ;  /* 0x000188ff01007387 */ /* 0x0005e40000100800 */
[----:B------:R-:W-:-:S02]  /*4530*/  ULEA UR5, UR5, UR43, 0xd ;  /* 0x0000002b05057291 */ /* 0x000fc4000f8e683f */
[----:B------:R2:W-:Y:S02]  /*4540*/  STL [R1+0x18c], RZ ;  /* 0x00018cff01007387 */ /* 0x0005e40000100800 */
[----:B------:R-:W-:Y:S02]  /*4550*/  USHF.R.U32.HI UR5, URZ, 0x4, UR5 ;  /* 0x000000043f057899 */ /* 0x000fe40008011605 */
[----:B------:R2:W-:Y:S02]  /*4560*/  STL [R1+0x190], RZ ;  /* 0x000190ff01007387 */ /* 0x0005e40000100800 */
[----:B------:R-:W-:Y:S02]  /*4570*/  ULOP3.LUT UR8, UR5, 0x3fff, URZ, 0xc0, !UPT ;  /* 0x00003fff05087892 */ /* 0x000fe4000f8ec03f */
[----:B------:R2:W-:Y:S04]  /*4580*/  STL [R1+0x194], RZ ;  /* 0x000194ff01007387 */ /* 0x0005e80000100800 */
        /* <DEDUP_REMOVED lines=25> */
[----:B------:R2:W-:Y:S01]  /*4720*/  STL [R1+0x1fc], RZ ;  /* 0x0001fcff01007387 */ /* 0x0005e20000100800 */
[----:B------:R-:W-:Y:S05]  /*4730*/  @!P0 BRA `(.L_x_33) ;  /* 0x0000003800288947 */ /* 0x000fea0003800000 */
[----:B------:R-:W-:-:S06]  /*4740*/  UISETP.NE.AND UP0, UPT, UR50, 0x3, UPT ;  /* 0x000000033200788c */ /* 0x000fcc000bf05270 */
[----:B------:R-:W-:-:S13]  /*4750*/  PLOP3.LUT P1, PT, PT, PT, UP0, 0x80, 0x0 ;  /* 0x000000000000781c */ /* 0x000fda0003f2f008 */
[----:B------:R-:W-:Y:S05]  /*4760*/  @!P1 BRA `(.L_x_34) ;  /* 0x0000000000049947 */ /* 0x000fea0003800000 */
[----:B------:R-:W-:Y:S01]  /*4770*/  BPT.TRAP 0x1 ;  /* 0x000000040000795c */ /* 0x000fe20000300000 */
.L_x_34:
[----:B------:R-:W-:Y:S01]  /*4780*/  ULEA UR4, UR55, UR43, 0x3 ;  /* 0x0000002b37047291 */ /* 0x000fe2000f8e183f */
[----:B------:R-:W-:-:S04]  /*4790*/  MOV R0, UR37 ;  /* 0x0000002500007c02 */ /* 0x000fc80008000f00 */
[----:B------:R-:W-:-:S04]  /*47a0*/  SHF.L.U32 R0, R0, 0x1f, RZ ;  /* 0x0000001f00007819 */ /* 0x000fc800000006ff */
[----:B------:R1:W3:Y:S01]  /*47b0*/  SYNCS.PHASECHK.TRANS64.TRYWAIT P0, [UR4+0x38480], R0 ;  /* 0x03848000ff0075a7 */ /* 0x0002e20008000144 */
[----:B------:R-:W-:Y:S05]  /*47c0*/  @!P1 BRA `(.L_x_35) ;  /* 0x0000000000049947 */ /* 0x000fea0003800000 */
[----:B------:R-:W-:Y:S01]  /*47d0*/  BPT.TRAP 0x1 ;  /* 0x000000040000795c */ /* 0x000fe20000300000 */
.L_x_35:
[----:B---3--:R-:W-:Y:S05]  /*47e0*/  @P0 BRA `(.L_x_36) ;  /* 0x0000000000080947 */ /* 0x008fea0003800000 */
[----:B------:R-:W3:Y:S02]  /*47f0*/  SYNCS.PHASECHK.TRANS64.TRYWAIT P0, [UR4+0x38480], R0 ;  /* 0x03848000ff0075a7 */ /* 0x000ee40008000144 */
[----:B---3--:R-:W-:Y:S05]  /*4800*/  @!P0 BRA `(.L_x_37) ;  /* 0x00000160000c8947 */ /* 0x008fea0003800000 */
.L_x_36:
[----:B------:R-:W-:Y:S01]  /*4810*/  UIADD3 UR4, UR43, 0x18000, URZ ;  /* 0x000180002b047890 */ /* 0x000fe2000fffe03f */
[----:B------:R-:W-:Y:S01]  /*4820*/  WARPGROUP.ARRIVE ;  /* 0x00000000000079c5 */ /* 0x000fe20000000000 */
[----:B------:R-:W-:Y:S01]  /*4830*/  ULOP3.LUT UR9, UR8, 0x10000, URZ, 0xfc, !UPT ;  /* 0x0001000008097892 */ /* 0x000fe2000f8efc3f */
[----:B------:R4:W-:Y:S01]  /*4840*/  STL [R1+0x304], R23 ;  /* 0x0003041701007387 */ /* 0x0009e20000100800 */
[----:B------:R-:W-:Y:S02]  /*4850*/  USHF.R.U32.HI UR4, URZ, 0x4, UR4 ;  /* 0x000000043f047899 */ /* 0x000fe40008011604 */
[----:B------:R-:W-:Y:S01]  /*4860*/  ULEA UR9, UR55, UR9, 0xb ;  /* 0x0000000937097291 */ /* 0x000fe2000f8e583f */
[----:B------:R1:W-:Y:S01]  /*4870*/  STL [R1+0x300], R22 ;  /* 0x0003001601007387 */ /* 0x0003e20000100800 */
[----:B------:R-:W-:Y:S01]  /*4880*/  ULOP3.LUT UR4, UR4, 0x3fff, URZ, 0xc0, !UPT ;  /* 0x00003fff04047892 */ /* 0x000fe2000f8ec03f */
[----:B------:R-:W-:Y:S01]  /*4890*/  UMOV UR5, 0x40000040 ;  /* 0x4000004000057882 */ /* 0x000fe20000000000 */
[----:B------:R-:W-:-:S02]  /*48a0*/  UMOV UR7, 0x40000040 ;  /* 0x4000004000077882 */ /* 0x000fc40000000000 */
[----:B------:R-:W-:Y:S01]  /*48b0*/  ULOP3.LUT UR4, UR4, 0x10000, URZ, 0xfc, !UPT ;  /* 0x0001000004047892 */ /* 0x000fe2000f8efc3f */
[----:B------:R2:W-:Y:S03]  /*48c0*/  STL [R1+0x2fc], R19 ;  /* 0x0002fc1301007387 */ /* 0x0005e60000100800 */
[----:B------:R-:W-:Y:S01]  /*48d0*/  ULEA UR10, UR55, UR4, 0xb ;  /* 0x00000004370a7291 */ /* 0x000fe2000f8e583f */
[----:B------:R3:W-:Y:S02]  /*48e0*/  STL [R1+0x2f8], R18 ;  /* 0x0002f81201007387 */ /* 0x0007e40000100800 */
[----:B------:R-:W-:Y:S02]  /*48f0*/  UMOV UR4, UR9 ;  /* 0x0000000900047c82 */ /* 0x000fe40008000000 */
[----:B------:R3:W-:Y:S02]  /*4900*/  STL [R1+0x2f4], R17 ;  /* 0x0002f41101007387 */ /* 0x0007e40000100800 */
[----:B------:R-:W-:-:S02]  /*4910*/  UMOV UR6, UR10 ;  /* 0x0000000a00067c82 */ /* 0x000fc40008000000 */
[----:B------:R-:W-:Y:S01]  /*4920*/  QGMMA.64x256x32.F32.E4M3.E4M3 R24, gdesc[UR4], RZ, !UPT, gsb0 ;  /* 0x03e00000041879f3 */ /* 0x000fe2000c0008ff */
[----:B------:R3:W-:Y:S01]  /*4930*/  STL [R1+0x2f0], R16 ;  /* 0x0002f01001007387 */ /* 0x0007e20000100800 */
[----:B------:R-:W-:Y:S01]  /*4940*/  UIADD3 UR4, UR9, 0x400, URZ ;  /* 0x0000040009047890 */ /* 0x000fe2000fffe03f */
[----:B------:R-:W-:Y:S02]  /*4950*/  UMOV UR5, 0x40000040 ;  /* 0x4000004000057882 */ /* 0x000fe40000000000 */
[----:B------:R3:W-:Y:S04]  /*4960*/  STL [R1+0x2ec], R7 ;  /* 0x0002ec0701007387 */ /* 0x0007e80000100800 */
[----:B------:R3:W-:Y:S04]  /*4970*/  STL [R1+0x2e8], R6 ;  /* 0x0002e80601007387 */ /* 0x0007e80000100800 */
[----:B------:R3:W-:Y:S01]  /*4980*/  STL [R1+0x2e4], R5 ;  /* 0x0002e40501007387 */ /* 0x0007e20000100800 */
[----:B------:R-:W-:-:S03]  /*4990*/  WARPGROUP.DEPBAR.LE gsb0, 0x0 ;  /* 0x00008000000079c5 */ /* 0x000fc60000010000 */
[----:B------:R-:W-:Y:S01]  /*49a0*/  STL.64 [R1], R24 ;  /* 0x0000001801007387 */ /* 0x000fe20000100a00 */
[----:B------:R-:W-:Y:S01]  /*49b0*/  IMAD.MOV.U32 R227, RZ, RZ, R58 ;  /* 0x000000ffffe37224 */ /* 0x000fe200078e003a */
[----:B------:R-:W-:Y:S01]  /*49c0*/  MOV R226, R59 ;  /* 0x0000003b00e27202 */ /* 0x000fe20000000f00 */
[----:B------:R-:W-:Y:S01]  /*49d0*/  IMAD.MOV.U32 R225, RZ, RZ, R60 ;  /* 0x000000ffffe17224 */ /* 0x000fe200078e003c */
[----:B------:R-:W-:Y:S01]  /*49e0*/  STL.64 [R1+0x8], R26 ;  /* 0x0000081a01007387 */ /* 0x000fe20000100a00 */
[----:B------:R-:W-:Y:S01]  /*49f0*/  MOV R224, R61 ;  /* 0x0000003d00e07202 */ /* 0x000fe20000000f00 */
[----:B------:R-:W-:Y:S01]  /*4a00*/  IMAD.MOV.U32 R223, RZ, RZ, R62 ;  /* 0x000000ffffdf7224 */ /* 0x000fe200078e003e */
[----:B------:R-:W-:Y:S01]  /*4a10*/  MOV R222, R63 ;  /* 0x0000003f00de7202 */ /* 0x000fe20000000f00 */
[----:B------:R-:W-:Y:S01]  /*4a20*/  STL.64 [R1+0x10], R28 ;  /* 0x0000101c01007387 */ /* 0x000fe20000100a00 */
        /* <DEDUP_REMOVED lines=78> */
[----:B----4-:R-:W-:Y:S01]  /*4f10*/  MOV R23, R129 ;  /* 0x0000008100177202 */ /* 0x010fe20000000f00 */
[----:B-1----:R-:W-:Y:S01]  /*4f20*/  IMAD.MOV.U32 R22, RZ, RZ, R130 ;  /* 0x000000ffff167224 */ /* 0x002fe200078e0082 */
[----:B------:R-:W-:Y:S01]  /*4f30*/  MOV R21, R131 ;  /* 0x0000008300157202 */ /* 0x000fe20000000f00 */
[----:B------:R-:W-:Y:S01]  /*4f40*/  IMAD.MOV.U32 R20, RZ, RZ, R132 ;  /* 0x000000ffff147224 */ /* 0x000fe200078e0084 */
[----:B--2---:R-:W-:Y:S01]  /*4f50*/  MOV R19, R133 ;  /* 0x0000008500137202 */ /* 0x004fe20000000f00 */
[----:B---3--:R-:W-:Y:S01]  /*4f60*/  IMAD.MOV.U32 R18, RZ, RZ, R134 ;  /* 0x000000ffff127224 */ /* 0x008fe200078e0086 */
        /* <DEDUP_REMOVED lines=16> */
[----:B------:R1:W-:Y:S01]  /*5070*/  STL.64 [R1+0x80], R56 ;  /* 0x0000803801007387 */ /* 0x0003e20000100a00 */
[----:B------:R-:W-:-:S03]  /*5080*/  MOV R0, R151 ;  /* 0x0000009700007202 */ /* 0x000fc60000000f00 */
[----:B------:R-:W-:Y:S04]  /*5090*/  STL [R1+0x5e8], R158 ;  /* 0x0005e89e01007387 */ /* 0x000fe80000100800 */
[----:B------:R-:W-:Y:S01]  /*50a0*/  STL.64 [R1+0x5e0], R156 ;  /* 0x0005e09c01007387 */ /* 0x000fe20000100a00 */
[----:B-1----:R-:W-:-:S03]  /*50b0*/  WARPGROUP.ARRIVE ;  /* 0x00000000000079c5 */ /* 0x002fc60000000000 */
[----:B------:R-:W-:Y:S04]  /*50c0*/  STL [R1+0x5dc], R154 ;  /* 0x0005dc9a01007387 */ /* 0x000fe80000100800 */
[----:B------:R-:W-:Y:S01]  /*50d0*/  STL [R1+0x5d8], R153 ;  /* 0x0005d89901007387 */ /* 0x000fe20000100800 */
[----:B------:R-:W-:Y:S03]  /*50e0*/  QGMMA.64x256x32.F32.E4M3.E4M3 R24, gdesc[UR4], RZ, !UPT, gsb0 ;  /* 0x03e00000041879f3 */ /* 0x000fe6000c0008ff */
[----:B------:R-:W-:Y:S02]  /*50f0*/  WARPGROUP.DEPBAR.LE gsb0, 0x0 ;  /* 0x00008000000079c5 */ /* 0x000fe40000010000 */
[----:B------:R-:W-:Y:S04]  /*5100*/  STL.64 [R1+0x5d0], R150 ;  /* 0x0005d09601007387 */ /* 0x000fe80000100a00 */
        /* <DEDUP_REMOVED lines=24> */
[----:B------:R1:W-:Y:S04]  /*5290*/  STL.64 [R1+0x508], R100 ;  /* 0x0005086401007387 */ /* 0x0003e80000100a00 */
[----:B-1----:R-:W2:Y:S04]  /*52a0*/  LDL.LU R100, [R1] ;  /* 0x0000000001647983 */ /* 0x002ea80000300800 */
[----:B------:R-:W2:Y:S04]  /*52b0*/  LDL.LU R101, [R1+0x4] ;  /* 0x0000040001657983 */ /* 0x000ea80000300800 */
        /* <DEDUP_REMOVED lines=31> */
[----:B------:R-:W2:Y:S01]  /*54b0*/  LDL.LU R133, [R1+0x84] ;  /* 0x0000840001857983 */ /* 0x000ea20000300800 */
        /* <DEDUP_REMOVED lines=46> */
[----:B------:R-:W-:-:S02]  /*57a0*/  UIADD3 UR4, UR9, 0x2, URZ ;  /* 0x0000000209047890 */ /* 0x000fc4000fffe03f */
[----:B------:R-:W-:Y:S01]  /*57b0*/  UIADD3 UR6, UR10, 0x2, URZ ;  /* 0x000000020a067890 */ /* 0x000fe2000fffe03f */
[----:B------:R-:W-:Y:S01]  /*57c0*/  UMOV UR5, 0x40000040 ;  /* 0x4000004000057882 */ /* 0x000fe20000000000 */
[----:B------:R-:W-:Y:S01]  /*57d0*/  UMOV UR7, 0x40000040 ;  /* 0x4000004000077882 */ /* 0x000fe20000000000 */
[----:B--2---:R-:W-:-:S06]  /*57e0*/  WARPGROUP.ARRIVE ;  /* 0x00000000000079c5 */ /* 0x004fcc0000000000 */
[----:B------:R-:W-:Y:S03]  /*57f0*/  QGMMA.64x256x32.F32.E4M3.E4M3 R100, gdesc[UR4], R100, gsb0 ;  /* 0x03e00000046479f3 */ /* 0x000fe60008000864 */
[----:B------:R-:W-:Y:S02]  /*5800*/  WARPGROUP.DEPBAR.LE gsb0, 0x0 ;  /* 0x00008000000079c5 */ /* 0x000fe40000010000 */
[----:B------:R-:W-:Y:S04]  /*5810*/  STL.64 [R1], R100 ;  /* 0x0000006401007387 */ /* 0x000fe80000100a00 */
        /* <DEDUP_REMOVED lines=63> */
[----:B-1----:R-:W2:Y:S04]  /*5c10*/  LDL.LU R158, [R1+0x5e8] ;  /* 0x0005e800019e7983 */ /* 0x002ea80000300800 */
[----:B------:R-:W3:Y:S04]  /*5c20*/  LDL.LU.64 R156, [R1+0x5e0] ;  /* 0x0005e000019c7983 */ /* 0x000ee80000300a00 */
[----:B------:R-:W4:Y:S04]  /*5c30*/  LDL.LU R154, [R1+0x5dc] ;  /* 0x0005dc00019a7983 */ /* 0x000f280000300800 */
[----:B------:R-:W4:Y:S04]  /*5c40*/  LDL.LU R153, [R1+0x5d8] ;  /* 0x0005d80001997983 */ /* 0x000f280000300800 */
[----:B------:R-:W2:Y:S04]  /*5c50*/  LDL.LU.64 R150, [R1+0x5d0] ;  /* 0x0005d00001967983 */ /* 0x000ea80000300a00 */
        /* <DEDUP_REMOVED lines=24> */
[----:B------:R-:W2:Y:S01]  /*5de0*/  LDL.LU.64 R100, [R1+0x508] ;  /* 0x0005080001647983 */ /* 0x000ea20000300a00 */
[----:B------:R-:W-:Y:S01]  /*5df0*/  UIADD3 UR4, UR9, 0x402, URZ ;  /* 0x0000040209047890 */ /* 0x000fe2000fffe03f */
[----:B------:R-:W-:Y:S01]  /*5e00*/  UMOV UR5, 0x40000040 ;  /* 0x4000004000057882 */ /* 0x000fe20000000000 */
[----:B--2---:R-:W-:-:S07]  /*5e10*/  WARPGROUP.ARRIVE ;  /* 0x00000000000079c5 */ /* 0x004fce0000000000 */
[----:B------:R-:W-:Y:S03]  /*5e20*/  QGMMA.64x256x32.F32.E4M3.E4M3 R24, gdesc[UR4], R24, gsb0 ;  /* 0x03e00000041879f3 */ /* 0x000fe60008000818 */
        /* <DEDUP_REMOVED lines=65> */
[----:B-1----:R-:W2:Y:S04]  /*6240*/  LDL.LU.64 R24, [R1] ;  /* 0x0000000001187983 */ /* 0x002ea80000300a00 */
        /* <DEDUP_REMOVED lines=63> */
[----:B------:R-:W-:-:S02]  /*6640*/  UIADD3 UR4, UR9, 0x4, URZ ;  /* 0x0000000409047890 */ /* 0x000fc4000fffe03f */
[----:B------:R-:W-:Y:S01]  /*6650*/  UIADD3 UR6, UR10, 0x4, URZ ;  /* 0x000000040a067890 */ /* 0x000fe2000fffe03f */
[----:B------:R-:W-:Y:S01]  /*6660*/  UMOV UR5, 0x40000040 ;  /* 0x4000004000057882 */ /* 0x000fe20000000000 */
[----:B------:R-:W-:Y:S01]  /*6670*/  UMOV UR7, 0x40000040 ;  /* 0x4000004000077882 */ /* 0x000fe20000000000 */
[----:B--2---:R-:W-:-:S06]  /*6680*/  WARPGROUP.ARRIVE ;  /* 0x00000000000079c5 */ /* 0x004fcc0000000000 */
[----:B------:R-:W-:Y:S03]  /*6690*/  QGMMA.64x256x32.F32.E4M3.E4M3 R24, gdesc[UR4], R24, gsb0 ;  /* 0x03e00000041879f3 */ /* 0x000fe60008000818 */
[----:B------:R-:W-:Y:S02]  /*66a0*/  WARPGROUP.DEPBAR.LE gsb0, 0x0 ;  /* 0x00008000000079c5 */ /* 0x000fe40000010000 */
        /* <DEDUP_REMOVED lines=64> */
[----:B------:R1:W-:Y:S01]  /*6ab0*/  STL.64 [R1+0x80], R56 ;  /* 0x0000803801007387 */ /* 0x0003e20000100a00 */
[----:B------:R-:W-:Y:S01]  /*6ac0*/  IMAD.MOV.U32 R178, RZ, RZ, R102 ;  /* 0x000000ffffb27224 */ /* 0x000fe200078e0066 */
[----:B------:R-:W-:Y:S01]  /*6ad0*/  MOV R179, R103 ;  /* 0x0000006700b37202 */ /* 0x000fe20000000f00 */
[----:B------:R-:W-:Y:S01]  /*6ae0*/  IMAD.MOV.U32 R176, RZ, RZ, R100 ;  /* 0x000000ffffb07224 */ /* 0x000fe200078e0064 */
[----:B------:R-:W2:Y:S01]  /*6af0*/  LDL.LU.64 R150, [R1+0x500] ;  /* 0x0005000001967983 */ /* 0x000ea20000300a00 */
[----:B------:R-:W-:Y:S01]  /*6b00*/  MOV R177, R101 ;  /* 0x0000006500b17202 */ /* 0x000fe20000000f00 */
[----:B------:R-:W-:Y:S01]  /*6b10*/  IMAD.MOV.U32 R174, RZ, RZ, R98 ;  /* 0x000000ffffae7224 */ /* 0x000fe200078e0062 */
[----:B------:R-:W-:Y:S01]  /*6b20*/  MOV R175, R99 ;  /* 0x0000006300af7202 */ /* 0x000fe20000000f00 */
[----:B------:R-:W2:Y:S01]  /*6b30*/  LDL.LU.64 R148, [R1+0x4f8] ;  /* 0x0004f80001947983 */ /* 0x000ea20000300a00 */
        /* <DEDUP_REMOVED lines=52> */
[----:B------:R-:W-:-:S03]  /*6e80*/  MOV R22, R59 ;  /* 0x0000003b00167202 */ /* 0x000fc60000000f00 */
        /* <DEDUP_REMOVED lines=32> */
[----:B-1----:R-:W2:Y:S04]  /*7090*/  LDL.LU.64 R56, [R1+0x388] ;  /* 0x0003880001387983 */ /* 0x002ea80000300a00 */
        /* <DEDUP_REMOVED lines=17> */
[----:B------:R-:W-:-:S02]  /*71b0*/  UMOV UR5, 0x40000040 ;  /* 0x4000004000057882 */ /* 0x000fc40000000000 */
[----:B------:R-:W-:Y:S04]  /*71c0*/  STL [R1+0x2e0], R158 ;  /* 0x0002e09e01007387 */ /* 0x000fe80000100800 */
[----:B---3--:R-:W-:Y:S04]  /*71d0*/  STL.64 [R1+0x2d8], R156 ;  /* 0x0002d89c01007387 */ /* 0x008fe80000100a00 */
[----:B----4-:R-:W-:Y:S04]  /*71e0*/  STL [R1+0x2d4], R154 ;  /* 0x0002d49a01007387 */ /* 0x010fe80000100800 */
[----:B------:R-:W-:Y:S01]  /*71f0*/  STL [R1+0x2d0], R153 ;  /* 0x0002d09901007387 */ /* 0x000fe20000100800 */
[----:B--2---:R-:W-:-:S06]  /*7200*/  WARPGROUP.ARRIVE ;  /* 0x00000000000079c5 */ /* 0x004fcc0000000000 */
        /* <DEDUP_REMOVED lines=98> */
[----:B------:R-:W-:Y:S01]  /*7830*/  UIADD3 UR4, UR9, 0x6, URZ ;  /* 0x0000000609047890 */ /* 0x000fe2000fffe03f */
[----:B------:R-:W-:Y:S01]  /*7840*/  IMAD.MOV.U32 R227, RZ, RZ, R0 ;  /* 0x000000ffffe37224 */ /* 0x000fe200078e0000 */
[----:B------:R-:W-:Y:S01]  /*7850*/  UIADD3 UR6, UR10, 0x6, URZ ;  /* 0x000000060a067890 */ /* 0x000fe2000fffe03f */
[----:B------:R1:W5:Y:S01]  /*7860*/  LDL.LU R23, [R1+0x304] ;  /* 0x0003040001177983 */ /* 0x0003620000300800 */
[----:B------:R-:W-:Y:S01]  /*7870*/  UMOV UR5, 0x40000040 ;  /* 0x4000004000057882 */ /* 0x000fe20000000000 */
[----:B------:R-:W-:-:S02]  /*7880*/  UMOV UR7, 0x40000040 ;  /* 0x4000004000077882 */ /* 0x000fc40000000000 */
[----:B------:R1:W5:Y:S04]  /*7890*/  LDL.LU R22, [R1+0x300] ;  /* 0x0003000001167983 */ /* 0x0003680000300800 */
[----:B------:R1:W5:Y:S04]  /*78a0*/  LDL.LU R19, [R1+0x2fc] ;  /* 0x0002fc0001137983 */ /* 0x0003680000300800 */
[----:B------:R1:W5:Y:S04]  /*78b0*/  LDL.LU R18, [R1+0x2f8] ;  /* 0x0002f80001127983 */ /* 0x0003680000300800 */
[----:B------:R1:W5:Y:S04]  /*78c0*/  LDL.LU R17, [R1+0x2f4] ;  /* 0x0002f40001117983 */ /* 0x0003680000300800 */
[----:B------:R1:W5:Y:S04]  /*78d0*/  LDL.LU R16, [R1+0x2f0] ;  /* 0x0002f00001107983 */ /* 0x0003680000300800 */
[----:B------:R1:W5:Y:S04]  /*78e0*/  LDL.LU R7, [R1+0x2ec] ;  /* 0x0002ec0001077983 */ /* 0x0003680000300800 */
[----:B------:R1:W5:Y:S04]  /*78f0*/  LDL.LU R6, [R1+0x2e8] ;  /* 0x0002e80001067983 */ /* 0x0003680000300800 */
[----:B------:R1:W5:Y:S01]  /*7900*/  LDL.LU R5, [R1+0x2e4] ;  /* 0x0002e40001057983 */ /* 0x0003620000300800 */
        /* <DEDUP_REMOVED lines=67> */
[----:B--2---:R1:W5:Y:S04]  /*7d40*/  LDL.LU R158, [R1+0x2e0] ;  /* 0x0002e000019e7983 */ /* 0x0043680000300800 */
[----:B------:R1:W5:Y:S04]  /*7d50*/  LDL.LU.64 R156, [R1+0x2d8] ;  /* 0x0002d800019c7983 */ /* 0x0003680000300a00 */
[----:B------:R1:W5:Y:S04]  /*7d60*/  LDL.LU R154, [R1+0x2d4] ;  /* 0x0002d400019a7983 */ /* 0x0003680000300800 */
[----:B------:R1:W5:Y:S04]  /*7d70*/  LDL.LU R153, [R1+0x2d0] ;  /* 0x0002d00001997983 */ /* 0x0003680000300800 */
        /* <DEDUP_REMOVED lines=28> */
[----:B------:R-:W-:-:S04]  /*7f40*/  UIADD3 UR10, UR55, 0x1, URZ ;  /* 0x00000001370a7890 */ /* 0x000fc8000fffe03f */
[----:B------:R-:W-:Y:S01]  /*7f50*/  UISETP.NE.AND UP0, UPT, UR10, 0x3, UPT ;  /* 0x000000030a00788c */ /* 0x000fe2000bf05270 */
[----:B------:R-:W-:-:S03]  /*7f60*/  UMOV UR9, 0x1 ;  /* 0x0000000100097882 */ /* 0x000fc60000000000 */
[----:B------:R-:W-:Y:S01]  /*7f70*/  USEL UR10, UR10, URZ, UP0 ;  /* 0x0000003f0a0a7287 */ /* 0x000fe20008000000 */
[----:B--2---:R-:W-:-:S06]  /*7f80*/  WARPGROUP.ARRIVE ;  /* 0x00000000000079c5 */ /* 0x004fcc0000000000 */
[----:B------:R-:W-:Y:S01]  /*7f90*/  QGMMA.64x256x32.F32.E4M3.E4M3 R24, gdesc[UR4], R24, gsb0 ;  /* 0x03e00000041879f3 */ /* 0x000fe20008000818 */
[----:B------:R-:W-:-:S04]  /*7fa0*/  USEL UR4, URZ, 0x1, UP0 ;  /* 0x000000013f047887 */ /* 0x000fc80008000000 */
[----:B------:R-:W-:-:S06]  /*7fb0*/  ULOP3.LUT UR4, UR37, UR4, URZ, 0x3c, !UPT ;  /* 0x0000000425047292 */ /* 0x000fcc000f8e3c3f */
[----:B-1----:R-:W-:Y:S01]  /*7fc0*/  MOV R2, UR4 ;  /* 0x0000000400027c02 */ /* 0x002fe20008000f00 */
[----:B------:R-:W-:-:S06]  /*7fd0*/  WARPGROUP.DEPBAR.LE gsb0, 0x0 ;  /* 0x00008000000079c5 */ /* 0x000fcc0000010000 */
.L_x_33:
[----:B-----5:R-:W-:-:S05]  /*7fe0*/  VIMNMX R0, R6, 0x1, PT ;  /* 0x0000000106007848 */ /* 0x020fca0003fe0100 */
[----:B------:R-:W-:-:S05]  /*7ff0*/  IMAD.IADD R6, R6, 0x1, -R0 ;  /* 0x0000000106067824 */ /* 0x000fca00078e0a00 */
[----:B------:R-:W-:-:S13]  /*8000*/  ISETP.GE.AND P0, PT, R6, 0x1, PT ;  /* 0x000000010600780c */ /* 0x000fda0003f06270 */
[----:B------:R-:W-:Y:S05]  /*8010*/  @!P0 BRA `(.L_x_38) ;  /* 0x0000004400788947 */ /* 0x000fea0003800000 */
[----:B------:R-:W-:Y:S01]  /*8020*/  MOV R3, R6 ;  /* 0x0000000600037202 */ /* 0x000fe20000000f00 */
[----:B------:R-:W-:-:S07]  /*8030*/  IMAD.U32 R0, RZ, RZ, UR55 ;  /* 0x00000037ff007e24 */ /* 0x000fce000f8e00ff */
.L_x_45:
[----:B------:R-:W-:-:S06]  /*8040*/  UISETP.NE.AND UP0, UPT, UR50, 0x3, UPT ;  /* 0x000000033200788c */ /* 0x000fcc000bf05270 */
[----:B------:R-:W-:-:S13]  /*8050*/  PLOP3.LUT P1, PT, PT, PT, UP0, 0x80, 0x0 ;  /* 0x000000000000781c */ /* 0x000fda0003f2f008 */
[----:B------:R-:W-:Y:S05]  /*8060*/  @!P1 BRA `(.L_x_39) ;  /* 0x0000000000049947 */ /* 0x000fea0003800000 */
[----:B------:R-:W-:Y:S01]  /*8070*/  BPT.TRAP 0x1 ;  /* 0x000000040000795c */ /* 0x000fe20000300000 */
.L_x_39:
[----:B------:R-:W-:Y:S01]  /*8080*/  ULEA UR4, UR10, UR43, 0x3 ;  /* 0x0000002b0a047291 */ /* 0x000fe2000f8e183f */
[----:B------:R-:W-:-:S08]  /*8090*/  SHF.L.U32 R4, R2, 0x1f, RZ ;  /* 0x0000001f02047819 */ /* 0x000fd000000006ff */
[----:B------:R1:W3:Y:S01]  /*80a0*/  SYNCS.PHASECHK.TRANS64.TRYWAIT P0, [UR4+0x38480], R4 ;  /* 0x03848004ff0075a7 */ /* 0x0002e20008000144 */
[----:B------:R-:W-:Y:S05]  /*80b0*/  @!P1 BRA `(.L_x_40) ;  /* 0x0000000000049947 */ /* 0x000fea0003800000 */
[----:B------:R-:W-:Y:S01]  /*80c0*/  BPT.TRAP 0x1 ;  /* 0x000000040000795c */ /* 0x000fe20000300000 */
.L_x_40:
[----:B---3--:R-:W-:Y:S05]  /*80d0*/  @P0 BRA `(.L_x_41) ;  /* 0x0000000000080947 */ /* 0x008fea0003800000 */
[----:B------:R-:W3:Y:S02]  /*80e0*/  SYNCS.PHASECHK.TRANS64.TRYWAIT P0, [UR4+0x38480], R4 ;  /* 0x03848004ff0075a7 */ /* 0x000ee40008000144 */
[----:B---3--:R-:W-:Y:S05]  /*80f0*/  @!P0 BRA `(.L_x_42) ;  /* 0x0000012400e88947 */ /* 0x008fea0003800000 */
.L_x_41:
        /* <DEDUP_REMOVED lines=64> */
[----:B----4-:R-:W4:Y:S04]  /*8500*/  LDL.LU.64 R24, [R1] ;  /* 0x0000000001187983 */ /* 0x010f280000300a00 */
[----:B------:R-:W4:Y:S04]  /*8510*/  LDL.LU.64 R26, [R1+0x8] ;  /* 0x00000800011a7983 */ /* 0x000f280000300a00 */
        /* <DEDUP_REMOVED lines=61> */
[----:B------:R-:W4:Y:S01]  /*88f0*/  LDL.LU.64 R150, [R1+0x1f8] ;  /* 0x0001f80001967983 */ /* 0x000f220000300a00 */
[----:B------:R-:W-:-:S02]  /*8900*/  UIADD3 UR4, UR43, 0x18000, URZ ;  /* 0x000180002b047890 */ /* 0x000fc4000fffe03f */
[----:B------:R-:W-:Y:S01]  /*8910*/  ULOP3.LUT UR11, UR8, 0x10000, URZ, 0xfc, !UPT ;  /* 0x00010000080b7892 */ /* 0x000fe2000f8efc3f */
[----:B------:R-:W-:Y:S01]  /*8920*/  STL [R1+0x310], R23 ;  /* 0x0003101701007387 */ /* 0x000fe20000100800 */
[----:B------:R-:W-:Y:S02]  /*8930*/  USHF.R.U32.HI UR4, URZ, 0x4, UR4 ;  /* 0x000000043f047899 */ /* 0x000fe40008011604 */
[----:B------:R-:W-:Y:S01]  /*8940*/  UISETP.NE.U32.AND UP0, UPT, UR9, URZ, UPT ;  /* 0x0000003f0900728c */ /* 0x000fe2000bf05070 */
[----:B------:R-:W-:Y:S01]  /*8950*/  STL [R1+0x30c], R22 ;  /* 0x00030c1601007387 */ /* 0x000fe20000100800 */
[----:B------:R-:W-:Y:S02]  /*8960*/  ULOP3.LUT UR4, UR4, 0x3fff, URZ, 0xc0, !UPT ;  /* 0x00003fff04047892 */ /* 0x000fe4000f8ec03f */
[----:B------:R-:W-:Y:S01]  /*8970*/  ULEA UR11, UR10, UR11, 0xb ;  /* 0x0000000b0a0b7291 */ /* 0x000fe2000f8e583f */
[----:B------:R-:W-:Y:S01]  /*8980*/  STL [R1+0x308], R19 ;  /* 0x0003081301007387 */ /* 0x000fe20000100800 */
[----:B------:R-:W-:Y:S01]  /*8990*/  ULOP3.LUT UR4, UR4, 0x10000, URZ, 0xfc, !UPT ;  /* 0x0001000004047892 */ /* 0x000fe2000f8efc3f */
[----:B------:R-:W-:Y:S01]  /*89a0*/  UMOV UR5, 0x40000040 ;  /* 0x4000004000057882 */ /* 0x000fe20000000000 */
[----:B------:R-:W-:-:S02]  /*89b0*/  UMOV UR7, 0x40000040 ;  /* 0x4000004000077882 */ /* 0x000fc40000000000 */
[----:B------:R-:W-:Y:S01]  /*89c0*/  ULEA UR12, UR10, UR4, 0xb ;  /* 0x000000040a0c7291 */ /* 0x000fe2000f8e583f */
[----:B------:R-:W-:Y:S02]  /*89d0*/  STL [R1+0x304], R18 ;  /* 0x0003041201007387 */ /* 0x000fe40000100800 */
[----:B------:R-:W-:Y:S02]  /*89e0*/  UMOV UR4, UR11 ;  /* 0x0000000b00047c82 */ /* 0x000fe40008000000 */
[----:B------:R-:W-:Y:S02]  /*89f0*/  STL [R1+0x300], R17 ;  /* 0x0003001101007387 */ /* 0x000fe40000100800 */
[----:B------:R-:W-:Y:S02]  /*8a00*/  UMOV UR6, UR12 ;  /* 0x0000000c00067c82 */ /* 0x000fe40008000000 */
[----:B------:R-:W-:Y:S04]  /*8a10*/  STL [R1+0x2fc], R16 ;  /* 0x0002fc1001007387 */ /* 0x000fe80000100800 */
[----:B------:R-:W-:Y:S04]  /*8a20*/  STL [R1+0x2f8], R7 ;  /* 0x0002f80701007387 */ /* 0x000fe80000100800 */
[----:B------:R-:W-:Y:S04]  /*8a30*/  STL [R1+0x2f4], R6 ;  /* 0x0002f40601007387 */ /* 0x000fe80000100800 */
[----:B------:R-:W-:Y:S04]  /*8a40*/  STL [R1+0x2f0], R5 ;  /* 0x0002f00501007387 */ /* 0x000fe80000100800 */
[----:B------:R-:W-:Y:S04]  /*8a50*/  STL [R1+0x2ec], R3 ;  /* 0x0002ec0301007387 */ /* 0x000fe80000100800 */
[----:B------:R1:W-:Y:S04]  /*8a60*/  STL [R1+0x2e8], R2 ;  /* 0x0002e80201007387 */ /* 0x0003e80000100800 */
[----:B------:R2:W-:Y:S01]  /*8a70*/  STL [R1+0x2e4], R0 ;  /* 0x0002e40001007387 */ /* 0x0005e20000100800 */
[----:B----4-:R-:W-:-:S06]  /*8a80*/  WARPGROUP.ARRIVE ;  /* 0x00000000000079c5 */ /* 0x010fcc0000000000 */
[----:B------:R-:W-:Y:S03]  /*8a90*/  QGMMA.64x256x32.F32.E4M3.E4M3 R24, gdesc[UR4], R24, UP0, gsb0 ;  /* 0x03e00000041879f3 */ /* 0x000fe6000b800818 */
[----:B------:R-:W-:Y:S02]  /*8aa0*/  WARPGROUP.DEPBAR.LE gsb0, 0x0 ;  /* 0x00008000000079c5 */ /* 0x000fe40000010000 */
[----:B------:R-:W-:Y:S01]  /*8ab0*/  STL.64 [R1], R24 ;  /* 0x0000001801007387 */ /* 0x000fe20000100a00 */
[----:B-1----:R-:W-:Y:S01]  /*8ac0*/  MOV R2, R150 ;  /* 0x0000009600027202 */ /* 0x002fe20000000f00 */
[----:B--2---:R-:W-:Y:S01]  /*8ad0*/  IMAD.MOV.U32 R0, RZ, RZ, R151 ;  /* 0x000000ffff007224 */ /* 0x004fe200078e0097 */
[----:B---3--:R-:W-:Y:S01]  /*8ae0*/  MOV R4, R148 ;  /* 0x0000009400047202 */ /* 0x008fe20000000f00 */
        /* <DEDUP_REMOVED lines=60> */
[----:B------:R1:W-:Y:S01]  /*8eb0*/  STL.64 [R1+0x80], R56 ;  /* 0x0000803801007387 */ /* 0x0003e20000100a00 */
        /* <DEDUP_REMOVED lines=60> */
[----:B------:R-:W-:-:S03]  /*9280*/  IMAD.MOV.U32 R226, RZ, RZ, R59 ;  /* 0x000000ffffe27224 */ /* 0x000fc600078e003b */
        /* <DEDUP_REMOVED lines=52> */
[----:B------:R-:W-:Y:S04]  /*95d0*/  STL.64 [R1+0x5f0], R156 ;  /* 0x0005f09c01007387 */ /* 0x000fe80000100a00 */
[----:B------:R-:W-:Y:S04]  /*95e0*/  STL [R1+0x5ec], R154 ;  /* 0x0005ec9a01007387 */ /* 0x000fe80000100800 */
[----:B------:R-:W-:Y:S01]  /*95f0*/  STL [R1+0x5e8], R153 ;  /* 0x0005e89901007387 */ /* 0x000fe20000100800 */
[----:B--2---:R-:W-:-:S06]  /*9600*/  WARPGROUP.ARRIVE ;  /* 0x00000000000079c5 */ /* 0x004fcc0000000000 */
[----:B------:R-:W-:Y:S03]  /*9610*/  QGMMA.64x256x32.F32.E4M3.E4M3 R24, gdesc[UR4], R24, UP0, gsb0 ;  /* 0x03e00000041879f3 */ /* 0x000fe6000b800818 */
        /* <DEDUP_REMOVED lines=107> */
[----:B------:R-:W-:-:S02]  /*9cd0*/  UIADD3 UR4, UR11, 0x2, URZ ;  /* 0x000000020b047890 */ /* 0x000fc4000fffe03f */
[----:B------:R-:W-:Y:S01]  /*9ce0*/  UIADD3 UR6, UR12, 0x2, URZ ;  /* 0x000000020c067890 */ /* 0x000fe2000fffe03f */
[----:B------:R-:W-:Y:S01]  /*9cf0*/  UMOV UR5, 0x40000040 ;  /* 0x4000004000057882 */ /* 0x000fe20000000000 */
[----:B------:R-:W-:Y:S01]  /*9d00*/  UMOV UR7, 0x40000040 ;  /* 0x4000004000077882 */ /* 0x000fe20000000000 */
[----:B--2---:R-:W-:-:S06]  /*9d10*/  WARPGROUP.ARRIVE ;  /* 0x00000000000079c5 */ /* 0x004fcc0000000000 */
[----:B------:R-:W-:Y:S03]  /*9d20*/  QGMMA.64x256x32.F32.E4M3.E4M3 R100, gdesc[UR4], R100, UP0, gsb0 ;  /* 0x03e00000046479f3 */ /* 0x000fe6000b800864 */
        /* <DEDUP_REMOVED lines=247> */
[----:B------:R-:W-:Y:S01]  /*aca0*/  STL.64 [R1+0x60], R48 ;  /* 0x0000603001007387 */ /* 0x000fe20000100a00 */
[----:B------:R-:W-:-:S03]  /*acb0*/  MOV R8, R150 ;  /* 0x0000009600087202 */ /* 0x000fc60000000f00 */
[----:B------:R-:W-:Y:S01]  /*acc0*/  STL.64 [R1+0x68], R50 ;  /* 0x0000683201007387 */ /* 0x000fe20000100a00 */
[----:B------:R-:W-:-:S03]  /*acd0*/  IMAD.MOV.U32 R4, RZ, RZ, R151 ;  /* 0x000000ffff047224 */ /* 0x000fc600078e0097 */
[----:B------:R-:W-:Y:S01]  /*ace0*/  STL.64 [R1+0x70], R52 ;  /* 0x0000703401007387 */ /* 0x000fe20000100a00 */
[----:B------:R-:W-:Y:S01]  /*acf0*/  MOV R10, R148 ;  /* 0x00000094000a7202 */ /* 0x000fe20000000f00 */
[----:B------:R-:W-:Y:S02]  /*ad00*/  IMAD.MOV.U32 R9, RZ, RZ, R149 ;  /* 0x000000ffff097224 */ /* 0x000fe400078e0095 */
[----:B------:R-:W-:Y:S01]  /*ad10*/  STL.64 [R1+0x78], R54 ;  /* 0x0000783601007387 */ /* 0x000fe20000100a00 */
[----:B------:R-:W-:Y:S01]  /*ad20*/  MOV R12, R146 ;  /* 0x00000092000c7202 */ /* 0x000fe20000000f00 */
[----:B------:R-:W-:Y:S02]  /*ad30*/  IMAD.MOV.U32 R11, RZ, RZ, R147 ;  /* 0x000000ffff0b7224 */ /* 0x000fe400078e0093 */
[----:B------:R1:W-:Y:S01]  /*ad40*/  STL.64 [R1+0x80], R56 ;  /* 0x0000803801007387 */ /* 0x0003e20000100a00 */
[----:B------:R-:W-:Y:S01]  /*ad50*/  MOV R14, R144 ;  /* 0x00000090000e7202 */ /* 0x000fe20000000f00 */
[----:B------:R-:W-:-:S02]  /*ad60*/  IMAD.MOV.U32 R13, RZ, RZ, R145 ;  /* 0x000000ffff0d7224 */ /* 0x000fc400078e0091 */
[----:B------:R-:W2:Y:S01]  /*ad70*/  LDL.LU.64 R150, [R1+0x510] ;  /* 0x0005100001967983 */ /* 0x000ea20000300a00 */
[----:B------:R-:W-:Y:S01]  /*ad80*/  MOV R20, R142 ;  /* 0x0000008e00147202 */ /* 0x000fe20000000f00 */
[----:B------:R-:W-:Y:S02]  /*ad90*/  IMAD.MOV.U32 R15, RZ, RZ, R143 ;  /* 0x000000ffff0f7224 */ /* 0x000fe400078e008f */
[----:B------:R-:W2:Y:S01]  /*ada0*/  LDL.LU.64 R148, [R1+0x508] ;  /* 0x0005080001947983 */ /* 0x000ea20000300a00 */
[----:B------:R-:W-:Y:S01]  /*adb0*/  MOV R216, R140 ;  /* 0x0000008c00d87202 */ /* 0x000fe20000000f00 */
[----:B------:R-:W-:Y:S02]  /*adc0*/  IMAD.MOV.U32 R21, RZ, RZ, R141 ;  /* 0x000000ffff157224 */ /* 0x000fe400078e008d */
[----:B------:R-:W2:Y:S01]  /*add0*/  LDL.LU.64 R146, [R1+0x500] ;  /* 0x0005000001927983 */ /* 0x000ea20000300a00 */
        /* <DEDUP_REMOVED lines=247> */
[----:B------:R1:W5:Y:S01]  /*bd50*/  LDL.LU R23, [R1+0x310] ;  /* 0x0003100001177983 */ /* 0x0003620000300800 */
[----:B------:R-:W-:Y:S01]  /*bd60*/  UIADD3 UR6, UR12, 0x6, URZ ;  /* 0x000000060c067890 */ /* 0x000fe2000fffe03f */
[----:B------:R-:W-:Y:S01]  /*bd70*/  UMOV UR5, 0x40000040 ;  /* 0x4000004000057882 */ /* 0x000fe20000000000 */
[----:B------:R-:W-:Y:S01]  /*bd80*/  UMOV UR7, 0x40000040 ;  /* 0x4000004000077882 */ /* 0x000fe20000000000 */
[----:B------:R1:W5:Y:S04]  /*bd90*/  LDL.LU R22, [R1+0x30c] ;  /* 0x00030c0001167983 */ /* 0x0003680000300800 */
        /* <DEDUP_REMOVED lines=112> */
[----:B-1----:R-:W-:Y:S05]  /*c4a0*/  @!P1 BRA `(.L_x_43) ;  /* 0x0000000000049947 */ /* 0x002fea0003800000 */
[----:B------:R-:W-:Y:S01]  /*c4b0*/  BPT.TRAP 0x1 ;  /* 0x000000040000795c */ /* 0x000fe20000300000 */
.L_x_43:
[----:B-----5:R-:W-:Y:S01]  /*c4c0*/  ISETP.NE.AND P0, PT, R22, RZ, PT ;  /* 0x000000ff1600720c */ /* 0x020fe20003f05270 */
[----:B------:R-:W-:-:S12]  /*c4d0*/  UISETP.GT.U32.AND UP0, UPT, UR52, 0x1, UPT ;  /* 0x000000013400788c */ /* 0x000fd8000bf04070 */
[----:B------:R-:W-:-:S04]  /*c4e0*/  @P0 LEA R4, R0, UR43, 0x3 ;  /* 0x0000002b00040c11 */ /* 0x000fc8000f8e18ff */
[----:B------:R-:W-:-:S04]  /*c4f0*/  @P0 IADD3 R4, R4, 0x38498, RZ ;  /* 0x0003849804040810 */ /* 0x000fc80007ffe0ff */
[----:B------:R-:W-:-:S04]  /*c500*/  @P0 PRMT R4, R23, 0x654, R4 ;  /* 0x0000065417040816 */ /* 0x000fc80000000004 */
[----:B------:R1:W-:Y:S01]  /*c510*/  @P0 SYNCS.ARRIVE.TRANS64.RED.A1T0 RZ, [R4+URZ], RZ ;  /* 0x000000ff04ff09a7 */ /* 0x0003e2000810043f */
[----:B------:R-:W-:-:S13]  /*c520*/  PLOP3.LUT P0, PT, PT, PT, UP0, 0x80, 0x0 ;  /* 0x000000000000781c */ /* 0x000fda0003f0f008 */
[----:B-1----:R-:W-:Y:S05]  /*c530*/  @P0 BRA `(.L_x_44) ;  /* 0x0000000000040947 */ /* 0x002fea0003800000 */
[----:B------:R-:W-:Y:S01]  /*c540*/  BPT.TRAP 0x1 ;  /* 0x000000040000795c */ /* 0x000fe20000300000 */
.L_x_44:
[----:B------:R-:W-:Y:S01]  /*c550*/  UIADD3 UR10, UR10, 0x1, URZ ;  /* 0x000000010a0a7890 */ /* 0x000fe2000fffe03f */
[C---:B------:R-:W-:Y:S01]  /*c560*/  ISETP.GT.AND P1, PT, R3.reuse, 0x1, PT ;  /* 0x000000010300780c */ /* 0x040fe20003f24270 */
[----:B------:R-:W-:Y:S01]  /*c570*/  VIADD R0, R0, 0x1 ;  /* 0x0000000100007836 */ /* 0x000fe20000000000 */
[----:B------:R-:W-:Y:S01]  /*c580*/  IADD3 R3, R3, -0x1, RZ ;  /* 0xffffffff03037810 */ /* 0x000fe20007ffe0ff */
[----:B------:R-:W-:-:S03]  /*c590*/  UISETP.NE.AND UP0, UPT, UR10, 0x3, UPT ;  /* 0x000000030a00788c */ /* 0x000fc6000bf05270 */
[C---:B------:R-:W-:Y:S01]  /*c5a0*/  ISETP.NE.AND P0, PT, R0.reuse, 0x3, PT ;  /* 0x000000030000780c */ /* 0x040fe20003f05270 */
[----:B------:R-:W-:Y:S02]  /*c5b0*/  USEL UR4, URZ, 0x1, UP0 ;  /* 0x000000013f047887 */ /* 0x000fe40008000000 */
[----:B------:R-:W-:Y:S01]  /*c5c0*/  USEL UR10, UR10, URZ, UP0 ;  /* 0x0000003f0a0a7287 */ /* 0x000fe20008000000 */
[----:B------:R-:W-:-:S03]  /*c5d0*/  SEL R0, R0, RZ, P0 ;  /* 0x000000ff00007207 */ /* 0x000fc60000000000 */
[----:B------:R-:W-:Y:S01]  /*c5e0*/  LOP3.LUT R2, R2, UR4, RZ, 0x3c, !PT ;  /* 0x0000000402027c12 */ /* 0x000fe2000f8e3cff */
[----:B------:R-:W-:Y:S07]  /*c5f0*/  @P1 BRA `(.L_x_45) ;  /* 0xffffffb800901947 */ /* 0x000fee000383ffff */
.L_x_38:
[----:B------:R-:W-:-:S13]  /*c600*/  ISETP.GE.AND P0, PT, R5, 0x1, PT ;  /* 0x000000010500780c */ /* 0x000fda0003f06270 */
[----:B------:R-:W-:Y:S05]  /*c610*/  @!P0 BRA `(.L_x_46) ;  /* 0x0000000000448947 */ /* 0x000fea0003800000 */
[----:B------:R-:W-:-:S06]  /*c620*/  UISETP.NE.AND UP0, UPT, UR50, 0x3, UPT ;  /* 0x000000033200788c */ /* 0x000fcc000bf05270 */
[----:B------:R-:W-:-:S13]  /*c630*/  PLOP3.LUT P0, PT, PT, PT, UP0, 0x80, 0x0 ;  /* 0x000000000000781c */ /* 0x000fda0003f0f008 */
[----:B------:R-:W-:Y:S05]  /*c640*/  @!P0 BRA `(.L_x_47) ;  /* 0x0000000000048947 */ /* 0x000fea0003800000 */
[----:B------:R-:W-:Y:S01]  /*c650*/  BPT.TRAP 0x1 ;  /* 0x000000040000795c */ /* 0x000fe20000300000 */
.L_x_47:
[----:B------:R-:W-:Y:S01]  /*c660*/  ISETP.NE.AND P0, PT, R22, RZ, PT ;  /* 0x000000ff1600720c */ /* 0x000fe20003f05270 */
[----:B------:R-:W-:-:S12]  /*c670*/  UISETP.GT.U32.AND UP0, UPT, UR52, 0x1, UPT ;  /* 0x000000013400788c */ /* 0x000fd8000bf04070 */
[----:B------:R-:W-:-:S04]  /*c680*/  @P0 VIADD R6, R6, UR55 ;  /* 0x0000003706060c36 */ /* 0x000fc80008000000 */
[----:B------:R-:W-:-:S05]  /*c690*/  @P0 IMAD.WIDE.U32 R2, R6, -0x55555555, RZ ;  /* 0xaaaaaaab06020825 */ /* 0x000fca00078e00ff */
[----:B------:R-:W-:-:S05]  /*c6a0*/  @P0 SHF.R.U32.HI R0, RZ, 0x1, R3 ;  /* 0x00000001ff000819 */ /* 0x000fca0000011603 */
[----:B------:R-:W-:-:S05]  /*c6b0*/  @P0 IMAD R0, R0, -0x3, R6 ;  /* 0xfffffffd00000824 */ /* 0x000fca00078e0206 */
[----:B------:R-:W-:-:S04]  /*c6c0*/  @P0 LEA R0, R0, UR43, 0x3 ;  /* 0x0000002b00000c11 */ /* 0x000fc8000f8e18ff */
[----:B------:R-:W-:-:S04]  /*c6d0*/  @P0 IADD3 R0, R0, 0x38498, RZ ;  /* 0x0003849800000810 */ /* 0x000fc80007ffe0ff */
[----:B------:R-:W-:-:S04]  /*c6e0*/  @P0 PRMT R0, R23, 0x654, R0 ;  /* 0x0000065417000816 */ /* 0x000fc80000000000 */
[----:B------:R1:W-:Y:S01]  /*c6f0*/  @P0 SYNCS.ARRIVE.TRANS64.RED.A1T0 RZ, [R0+URZ], RZ ;  /* 0x000000ff00ff09a7 */ /* 0x0003e2000810043f */
[----:B------:R-:W-:-:S13]  /*c700*/  PLOP3.LUT P0, PT, PT, PT, UP0, 0x80, 0x0 ;  /* 0x000000000000781c */ /* 0x000fda0003f0f008 */
[----:B-1----:R-:W-:Y:S05]  /*c710*/  @P0 BRA `(.L_x_46) ;  /* 0x0000000000040947 */ /* 0x002fea0003800000 */
[----:B------:R-:W-:Y:S01]  /*c720*/  BPT.TRAP 0x1 ;  /* 0x000000040000795c */ /* 0x000fe20000300000 */
.L_x_46:
[----:B------:R-:W-:Y:S02]  /*c730*/  R2UR UR4, R5 ;  /* 0x00000000050472ca */ /* 0x000fe400000e0000 */
[----:B------:R-:W-:Y:S02]  /*c740*/  R2UR UR45, R16 ;  /* 0x00000000102d72ca */ /* 0x000fe400000e0000 */
[----:B------:R-:W-:Y:S02]  /*c750*/  R2UR UR46, R17 ;  /* 0x00000000112e72ca */ /* 0x000fe400000e0000 */
[----:B------:R-:W-:-:S07]  /*c760*/  LOP3.LUT P0, RZ, R7, 0xff, RZ, 0xc0, !PT ;  /* 0x000000ff07ff7812 */ /* 0x000fce000780c0ff */
[----:B------:R-:W-:Y:S02]  /*c770*/  UIADD3 UR4, UR4, 0x7f, URZ ;  /* 0x0000007f04047890 */ /* 0x000fe4000fffe03f */
[----:B------:R-:W-:Y:S02]  /*c780*/  USHF.L.U32 UR45, UR45, 0x8, URZ ;  /* 0x000000082d2d7899 */ /* 0x000fe4000800063f */
[----:B------:R-:W-:Y:S02]  /*c790*/  USHF.R.S32.HI UR5, URZ, 0x1f, UR4 ;  /* 0x0000001f3f057899 */ /* 0x000fe40008011404 */
[----:B------:R-:W-:Y:S02]  /*c7a0*/  USHF.L.U32 UR46, UR46, 0x8, URZ ;  /* 0x000000082e2e7899 */ /* 0x000fe4000800063f */
[----:B------:R-:W-:Y:S02]  /*c7b0*/  ULEA.HI UR5, UR5, UR4, URZ, 0x7 ;  /* 0x0000000405057291 */ /* 0x000fe4000f8f383f */
[----:B------:R-:W-:-:S02]  /*c7c0*/  UIADD3 UR4, UR43, 0x30000, URZ ;  /* 0x000300002b047890 */ /* 0x000fc4000fffe03f */
[----:B------:R-:W-:Y:S02]  /*c7d0*/  USHF.R.S32.HI UR5, URZ, 0x7, UR5 ;  /* 0x000000073f057899 */ /* 0x000fe40008011405 */
[----:B------:R-:W-:Y:S02]  /*c7e0*/  ULOP3.LUT UP2, URZ, UR4, 0x3ff, URZ, 0xc0, !UPT ;  /* 0x000003ff043f7892 */ /* 0x000fe4000f84c03f */
[----:B------:R-:W-:Y:S02]  /*c7f0*/  UIADD3 UR55, UR55, UR5, URZ ;  /* 0x0000000537377290 */ /* 0x000fe4000fffe03f */
[----:B------:R-:W-:Y:S02]  /*c800*/  UISETP.GE.U32.AND UP1, UPT, UR5, 0x3, UPT ;  /* 0x000000030500788c */ /* 0x000fe4000bf26070 */
[----:B------:R-:W-:Y:S01]  /*c810*/  UISETP.GT.U32.AND UP0, UPT, UR55, 0x2, UPT ;  /* 0x000000023700788c */ /* 0x000fe2000bf04070 */
[----:B------:R-:W-:-:S03]  /*c820*/  PLOP3.LUT P1, PT, PT, PT, UP2, 0x80, 0x0 ;  /* 0x000000000000781c */ /* 0x000fc60003f2f028 */
[----:B------:R-:W-:-:S04]  /*c830*/  UISETP.LT.U32.AND UP0, UPT, UR5, 0x3, UP0 ;  /* 0x000000030500788c */ /* 0x000fc80008701070 */
[----:B------:R-:W-:Y:S02]  /*c840*/  USEL UR6, URZ, 0x1, !UP0 ;  /* 0x000000013f067887 */ /* 0x000fe4000c000000 */
[----:B------:R-:W-:Y:S02]  /*c850*/  @UP1 UIMAD.WIDE.U32 UR4, UR55, -0x55555555, URZ ;  /* 0xaaaaaaab370418a5 */ /* 0x000fe4000f8e003f */
[----:B------:R-:W-:Y:S02]  /*c860*/  ULOP3.LUT UR37, UR37, UR6, URZ, 0x3c, !UPT ;  /* 0x0000000625257292 */ /* 0x000fe4000f8e3c3f */
[----:B------:R-:W-:-:S04]  /*c870*/  @UP1 USHF.R.U32.HI UR4, URZ, 0x1, UR5 ;  /* 0x000000013f041899 */ /* 0x000fc80008011605 */
[----:B------:R-:W-:Y:S01]  /*c880*/  @UP1 ULOP3.LUT UR37, UR37, 0x1, UR4, 0x78, !UPT ;  /* 0x0000000125251892 */ /* 0x000fe2000f8e7804 */
[----:B------:R-:W-:Y:S11]  /*c890*/  @!P0 BRA `(.L_x_48) ;  /* 0x00000000000c8947 */ /* 0x000ff60003800000 */
[----:B------:R-:W-:-:S04]  /*c8a0*/  DEPBAR {5,4,3,2,1,0} ;  /* 0x0000003f0000791a */ /* 0x000fc80000000000 */
[----:B------:R1:W-:Y:S02]  /*c8b0*/  UTMACCTL.IV [UR58] ;  /* 0x000000003a0079b9 */ /* 0x0003e40008000000 */
[----:B-1----:R-:W-:Y:S01]  /*c8c0*/  NOP ;  /* 0x0000000000007918 */ /* 0x002fe20000000000 */
.L_x_48:
[----:B------:R-:W-:Y:S05]  /*c8d0*/  @!P1 BRA `(.L_x_49) ;  /* 0x00000000007c9947 */ /* 0x000fea0003800000 */
[----:B------:R-:W-:Y:S01]  /*c8e0*/  MOV R16, 0x0 ;  /* 0x0000000000107802 */ /* 0x000fe20000000f00 */
[----:B------:R-:W-:Y:S01]  /*c8f0*/  ULDC.64 UR4, c[0x4][0x68] ;  /* 0x01001a0000047ab9 */ /* 0x000fe20000000a00 */
[----:B------:R-:W-:Y:S01]  /*c900*/  ULDC.64 UR6, c[0x4][0x70] ;  /* 0x01001c0000067ab9 */ /* 0x000fe20000000a00 */
[----:B------:R-:W-:Y:S01]  /*c910*/  ULDC.64 UR8, c[0x4][0x8] ;  /* 0x0100020000087ab9 */ /* 0x000fe20000000a00 */
[----:B------:R1:W3:Y:S01]  /*c920*/  LDC.64 R2, c[0x4][R16] ;  /* 0x0100000010027b82 */ /* 0x0002e20000000a00 */
[----:B------:R-:W-:Y:S01]  /*c930*/  IMAD.U32 R4, RZ, RZ, UR4 ;  /* 0x00000004ff047e24 */ /* 0x000fe2000f8e00ff */
[----:B------:R-:W-:Y:S01]  /*c940*/  MOV R5, UR5 ;  /* 0x0000000500057c02 */ /* 0x000fe20008000f00 */
[----:B------:R-:W-:Y:S01]  /*c950*/  IMAD.U32 R6, RZ, RZ, UR6 ;  /* 0x00000006ff067e24 */ /* 0x000fe2000f8e00ff */
[----:B------:R-:W-:Y:S01]  /*c960*/  MOV R7, UR7 ;  /* 0x0000000700077c02 */ /* 0x000fe20008000f00 */
[----:B------:R-:W-:Y:S01]  /*c970*/  IMAD.U32 R10, RZ, RZ, UR8 ;  /* 0x00000008ff0a7e24 */ /* 0x000fe2000f8e00ff */
[----:B------:R-:W-:Y:S01]  /*c980*/  MOV R11, UR9 ;  /* 0x00000009000b7c02 */ /* 0x000fe20008000f00 */
[----:B------:R-:W-:Y:S01]  /*c990*/  IMAD.MOV.U32 R8, RZ, RZ, 0x70 ;  /* 0x00000070ff087424 */ /* 0x000fe200078e00ff */
[----:B------:R-:W-:Y:S01]  /*c9a0*/  MOV R12, 0x1 ;  /* 0x00000001000c7802 */ /* 0x000fe20000000f00 */
[----:B-1----:R-:W-:-:S07]  /*c9b0*/  IMAD.MOV.U32 R13, RZ, RZ, RZ ;  /* 0x000000ffff0d7224 */ /* 0x002fce00078e00ff */
[----:B------:R-:W-:-:S07]  /*c9c0*/  LEPC R20, `(.L_x_50) ;  /* 0x000000001014794e */ /* 0x000fce0000000000 */
[----:B--23--:R-:W-:Y:S05]  /*c9d0*/  CALL.ABS.NOINC R2 ;  /* 0x0000000002007343 */ /* 0x00cfea0003c00000 */
.L_x_50:
[----:B------:R1:W2:Y:S01]  /*c9e0*/  LDC.64 R2, c[0x4][R16] ;  /* 0x0100000010027b82 */ /* 0x0002a20000000a00 */
[----:B------:R-:W-:Y:S01]  /*c9f0*/  ULDC.64 UR4, c[0x4][0x68] ;  /* 0x01001a0000047ab9 */ /* 0x000fe20000000a00 */
[----:B------:R-:W-:Y:S01]  /*ca00*/  ULDC.64 UR6, c[0x4][0x70] ;  /* 0x01001c0000067ab9 */ /* 0x000fe20000000a00 */
[----:B------:R-:W-:Y:S01]  /*ca10*/  ULDC.64 UR8, c[0x4][0x8] ;  /* 0x0100020000087ab9 */ /* 0x000fe20000000a00 */
[----:B------:R-:W-:Y:S01]  /*ca20*/  MOV R4, UR4 ;  /* 0x0000000400047c02 */ /* 0x000fe20008000f00 */
[----:B------:R-:W-:Y:S01]  /*ca30*/  IMAD.U32 R5, RZ, RZ, UR5 ;  /* 0x00000005ff057e24 */ /* 0x000fe2000f8e00ff */
[----:B------:R-:W-:Y:S01]  /*ca40*/  MOV R6, UR6 ;  /* 0x0000000600067c02 */ /* 0x000fe20008000f00 */
[----:B------:R-:W-:Y:S01]  /*ca50*/  IMAD.U32 R7, RZ, RZ, UR7 ;  /* 0x00000007ff077e24 */ /* 0x000fe2000f8e00ff */
[----:B------:R-:W-:Y:S01]  /*ca60*/  MOV R10, UR8 ;  /* 0x00000008000a7c02 */ /* 0x000fe20008000f00 */
[----:B------:R-:W-:Y:S01]  /*ca70*/  IMAD.U32 R11, RZ, RZ, UR9 ;  /* 0x00000009ff0b7e24 */ /* 0x000fe2000f8e00ff */
[----:B------:R-:W-:Y:S01]  /*ca80*/  MOV R8, 0x70 ;  /* 0x0000007000087802 */ /* 0x000fe20000000f00 */
[----:B------:R-:W-:Y:S01]  /*ca90*/  IMAD.MOV.U32 R12, RZ, RZ, 0x1 ;  /* 0x00000001ff0c7424 */ /* 0x000fe200078e00ff */
[----:B-1----:R-:W-:-:S07]  /*caa0*/  MOV R13, RZ ;  /* 0x000000ff000d7202 */ /* 0x002fce0000000f00 */
[----:B------:R-:W-:-:S07]  /*cab0*/  LEPC R20, `(.L_x_49) ;  /* 0x000000001014794e */ /* 0x000fce0000000000 */
[----:B--2---:R-:W-:Y:S05]  /*cac0*/  CALL.ABS.NOINC R2 ;  /* 0x0000000002007343 */ /* 0x004fea0003c00000 */
.L_x_49:
[----:B------:R-:W-:Y:S02]  /*cad0*/  ULDC.64 UR4, c[0x0][0x590] ;  /* 0x0001640000047ab9 */ /* 0x000fe40000000a00 */
[----:B------:R-:W-:-:S04]  /*cae0*/  ISETP.NE.U32.AND P0, PT, RZ, UR4, PT ;  /* 0x00000004ff007c0c */ /* 0x000fc8000bf05070 */
[----:B------:R-:W-:-:S13]  /*caf0*/  ISETP.NE.AND.EX P0, PT, RZ, UR5, PT, P0 ;  /* 0x00000005ff007c0c */ /* 0x000fda000bf05300 */
[----:B------:R-:W-:Y:S05]  /*cb00*/  @!P0 BRA `(.L_x_51) ;  /* 0x0000000000148947 */ /* 0x000fea0003800000 */
[----:B------:R-:W-:-:S04]  /*cb10*/  LEA R2, P0, R18, UR4, 0x3 ;  /* 0x0000000412027c11 */ /* 0x000fc8000f8018ff */
[----:B------:R-:W-:-:S06]  /*cb20*/  LEA.HI.X R3, R18, UR5, R19, 0x3, P0 ;  /* 0x0000000512037c11 */ /* 0x000fcc00080f1c13 */
[----:B------:R-:W3:Y:S04]  /*cb30*/  LDG.E.64 R2, desc[UR56][R2.64] ;  /* 0x0000003802027981 */ /* 0x000ee8000c1e1b00 */
[----:B---3--:R1:W5:Y:S01]  /*cb40*/  LD.E R0, desc[UR56][R2.64] ;  /* 0x0000003802007980 */ /* 0x008362000c101900 */
[----:B------:R-:W-:Y:S05]  /*cb50*/  BRA `(.L_x_52) ;  /* 0x0000000000307947 */ /* 0x000fea0003800000 */
.L_x_51:
[----:B------:R-:W-:Y:S02]  /*cb60*/  ULDC.64 UR4, c[0x0][0x588] ;  /* 0x0001620000047ab9 */ /* 0x000fe40000000a00 */
[----:B------:R-:W-:-:S04]  /*cb70*/  ISETP.NE.U32.AND P0, PT, RZ, UR4, PT ;  /* 0x00000004ff007c0c */ /* 0x000fc8000bf05070 */
[----:B------:R-:W-:-:S13]  /*cb80*/  ISETP.NE.AND.EX P0, PT, RZ, UR5, PT, P0 ;  /* 0x00000005ff007c0c */ /* 0x000fda000bf05300 */
[----:B------:R-:W-:Y:S05]  /*cb90*/  @!P0 BRA `(.L_x_53) ;  /* 0x0000000000188947 */ /* 0x000fea0003800000 */
[----:B------:R-:W1:Y:S01]  /*cba0*/  LDC.64 R4, c[0x0][0x588] ;  /* 0x00016200ff047b82 */ /* 0x000e620000000a00 */
[----:B------:R-:W-:Y:S02]  /*cbb0*/  ULDC UR4, c[0x0][0x598] ;  /* 0x0001660000047ab9 */ /* 0x000fe40000000800 */
[----:B------:R-:W-:-:S04]  /*cbc0*/  IMAD R2, R18, UR4, RZ ;  /* 0x0000000412027c24 */ /* 0x000fc8000f8e02ff */
[----:B-1----:R-:W-:-:S05]  /*cbd0*/  IMAD.WIDE R2, R2, 0x4, R4 ;  /* 0x0000000402027825 */ /* 0x002fca00078e0204 */
[----:B------:R3:W5:Y:S01]  /*cbe0*/  LDG.E R0, desc[UR56][R2.64] ;  /* 0x0000003802007981 */ /* 0x000762000c1e1900 */
[----:B------:R-:W-:Y:S05]  /*cbf0*/  BRA `(.L_x_52) ;  /* 0x0000000000087947 */ /* 0x000fea0003800000 */
.L_x_53:
[----:B------:R-:W-:Y:S02]  /*cc00*/  ULDC UR4, c[0x0][0x580] ;  /* 0x0001600000047ab9 */ /* 0x000fe40000000800 */
[----:B------:R-:W-:-:S07]  /*cc10*/  IMAD.U32 R0, RZ, RZ, UR4 ;  /* 0x00000004ff007e24 */ /* 0x000fce000f8e00ff */
.L_x_52:
[----:B------:R-:W-:Y:S02]  /*cc20*/  ULDC.64 UR4, c[0x0][0x5b8] ;  /* 0x00016e0000047ab9 */ /* 0x000fe40000000a00 */
[----:B------:R-:W-:-:S04]  /*cc30*/  ISETP.NE.U32.AND P0, PT, RZ, UR4, PT ;  /* 0x00000004ff007c0c */ /* 0x000fc8000bf05070 */
[----:B------:R-:W-:-:S13]  /*cc40*/  ISETP.NE.AND.EX P0, PT, RZ, UR5, PT, P0 ;  /* 0x00000005ff007c0c */ /* 0x000fda000bf05300 */
[----:B------:R-:W-:Y:S05]  /*cc50*/  @!P0 BRA `(.L_x_54) ;  /* 0x0000000000148947 */ /* 0x000fea0003800000 */
[----:B-1-3--:R-:W-:-:S04]  /*cc60*/  LEA R2, P0, R18, UR4, 0x3 ;  /* 0x0000000412027c11 */ /* 0x00afc8000f8018ff */
[----:B------:R-:W-:-:S06]  /*cc70*/  LEA.HI.X R3, R18, UR5, R19, 0x3, P0 ;  /* 0x0000000512037c11 */ /* 0x000fcc00080f1c13 */
[----:B------:R-:W3:Y:S04]  /*cc80*/  LDG.E.64 R2, desc[UR56][R2.64] ;  /* 0x0000003802027981 */ /* 0x000ee8000c1e1b00 */
[----:B---3--:R3:W5:Y:S01]  /*cc90*/  LD.E R2, desc[UR56][R2.64] ;  /* 0x0000003802027980 */ /* 0x008762000c101900 */
[----:B------:R-:W-:Y:S05]  /*cca0*/  BRA `(.L_x_55) ;  /* 0x0000000000307947 */ /* 0x000fea0003800000 */
.L_x_54:
[----:B------:R-:W-:Y:S02]  /*ccb0*/  ULDC.64 UR4, c[0x0][0x5b0] ;  /* 0x00016c0000047ab9 */ /* 0x000fe40000000a00 */
[----:B------:R-:W-:-:S04]  /*ccc0*/  ISETP.NE.U32.AND P0, PT, RZ, UR4, PT ;  /* 0x00000004ff007c0c */ /* 0x000fc8000bf05070 */
[----:B------:R-:W-:-:S13]  /*ccd0*/  ISETP.NE.AND.EX P0, PT, RZ, UR5, PT, P0 ;  /* 0x00000005ff007c0c */ /* 0x000fda000bf05300 */
[----:B------:R-:W-:Y:S05]  /*cce0*/  @!P0 BRA `(.L_x_56) ;  /* 0x0000000000188947 */ /* 0x000fea0003800000 */
[----:B------:R-:W4:Y:S01]  /*ccf0*/  LDC.64 R4, c[0x0][0x5b0] ;  /* 0x00016c00ff047b82 */ /* 0x000f220000000a00 */
[----:B------:R-:W-:Y:S02]  /*cd00*/  ULDC UR4, c[0x0][0x5c0] ;  /* 0x0001700000047ab9 */ /* 0x000fe40000000800 */
[----:B-1-3--:R-:W-:-:S04]  /*cd10*/  IMAD R2, R18, UR4, RZ ;  /* 0x0000000412027c24 */ /* 0x00afc8000f8e02ff */
[----:B----4-:R-:W-:-:S06]  /*cd20*/  IMAD.WIDE R2, R2, 0x4, R4 ;  /* 0x0000000402027825 */ /* 0x010fcc00078e0204 */
[----:B------:R1:W5:Y:S01]  /*cd30*/  LDG.E R2, desc[UR56][R2.64] ;  /* 0x0000003802027981 */ /* 0x000362000c1e1900 */
[----:B------:R-:W-:Y:S05]  /*cd40*/  BRA `(.L_x_55) ;  /* 0x0000000000087947 */ /* 0x000fea0003800000 */
.L_x_56:
[----:B------:R-:W-:Y:S02]  /*cd50*/  ULDC UR4, c[0x0][0x5a8] ;  /* 0x00016a0000047ab9 */ /* 0x000fe40000000800 */
[----:B-1-3--:R-:W-:-:S07]  /*cd60*/  MOV R2, UR4 ;  /* 0x0000000400027c02 */ /* 0x00afce0008000f00 */
.L_x_55:
[----:B------:R-:W-:Y:S01]  /*cd70*/  ISETP.GT.U32.AND P0, PT, R157, 0x3e, PT ;  /* 0x0000003e9d00780c */ /* 0x000fe20003f04070 */
[----:B------:R-:W-:Y:S01]  /*cd80*/  BSSY B0, `(.L_x_57) ;  /* 0x0000007000007945 */ /* 0x000fe20003800000 */
[----:B------:R-:W-:-:S11]  /*cd90*/  PRMT R16, RZ, 0x7610, R16 ;  /* 0x00007610ff107816 */ /* 0x000fd60000000010 */
[----:B------:R-:W-:Y:S05]  /*cda0*/  @P0 BRA `(.L_x_58) ;  /* 0x0000000000100947 */ /* 0x000fea0003800000 */
[----:B------:R-:W-:-:S03]  /*cdb0*/  UMOV UR4, 0xffffffff ;  /* 0xffffffff00047882 */ /* 0x000fc60000000000 */
[----:B------:R-:W-:Y:S05]  /*cdc0*/  BRA.DIV UR4, `(.L_x_59) ;  /* 0x000000da04cc7947 */ /* 0x000fea000b800000 */
[----:B------:R-:W-:-:S13]  /*cdd0*/  ELECT P6, URZ, PT ;  /* 0x00000000003f782f */ /* 0x000fda00038c0000 */
.L_x_355:
[----:B------:R-:W-:-:S07]  /*cde0*/  SEL R16, RZ, 0x1, !P6 ;  /* 0x00000001ff107807 */ /* 0x000fce0007000000 */
.L_x_58:
[----:B------:R-:W-:Y:S05]  /*cdf0*/  BSYNC B0 ;  /* 0x0000000000007941 */ /* 0x000fea0003800000 */
.L_x_57:
[----:B-1-3--:R-:W-:-:S05]  /*ce00*/  IMAD.U32 R3, RZ, RZ, UR48 ;  /* 0x00000030ff037e24 */ /* 0x00afca000f8e00ff */
[----:B------:R-:W-:-:S13]  /*ce10*/  ISETP.NE.AND P1, PT, R3, 0x3, PT ;  /* 0x000000030300780c */ /* 0x000fda0003f25270 */
[----:B------:R-:W-:Y:S05]  /*ce20*/  @!P1 BRA `(.L_x_60) ;  /* 0x0000000000049947 */ /* 0x000fea0003800000 */
[----:B------:R-:W-:Y:S01]  /*ce30*/  BPT.TRAP 0x1 ;  /* 0x000000040000795c */ /* 0x000fe20000300000 */
.L_x_60:
[----:B------:R-:W-:Y:S02]  /*ce40*/  SHF.L.U32 R159, RZ, 0x1f, RZ ;  /* 0x0000001fff9f7819 */ /* 0x000fe400000006ff */
[----:B-----5:R-:W-:Y:S02]  /*ce50*/  FSETP.NEU.AND P0, PT, R0, RZ, PT ;  /* 0x000000ff0000720b */ /* 0x020fe40003f0d000 */
[----:B------:R-:W1:Y:S02]  /*ce60*/  SYNCS.PHASECHK.TRANS64.TRYWAIT P2, [UR43+0x384b0], R159 ;  /* 0x0384b09fff0075a7 */ /* 0x000e64000804016b */
[----:B-1----:R-:W-:Y:S09]  /*ce70*/  @!P2 BRA `(.L_x_61) ;  /* 0x000000d800b8a947 */ /* 0x002ff20003800000 */
.L_x_356:
[----:B------:R-:W3:Y:S04]  /*ce80*/  LDL.LU R3, [R1] ;  /* 0x0000000001037983 */ /* 0x000ee80000300800 */
[----:B------:R-:W4:Y:S04]  /*ce90*/  LDL.LU R7, [R1+0x4] ;  /* 0x0000040001077983 */ /* 0x000f280000300800 */
[----:B------:R-:W5:Y:S01]  /*cea0*/  LDL.LU R6, [R1+0x8] ;  /* 0x0000080001067983 */ /* 0x000f620000300800 */
[----:B------:R-:W-:Y:S01]  /*ceb0*/  MOV R8, RZ ;  /* 0x000000ff00087202 */ /* 0x000fe20000000f00 */
[----:B------:R-:W-:Y:S05]  /*cec0*/  @P0 WARPSYNC.ALL ;  /* 0x0000000000000948 */ /* 0x000fea0003800000 */
[----:B-1----:R-:W-:Y:S01]  /*ced0*/  @P0 LEA R4, R156, UR43, 0x1 ;  /* 0x0000002b9c040c11 */ /* 0x002fe2000f8e08ff */
[----:B------:R-:W-:Y:S04]  /*cee0*/  BSSY B0, `(.L_x_62) ;  /* 0x0000010000007945 */ /* 0x000fe80003800000 */
[----:B------:R-:W1:Y:S02]  /*cef0*/  @P0 LDSM.16.MT88.4 R8, [R4+0x30000] ;  /* 0x030000000408083b */ /* 0x000e640000004200 */
[----:B-1----:R-:W-:-:S02]  /*cf00*/  HADD2.F32 R5, -RZ, R8.H0_H0 ;  /* 0x20000008ff057230 */ /* 0x002fc40000004100 */
[----:B---3--:R-:W-:-:S04]  /*cf10*/  FMUL R3, R3, R2 ;  /* 0x0000000203037220 */ /* 0x008fc80000400000 */
[----:B------:R-:W-:Y:S01]  /*cf20*/  FFMA R5, R5, R0, R3 ;  /* 0x0000000005057223 */ /* 0x000fe20000000003 */
[----:B------:R-:W-:Y:S02]  /*cf30*/  HADD2.F32 R3, -RZ, R8.H1_H1 ;  /* 0x30000008ff037230 */ /* 0x000fe40000004100 */
[-C--:B----4-:R-:W-:Y:S01]  /*cf40*/  FMUL R12, R7, R2.reuse ;  /* 0x00000002070c7220 */ /* 0x090fe20000400000 */
[----:B-----5:R-:W-:-:S03]  /*cf50*/  FMUL R13, R6, R2 ;  /* 0x00000002060d7220 */ /* 0x020fc60000400000 */
[----:B------:R-:W-:-:S05]  /*cf60*/  FFMA R12, R3, R0, R12 ;  /* 0x00000000030c7223 */ /* 0x000fca000000000c */
[----:B------:R-:W-:Y:S02]  /*cf70*/  F2FP.F16.F32.PACK_AB R12, R12, R5 ;  /* 0x000000050c0c723e */ /* 0x000fe400000000ff */
[----:B------:R-:W1:Y:S01]  /*cf80*/  @P0 LDSM.16.MT88.4 R4, [R4+0x30800] ;  /* 0x030800000404083b */ /* 0x000e620000004200 */
[----:B------:R-:W-:Y:S05]  /*cf90*/  @P0 BRA `(.L_x_63) ;  /* 0x0000000000100947 */ /* 0x000fea0003800000 */
[----:B------:R-:W-:Y:S01]  /*cfa0*/  IMAD.MOV.U32 R9, RZ, RZ, RZ ;  /* 0x000000ffff097224 */ /* 0x000fe200078e00ff */
[----:B------:R-:W-:Y:S02]  /*cfb0*/  CS2R R10, SRZ ;  /* 0x00000000000a7805 */ /* 0x000fe4000001ff00 */
[----:B-1----:R-:W-:Y:S02]  /*cfc0*/  CS2R R4, SRZ ;  /* 0x0000000000047805 */ /* 0x002fe4000001ff00 */
[----:B------:R-:W-:-:S07]  /*cfd0*/  CS2R R6, SRZ ;  /* 0x0000000000067805 */ /* 0x000fce000001ff00 */
.L_x_63:
[----:B------:R-:W-:Y:S05]  /*cfe0*/  BSYNC B0 ;  /* 0x0000000000007941 */ /* 0x000fea0003800000 */
.L_x_62:
[----:B------:R-:W3:Y:S04]  /*cff0*/  LDL.LU R164, [R1+0xc] ;  /* 0x00000c0001a47983 */ /* 0x000ee80000300800 */
[----:B------:R-:W4:Y:S04]  /*d000*/  LDL.LU R18, [R1+0x10] ;  /* 0x0000100001127983 */ /* 0x000f280000300800 */
[----:B------:R-:W5:Y:S04]  /*d010*/  LDL.LU R17, [R1+0x14] ;  /* 0x0000140001117983 */ /* 0x000f680000300800 */
        /* <DEDUP_REMOVED lines=10> */
[--C-:B------:R-:W-:Y:S01]  /*d0c0*/  HADD2.F32 R3, -RZ, R9.reuse.H0_H0 ;  /* 0x20000009ff037230 */ /* 0x100fe20000004100 */
[----:B------:R-:W-:Y:S05]  /*d0d0*/  WARPSYNC.ALL ;  /* 0x0000000000007948 */ /* 0x000fea0003800000 */
[----:B------:R-:W-:Y:S01]  /*d0e0*/  FFMA R14, R3, R0, R13 ;  /* 0x00000000030e7223 */ /* 0x000fe2000000000d */
[----:B------:R-:W-:Y:S01]  /*d0f0*/  HADD2.F32 R3, -RZ, R9.H1_H1 ;  /* 0x30000009ff037230 */ /* 0x000fe20000004100 */
[----:B------:R-:W-:Y:S01]  /*d100*/  PRMT R16, R16, 0x9910, RZ ;  /* 0x0000991010107816 */ /* 0x000fe200000000ff */
[----:B------:R-:W-:Y:S01]  /*d110*/  BSSY B0, `(.L_x_64) ;  /* 0x0000043000007945 */ /* 0x000fe20003800000 */
[----:B---3--:R-:W-:-:S04]  /*d120*/  FMUL R13, R164, R2 ;  /* 0x00000002a40d7220 */ /* 0x008fc80000400000 */
[----:B------:R-:W-:Y:S01]  /*d130*/  FFMA R13, R3, R0, R13 ;  /* 0x00000000030d7223 */ /* 0x000fe2000000000d */
[----:B----4-:R-:W-:-:S04]  /*d140*/  FMUL R3, R18, R2 ;  /* 0x0000000212037220 */ /* 0x010fc80000400000 */
[----:B------:R-:W-:Y:S01]  /*d150*/  F2FP.F16.F32.PACK_AB R13, R13, R14 ;  /* 0x0000000e0d0d723e */ /* 0x000fe200000000ff */
[----:B------:R-:W-:-:S05]  /*d160*/  HADD2.F32 R14, -RZ, R10.H0_H0 ;  /* 0x2000000aff0e7230 */ /* 0x000fca0000004100 */
[----:B------:R-:W-:Y:S01]  /*d170*/  FFMA R18, R14, R0, R3 ;  /* 0x000000000e127223 */ /* 0x000fe20000000003 */
[----:B------:R-:W-:Y:S02]  /*d180*/  HADD2.F32 R14, -RZ, R10.H1_H1 ;  /* 0x3000000aff0e7230 */ /* 0x000fe40000004100 */
[----:B-----5:R-:W-:-:S04]  /*d190*/  FMUL R3, R17, R2 ;  /* 0x0000000211037220 */ /* 0x020fc80000400000 */
[----:B------:R-:W-:Y:S01]  /*d1a0*/  FFMA R17, R14, R0, R3 ;  /* 0x000000000e117223 */ /* 0x000fe20000000003 */
[----:B------:R-:W-:Y:S02]  /*d1b0*/  HADD2.F32 R14, -RZ, R11.H0_H0 ;  /* 0x2000000bff0e7230 */ /* 0x000fe40000004100 */
[----:B--2---:R-:W-:-:S04]  /*d1c0*/  FMUL R3, R15, R2 ;  /* 0x000000020f037220 */ /* 0x004fc80000400000 */
[----:B------:R-:W-:Y:S01]  /*d1d0*/  FFMA R15, R14, R0, R3 ;  /* 0x000000000e0f7223 */ /* 0x000fe20000000003 */
[----:B------:R-:W-:Y:S02]  /*d1e0*/  HADD2.F32 R14, -RZ, R11.H1_H1 ;  /* 0x3000000bff0e7230 */ /* 0x000fe40000004100 */
[----:B------:R-:W-:-:S04]  /*d1f0*/  FMUL R3, R163, R2 ;  /* 0x00000002a3037220 */ /* 0x000fc80000400000 */
[----:B------:R-:W-:Y:S01]  /*d200*/  FFMA R3, R14, R0, R3 ;  /* 0x000000000e037223 */ /* 0x000fe20000000003 */
[----:B------:R-:W-:-:S04]  /*d210*/  F2FP.F16.F32.PACK_AB R14, R17, R18 ;  /* 0x00000012110e723e */ /* 0x000fc800000000ff */
[----:B------:R-:W-:Y:S02]  /*d220*/  F2FP.F16.F32.PACK_AB R15, R3, R15 ;  /* 0x0000000f030f723e */ /* 0x000fe400000000ff */
[----:B------:R-:W-:-:S05]  /*d230*/  LEA R3, R156, UR43, 0x1 ;  /* 0x0000002b9c037c11 */ /* 0x000fca000f8e08ff */
[----:B------:R1:W-:Y:S02]  /*d240*/  STSM.16.MT88.4 [R3+0x30000], R12 ;  /* 0x0300000c03007844 */ /* 0x0003e40000004200 */
[--C-:B-1----:R-:W-:Y:S02]  /*d250*/  HADD2.F32 R13, -RZ, R4.reuse.H1_H1 ;  /* 0x30000004ff0d7230 */ /* 0x102fe40000004100 */
[-C--:B------:R-:W-:Y:S01]  /*d260*/  FMUL R12, R21, R2.reuse ;  /* 0x00000002150c7220 */ /* 0x080fe20000400000 */
[----:B------:R-:W-:Y:S02]  /*d270*/  HADD2.F32 R14, -RZ, R4.H0_H0 ;  /* 0x20000004ff0e7230 */ /* 0x000fe40000004100 */
[----:B------:R-:W-:Y:S01]  /*d280*/  FMUL R15, R152, R2 ;  /* 0x00000002980f7220 */ /* 0x000fe20000400000 */
[-C--:B------:R-:W-:Y:S01]  /*d290*/  FFMA R21, R13, R0.reuse, R12 ;  /* 0x000000000d157223 */ /* 0x080fe2000000000c */
[--C-:B------:R-:W-:Y:S02]  /*d2a0*/  HADD2.F32 R13, -RZ, R5.reuse.H1_H1 ;  /* 0x30000005ff0d7230 */ /* 0x100fe40000004100 */
[----:B------:R-:W-:Y:S01]  /*d2b0*/  FFMA R152, R14, R0, R15 ;  /* 0x000000000e987223 */ /* 0x000fe2000000000f */
[----:B------:R-:W-:Y:S01]  /*d2c0*/  FMUL R12, R19, R2 ;  /* 0x00000002130c7220 */ /* 0x000fe20000400000 */
[----:B------:R-:W-:-:S02]  /*d2d0*/  HADD2.F32 R14, -RZ, R5.H0_H0 ;  /* 0x20000005ff0e7230 */ /* 0x000fc40000004100 */
[----:B------:R-:W-:Y:S01]  /*d2e0*/  FMUL R15, R20, R2 ;  /* 0x00000002140f7220 */ /* 0x000fe20000400000 */
[-C--:B------:R-:W-:Y:S01]  /*d2f0*/  FFMA R19, R13, R0.reuse, R12 ;  /* 0x000000000d137223 */ /* 0x080fe2000000000c */
[--C-:B------:R-:W-:Y:S02]  /*d300*/  HADD2.F32 R13, -RZ, R6.reuse.H1_H1 ;  /* 0x30000006ff0d7230 */ /* 0x100fe40000004100 */
[----:B------:R-:W-:Y:S01]  /*d310*/  FFMA R20, R14, R0, R15 ;  /* 0x000000000e147223 */ /* 0x000fe2000000000f */
[-C--:B------:R-:W-:Y:S01]  /*d320*/  FMUL R12, R161, R2.reuse ;  /* 0x00000002a10c7220 */ /* 0x080fe20000400000 */
[----:B------:R-:W-:Y:S02]  /*d330*/  HADD2.F32 R14, -RZ, R6.H0_H0 ;  /* 0x20000006ff0e7230 */ /* 0x000fe40000004100 */
[----:B------:R-:W-:Y:S01]  /*d340*/  FMUL R15, R162, R2 ;  /* 0x00000002a20f7220 */ /* 0x000fe20000400000 */
[----:B------:R-:W-:Y:S01]  /*d350*/  FFMA R17, R13, R0, R12 ;  /* 0x000000000d117223 */ /* 0x000fe2000000000c */
[----:B------:R-:W-:-:S02]  /*d360*/  HADD2.F32 R13, -RZ, R7.H0_H0 ;  /* 0x20000007ff0d7230 */ /* 0x000fc40000004100 */
[----:B------:R-:W-:Y:S01]  /*d370*/  FFMA R18, R14, R0, R15 ;  /* 0x000000000e127223 */ /* 0x000fe2000000000f */
[----:B------:R-:W-:Y:S02]  /*d380*/  HADD2.F32 R12, -RZ, R7.H1_H1 ;  /* 0x30000007ff0c7230 */ /* 0x000fe40000004100 */
[-C--:B------:R-:W-:Y:S01]  /*d390*/  FMUL R14, R160, R2.reuse ;  /* 0x00000002a00e7220 */ /* 0x080fe20000400000 */
[----:B------:R-:W-:Y:S01]  /*d3a0*/  FMUL R15, R155, R2 ;  /* 0x000000029b0f7220 */ /* 0x000fe20000400000 */
[----:B------:R-:W-:Y:S02]  /*d3b0*/  MOV R155, R16 ;  /* 0x00000010009b7202 */ /* 0x000fe40000000f00 */
[-C--:B------:R-:W-:Y:S01]  /*d3c0*/  FFMA R16, R13, R0.reuse, R14 ;  /* 0x000000000d107223 */ /* 0x080fe2000000000e */
[----:B------:R-:W-:Y:S01]  /*d3d0*/  FFMA R15, R12, R0, R15 ;  /* 0x000000000c0f7223 */ /* 0x000fe2000000000f */
[----:B------:R-:W-:Y:S02]  /*d3e0*/  F2FP.F16.F32.PACK_AB R12, R21, R152 ;  /* 0x00000098150c723e */ /* 0x000fe400000000ff */
[----:B------:R-:W-:-:S02]  /*d3f0*/  F2FP.F16.F32.PACK_AB R13, R19, R20 ;  /* 0x00000014130d723e */ /* 0x000fc400000000ff */
[----:B------:R-:W-:Y:S02]  /*d400*/  F2FP.F16.F32.PACK_AB R14, R17, R18 ;  /* 0x00000012110e723e */ /* 0x000fe400000000ff */
[----:B------:R-:W-:Y:S02]  /*d410*/  F2FP.F16.F32.PACK_AB R15, R15, R16 ;  /* 0x000000100f0f723e */ /* 0x000fe400000000ff */
[----:B------:R-:W-:-:S03]  /*d420*/  ISETP.NE.AND P2, PT, R155, RZ, PT ;  /* 0x000000ff9b00720c */ /* 0x000fc60003f45270 */
[----:B------:R1:W-:Y:S01]  /*d430*/  STSM.16.MT88.4 [R3+0x30800], R12 ;  /* 0x0308000c03007844 */ /* 0x0003e20000004200 */
[----:B------:R-:W-:Y:S01]  /*d440*/  @!PT LDS RZ, [RZ] ;  /* 0x00000000fffff984 */ /* 0x000fe20000000800 */
[----:B------:R-:W-:Y:S01]  /*d450*/  @!PT LDS RZ, [RZ] ;  /* 0x00000000fffff984 */ /* 0x000fe20000000800 */
[----:B------:R-:W-:Y:S01]  /*d460*/  @!PT LDS RZ, [RZ] ;  /* 0x00000000fffff984 */ /* 0x000fe20000000800 */
[----:B------:R-:W-:Y:S01]  /*d470*/  @!PT LDS RZ, [RZ] ;  /* 0x00000000fffff984 */ /* 0x000fe20000000800 */
[----:B------:R2:W-:Y:S06]  /*d480*/  MEMBAR.ALL.CTA ;  /* 0x0000000000007992 */ /* 0x0005ec0000008000 */
[----:B--2---:R-:W2:Y:S02]  /*d490*/  FENCE.VIEW.ASYNC.S ;  /* 0x00000000000073c6 */ /* 0x004ea40000000000 */
[----:B--2---:R-:W-:Y:S06]  /*d4a0*/  BAR.SYNC.DEFER_BLOCKING 0x1, 0x100 ;  /* 0x0044000000007b1d */ /* 0x004fec0000010000 */
[----:B------:R-:W-:Y:S05]  /*d4b0*/  @!P2 BRA `(.L_x_65) ;  /* 0x000000000020a947 */ /* 0x000fea0003800000 */
[----:B------:R-:W-:Y:S02]  /*d4c0*/  UIADD3 UR44, UR43, 0x30000, URZ ;  /* 0x000300002b2c7890 */ /* 0x000fe4000fffe03f */
[----:B------:R-:W-:Y:S02]  /*d4d0*/  UIADD3 UR5, UR45, 0x40, URZ ;  /* 0x000000402d057890 */ /* 0x000fe4000fffe03f */
[----:B------:R-:W-:Y:S01]  /*d4e0*/  UIADD3 UR4, UR43, 0x31000, URZ ;  /* 0x000310002b047890 */ /* 0x000fe2000fffe03f */
[----:B------:R-:W-:-:S04]  /*d4f0*/  UMOV UR6, UR46 ;  /* 0x0000002e00067c82 */ /* 0x000fc80008000000 */
[----:B------:R2:W-:Y:S04]  /*d500*/  UTMASTG.2D [UR44], [UR58] ;  /* 0x0000002c3a0073b5 */ /* 0x0005e80008008000 */
[----:B------:R2:W-:Y:S01]  /*d510*/  UTMASTG.2D [UR4], [UR58] ;  /* 0x000000043a0073b5 */ /* 0x0005e20008008000 */
[----:B------:R0:W-:Y:S01]  /*d520*/  UTMACMDFLUSH ;  /* 0x00000000000079b7 */ /* 0x0001e20000000000 */
[----:B--2---:R-:W-:-:S04]  /*d530*/  DEPBAR.LE SB0, 0x1 ;  /* 0x000080400000791a */ /* 0x004fc80000000000 */
.L_x_65:
[----:B------:R-:W-:Y:S05]  /*d540*/  BSYNC B0 ;  /* 0x0000000000007941 */ /* 0x000fea0003800000 */
.L_x_64:
[----:B------:R-:W-:Y:S01]  /*d550*/  BAR.SYNC.DEFER_BLOCKING 0x1, 0x100 ;  /* 0x0044000000007b1d */ /* 0x000fe20000010000 */
[----:B------:R-:W-:-:S13]  /*d560*/  ISETP.NE.AND P3, PT, RZ, UR36, PT ;  /* 0x00000024ff007c0c */ /* 0x000fda000bf65270 */
[----:B------:R-:W-:Y:S05]  /*d570*/  @!P3 BRA `(.L_x_66) ;  /* 0x000000000024b947 */ /* 0x000fea0003800000 */
[----:B------:R-:W-:Y:S05]  /*d580*/  @!P1 BRA `(.L_x_67) ;  /* 0x0000000000049947 */ /* 0x000fea0003800000 */
[----:B------:R-:W-:Y:S01]  /*d590*/  BPT.TRAP 0x1 ;  /* 0x000000040000795c */ /* 0x000fe20000300000 */
.L_x_67:
[----:B------:R-:W-:Y:S02]  /*d5a0*/  ULEA UR4, UR60, UR43, 0x3 ;  /* 0x0000002b3c047291 */ /* 0x000fe4000f8e183f */
[----:B------:R-:W-:Y:S02]  /*d5b0*/  UIADD3 UR60, UR60, 0x1, URZ ;  /* 0x000000013c3c7890 */ /* 0x000fe4000fffe03f */
[----:B------:R-:W-:Y:S02]  /*d5c0*/  UIADD3 UR4, UR4, 0x384d0, URZ ;  /* 0x000384d004047890 */ /* 0x000fe4000fffe03f */
[----:B------:R-:W-:Y:S02]  /*d5d0*/  UISETP.NE.AND UP0, UPT, UR60, 0x4, UPT ;  /* 0x000000043c00788c */ /* 0x000fe4000bf05270 */
[----:B------:R-:W-:Y:S02]  /*d5e0*/  UPRMT UR4, UR42, 0x654, UR4 ;  /* 0x000006542a047896 */ /* 0x000fe40008000004 */
[----:B------:R-:W-:-:S07]  /*d5f0*/  USEL UR60, UR60, URZ, UP0 ;  /* 0x0000003f3c3c7287 */ /* 0x000fce0008000000 */
[----:B------:R-:W-:Y:S05]  /*d600*/  SYNCS.ARRIVE.TRANS64.RED.A1T0 RZ, [UR4], RZ ;  /* 0x000000ffffff79a7 */ /* 0x000fea0008100404 */
.L_x_66:
[----:B------:R-:W-:Y:S05]  /*d610*/  @!P1 BRA `(.L_x_68) ;  /* 0x0000000000049947 */ /* 0x000fea0003800000 */
[----:B------:R-:W-:Y:S01]  /*d620*/  BPT.TRAP 0x1 ;  /* 0x000000040000795c */ /* 0x000fe20000300000 */
.L_x_68:
[----:B------:R-:W2:Y:S02]  /*d630*/  SYNCS.PHASECHK.TRANS64.TRYWAIT P3, [UR43+0x384b8], R159 ;  /* 0x0384b89fff0075a7 */ /* 0x000ea4000806016b */
[----:B--2---:R-:W-:Y:S05]  /*d640*/  @!P3 BRA `(.L_x_69) ;  /* 0x000000d000dcb947 */ /* 0x004fea0003800000 */
.L_x_357:
[----:B------:R-:W-:Y:S05]  /*d650*/  @P0 WARPSYNC.ALL ;  /* 0x0000000000000948 */ /* 0x000fea0003800000 */
[----:B------:R-:W2:Y:S01]  /*d660*/  @P0 LDSM.16.MT88.4 R8, [R3+0x32000] ;  /* 0x032000000308083b */ /* 0x000ea20000004200 */
[-C--:B------:R-:W-:Y:S01]  /*d670*/  FMUL R28, R28, R2.reuse ;  /* 0x000000021c1c7220 */ /* 0x080fe20000400000 */
[-C--:B------:R-:W-:Y:S01]  /*d680*/  FMUL R29, R29, R2.reuse ;  /* 0x000000021d1d7220 */ /* 0x080fe20000400000 */
[-C--:B------:R-:W-:Y:S01]  /*d690*/  FMUL R24, R24, R2.reuse ;  /* 0x0000000218187220 */ /* 0x080fe20000400000 */
[----:B------:R-:W3:Y:S01]  /*d6a0*/  @P0 LDSM.16.MT88.4 R4, [R3+0x32800] ;  /* 0x032800000304083b */ /* 0x000ee20000004200 */
[-C--:B------:R-:W-:Y:S01]  /*d6b0*/  FMUL R26, R26, R2.reuse ;  /* 0x000000021a1a7220 */ /* 0x080fe20000400000 */
[-C--:B------:R-:W-:Y:S01]  /*d6c0*/  FMUL R30, R30, R2.reuse ;  /* 0x000000021e1e7220 */ /* 0x080fe20000400000 */
[-C--:B------:R-:W-:Y:S01]  /*d6d0*/  FMUL R25, R25, R2.reuse ;  /* 0x0000000219197220 */ /* 0x080fe20000400000 */
[-C--:B------:R-:W-:Y:S01]  /*d6e0*/  FMUL R27, R27, R2.reuse ;  /* 0x000000021b1b7220 */ /* 0x080fe20000400000 */
[-C--:B-1----:R-:W-:Y:S01]  /*d6f0*/  FMUL R15, R31, R2.reuse ;  /* 0x000000021f0f7220 */ /* 0x082fe20000400000 */
[----:B------:R-:W-:Y:S05]  /*d700*/  WARPSYNC.ALL ;  /* 0x0000000000007948 */ /* 0x000fea0003800000 */
[-C--:B------:R-:W-:Y:S01]  /*d710*/  FMUL R32, R32, R2.reuse ;  /* 0x0000000220207220 */ /* 0x080fe20000400000 */
[-C--:B------:R-:W-:Y:S01]  /*d720*/  FMUL R33, R33, R2.reuse ;  /* 0x0000000221217220 */ /* 0x080fe20000400000 */
[-C--:B------:R-:W-:Y:S01]  /*d730*/  FMUL R34, R34, R2.reuse ;  /* 0x0000000222227220 */ /* 0x080fe20000400000 */
[-C--:B------:R-:W-:Y:S01]  /*d740*/  FMUL R35, R35, R2.reuse ;  /* 0x0000000223237220 */ /* 0x080fe20000400000 */
[-C--:B------:R-:W-:Y:S01]  /*d750*/  FMUL R36, R36, R2.reuse ;  /* 0x0000000224247220 */ /* 0x080fe20000400000 */
[-C--:B------:R-:W-:Y:S01]  /*d760*/  FMUL R37, R37, R2.reuse ;  /* 0x0000000225257220 */ /* 0x080fe20000400000 */
[-C--:B------:R-:W-:Y:S01]  /*d770*/  FMUL R38, R38, R2.reuse ;  /* 0x0000000226267220 */ /* 0x080fe20000400000 */
[----:B------:R-:W-:Y:S01]  /*d780*/  FMUL R39, R39, R2 ;  /* 0x0000000227277220 */ /* 0x000fe20000400000 */
[----:B------:R-:W-:Y:S01]  /*d790*/  BSSY B0, `(.L_x_70) ;  /* 0x000003d000007945 */ /* 0x000fe20003800000 */
[----:B--2---:R-:W-:-:S02]  /*d7a0*/  HADD2.F32 R14, -RZ, R10.H0_H0 ;  /* 0x2000000aff0e7230 */ /* 0x004fc40000004100 */
[----:B------:R-:W-:Y:S02]  /*d7b0*/  HADD2.F32 R12, -RZ, R8.H0_H0 ;  /* 0x20000008ff0c7230 */ /* 0x000fe40000004100 */
[--C-:B------:R-:W-:Y:S02]  /*d7c0*/  HADD2.F32 R13, -RZ, R9.reuse.H0_H0 ;  /* 0x20000009ff0d7230 */ /* 0x100fe40000004100 */
[-C--:B------:R-:W-:Y:S01]  /*d7d0*/  FFMA R28, R14, R0.reuse, R28 ;  /* 0x000000000e1c7223 */ /* 0x080fe2000000001c */
[----:B------:R-:W-:Y:S02]  /*d7e0*/  HADD2.F32 R14, -RZ, R10.H1_H1 ;  /* 0x3000000aff0e7230 */ /* 0x000fe40000004100 */
[-C--:B------:R-:W-:Y:S01]  /*d7f0*/  FFMA R24, R12, R0.reuse, R24 ;  /* 0x000000000c187223 */ /* 0x080fe20000000018 */
[----:B------:R-:W-:Y:S02]  /*d800*/  HADD2.F32 R12, -RZ, R8.H1_H1 ;  /* 0x30000008ff0c7230 */ /* 0x000fe40000004100 */
[----:B------:R-:W-:Y:S01]  /*d810*/  FFMA R26, R13, R0, R26 ;  /* 0x000000000d1a7223 */ /* 0x000fe2000000001a */
[----:B------:R-:W-:-:S02]  /*d820*/  HADD2.F32 R13, -RZ, R9.H1_H1 ;  /* 0x30000009ff0d7230 */ /* 0x000fc40000004100 */
[-C--:B------:R-:W-:Y:S01]  /*d830*/  FFMA R29, R14, R0.reuse, R29 ;  /* 0x000000000e1d7223 */ /* 0x080fe2000000001d */
[--C-:B------:R-:W-:Y:S02]  /*d840*/  HADD2.F32 R14, -RZ, R11.reuse.H0_H0 ;  /* 0x2000000bff0e7230 */ /* 0x100fe40000004100 */
[-C--:B------:R-:W-:Y:S01]  /*d850*/  FFMA R12, R12, R0.reuse, R25 ;  /* 0x000000000c0c7223 */ /* 0x080fe20000000019 */
[-C--:B------:R-:W-:Y:S02]  /*d860*/  FFMA R13, R13, R0.reuse, R27 ;  /* 0x000000000d0d7223 */ /* 0x080fe4000000001b */
[----:B------:R-:W-:Y:S01]  /*d870*/  FFMA R30, R14, R0, R30 ;  /* 0x000000000e1e7223 */ /* 0x000fe2000000001e */
[----:B------:R-:W-:Y:S01]  /*d880*/  HADD2.F32 R14, -RZ, R11.H1_H1 ;  /* 0x3000000bff0e7230 */ /* 0x000fe20000004100 */
[----:B------:R-:W-:Y:S02]  /*d890*/  F2FP.F16.F32.PACK_AB R12, R12, R24 ;  /* 0x000000180c0c723e */ /* 0x000fe400000000ff */
[----:B------:R-:W-:-:S02]  /*d8a0*/  F2FP.F16.F32.PACK_AB R13, R13, R26 ;  /* 0x0000001a0d0d723e */ /* 0x000fc400000000ff */
[----:B------:R-:W-:Y:S01]  /*d8b0*/  FFMA R15, R14, R0, R15 ;  /* 0x000000000e0f7223 */ /* 0x000fe2000000000f */
[----:B------:R-:W-:-:S04]  /*d8c0*/  F2FP.F16.F32.PACK_AB R14, R29, R28 ;  /* 0x0000001c1d0e723e */ /* 0x000fc800000000ff */
[----:B------:R-:W-:-:S05]  /*d8d0*/  F2FP.F16.F32.PACK_AB R15, R15, R30 ;  /* 0x0000001e0f0f723e */ /* 0x000fca00000000ff */
[----:B------:R3:W-:Y:S02]  /*d8e0*/  STSM.16.MT88.4 [R3+0x32000], R12 ;  /* 0x0320000c03007844 */ /* 0x0007e40000004200 */
[--C-:B---3--:R-:W-:Y:S02]  /*d8f0*/  HADD2.F32 R13, -RZ, R4.reuse.H0_H0 ;  /* 0x20000004ff0d7230 */ /* 0x108fe40000004100 */
[----:B------:R-:W-:-:S03]  /*d900*/  HADD2.F32 R12, -RZ, R4.H1_H1 ;  /* 0x30000004ff0c7230 */ /* 0x000fc60000004100 */
[-C--:B------:R-:W-:Y:S01]  /*d910*/  FFMA R32, R13, R0.reuse, R32 ;  /* 0x000000000d207223 */ /* 0x080fe20000000020 */
[--C-:B------:R-:W-:Y:S02]  /*d920*/  HADD2.F32 R13, -RZ, R5.reuse.H0_H0 ;  /* 0x20000005ff0d7230 */ /* 0x100fe40000004100 */
[-C--:B------:R-:W-:Y:S01]  /*d930*/  FFMA R33, R12, R0.reuse, R33 ;  /* 0x000000000c217223 */ /* 0x080fe20000000021 */
[----:B------:R-:W-:Y:S02]  /*d940*/  HADD2.F32 R12, -RZ, R5.H1_H1 ;  /* 0x30000005ff0c7230 */ /* 0x000fe40000004100 */
[-C--:B------:R-:W-:Y:S01]  /*d950*/  FFMA R34, R13, R0.reuse, R34 ;  /* 0x000000000d227223 */ /* 0x080fe20000000022 */
[--C-:B------:R-:W-:Y:S02]  /*d960*/  HADD2.F32 R13, -RZ, R6.reuse.H0_H0 ;  /* 0x20000006ff0d7230 */ /* 0x100fe40000004100 */
[----:B------:R-:W-:Y:S01]  /*d970*/  FFMA R35, R12, R0, R35 ;  /* 0x000000000c237223 */ /* 0x000fe20000000023 */
[----:B------:R-:W-:-:S02]  /*d980*/  HADD2.F32 R12, -RZ, R6.H1_H1 ;  /* 0x30000006ff0c7230 */ /* 0x000fc40000004100 */
[-C--:B------:R-:W-:Y:S01]  /*d990*/  FFMA R36, R13, R0.reuse, R36 ;  /* 0x000000000d247223 */ /* 0x080fe20000000024 */
[--C-:B------:R-:W-:Y:S02]  /*d9a0*/  HADD2.F32 R13, -RZ, R7.reuse.H0_H0 ;  /* 0x20000007ff0d7230 */ /* 0x100fe40000004100 */
[-C--:B------:R-:W-:Y:S01]  /*d9b0*/  FFMA R14, R12, R0.reuse, R37 ;  /* 0x000000000c0e7223 */ /* 0x080fe20000000025 */
[----:B------:R-:W-:Y:S02]  /*d9c0*/  HADD2.F32 R12, -RZ, R7.H1_H1 ;  /* 0x30000007ff0c7230 */ /* 0x000fe40000004100 */
[----:B------:R-:W-:Y:S01]  /*d9d0*/  FFMA R38, R13, R0, R38 ;  /* 0x000000000d267223 */ /* 0x000fe20000000026 */
[----:B------:R-:W-:Y:S02]  /*d9e0*/  F2FP.F16.F32.PACK_AB R13, R35, R34 ;  /* 0x00000022230d723e */ /* 0x000fe400000000ff */
[----:B------:R-:W-:Y:S01]  /*d9f0*/  FFMA R15, R12, R0, R39 ;  /* 0x000000000c0f7223 */ /* 0x000fe20000000027 */
[----:B------:R-:W-:-:S02]  /*da00*/  F2FP.F16.F32.PACK_AB R12, R33, R32 ;  /* 0x00000020210c723e */ /* 0x000fc400000000ff */
[----:B------:R-:W-:Y:S02]  /*da10*/  F2FP.F16.F32.PACK_AB R14, R14, R36 ;  /* 0x000000240e0e723e */ /* 0x000fe400000000ff */
[----:B------:R-:W-:-:S05]  /*da20*/  F2FP.F16.F32.PACK_AB R15, R15, R38 ;  /* 0x000000260f0f723e */ /* 0x000fca00000000ff */
        /* <DEDUP_REMOVED lines=11> */
[----:B------:R-:W-:Y:S02]  /*dae0*/  UIADD3 UR9, UR45, 0xc0, URZ ;  /* 0x000000c02d097890 */ /* 0x000fe4000fffe03f */
[----:B------:R-:W-:Y:S01]  /*daf0*/  UIADD3 UR8, UR43, 0x33000, URZ ;  /* 0x000330002b087890 */ /* 0x000fe2000fffe03f */
[----:B------:R-:W-:Y:S01]  /*db00*/  UMOV UR6, UR46 ;  /* 0x0000002e00067c82 */ /* 0x000fe20008000000 */
[----:B------:R-:W-:-:S03]  /*db10*/  UMOV UR10, UR46 ;  /* 0x0000002e000a7c82 */ /* 0x000fc60008000000 */
[----:B------:R2:W-:Y:S04]  /*db20*/  UTMASTG.2D [UR4], [UR58] ;  /* 0x000000043a0073b5 */ /* 0x0005e80008008000 */
[----:B------:R2:W-:Y:S01]  /*db30*/  UTMASTG.2D [UR8], [UR58] ;  /* 0x000000083a0073b5 */ /* 0x0005e20008008000 */
[----:B------:R0:W-:Y:S01]  /*db40*/  UTMACMDFLUSH ;  /* 0x00000000000079b7 */ /* 0x0001e20000000000 */
[----:B--2---:R-:W-:-:S04]  /*db50*/  DEPBAR.LE SB0, 0x1 ;  /* 0x000080400000791a */ /* 0x004fc80000000000 */
.L_x_71:
[----:B------:R-:W-:Y:S05]  /*db60*/  BSYNC B0 ;  /* 0x0000000000007941 */ /* 0x000fea0003800000 */
.L_x_70:
[----:B------:R-:W-:Y:S06]  /*db70*/  BAR.SYNC.DEFER_BLOCKING 0x1, 0x100 ;  /* 0x0044000000007b1d */ /* 0x000fec0000010000 */
[----:B------:R-:W-:Y:S05]  /*db80*/  @!P1 BRA `(.L_x_72) ;  /* 0x0000000000049947 */ /* 0x000fea0003800000 */
[----:B------:R-:W-:Y:S01]  /*db90*/  BPT.TRAP 0x1 ;  /* 0x000000040000795c */ /* 0x000fe20000300000 */
.L_x_72:
[----:B------:R-:W-:-:S04]  /*dba0*/  ULEA UR4, UR60, UR43, 0x3 ;  /* 0x0000002b3c047291 */ /* 0x000fc8000f8e183f */
[----:B------:R-:W-:-:S04]  /*dbb0*/  UIADD3 UR4, UR4, 0x384d0, URZ ;  /* 0x000384d004047890 */ /* 0x000fc8000fffe03f */
[----:B------:R-:W-:-:S09]  /*dbc0*/  UPRMT UR4, UR42, 0x654, UR4 ;  /* 0x000006542a047896 */ /* 0x000fd20008000004 */
[----:B------:R-:W-:Y:S01]  /*dbd0*/  SYNCS.ARRIVE.TRANS64.RED.A1T0 RZ, [UR4], RZ ;  /* 0x000000ffffff79a7 */ /* 0x000fe20008100404 */
[----:B------:R-:W-:Y:S05]  /*dbe0*/  @!P1 BRA `(.L_x_73) ;  /* 0x0000000000049947 */ /* 0x000fea0003800000 */
[----:B------:R-:W-:Y:S01]  /*dbf0*/  BPT.TRAP 0x1 ;  /* 0x000000040000795c */ /* 0x000fe20000300000 */
.L_x_73:
[----:B------:R-:W2:Y:S02]  /*dc00*/  SYNCS.PHASECHK.TRANS64.TRYWAIT P3, [UR43+0x384c0], R159 ;  /* 0x0384c09fff0075a7 */ /* 0x000ea4000806016b */
[----:B--2---:R-:W-:Y:S05]  /*dc10*/  @!P3 BRA `(.L_x_74) ;  /* 0x000000cc0080b947 */ /* 0x004fea0003800000 */
.L_x_358:
[----:B-1----:R-:W2:Y:S04]  /*dc20*/  LDL.LU R12, [R1+0x40] ;  /* 0x00004000010c7983 */ /* 0x002ea80000300800 */
[----:B------:R-:W3:Y:S04]  /*dc30*/  LDL.LU R31, [R1+0x44] ;  /* 0x00004400011f7983 */ /* 0x000ee80000300800 */
[----:B------:R-:W4:Y:S04]  /*dc40*/  LDL.LU R15, [R1+0x48] ;  /* 0x00004800010f7983 */ /* 0x000f280000300800 */
[----:B------:R-:W5:Y:S04]  /*dc50*/  LDL.LU R30, [R1+0x4c] ;  /* 0x00004c00011e7983 */ /* 0x000f680000300800 */
        /* <DEDUP_REMOVED lines=11> */
[----:B------:R-:W5:Y:S01]  /*dd10*/  LDL.LU R19, [R1+0x7c] ;  /* 0x00007c0001137983 */ /* 0x000f620000300800 */
[----:B------:R-:W-:Y:S05]  /*dd20*/  @P0 WARPSYNC.ALL ;  /* 0x0000000000000948 */ /* 0x000fea0003800000 */
[----:B------:R-:W1:Y:S04]  /*dd30*/  @P0 LDSM.16.MT88.4 R8, [R3+0x34000] ;  /* 0x034000000308083b */ /* 0x000e680000004200 */
[----:B------:R-:W5:Y:S01]  /*dd40*/  @P0 LDSM.16.MT88.4 R4, [R3+0x34800] ;  /* 0x034800000304083b */ /* 0x000f620000004200 */
[----:B------:R-:W-:Y:S05]  /*dd50*/  WARPSYNC.ALL ;  /* 0x0000000000007948 */ /* 0x000fea0003800000 */
[----:B------:R-:W-:Y:S01]  /*dd60*/  BSSY B0, `(.L_x_75) ;  /* 0x000004d000007945 */ /* 0x000fe20003800000 */
[----:B--2---:R-:W-:Y:S01]  /*dd70*/  FMUL R13, R12, R2 ;  /* 0x000000020c0d7220 */ /* 0x004fe20000400000 */
[----:B-1----:R-:W-:-:S05]  /*dd80*/  HADD2.F32 R12, -RZ, R8.H0_H0 ;  /* 0x20000008ff0c7230 */ /* 0x002fca0000004100 */
[----:B------:R-:W-:Y:S01]  /*dd90*/  FFMA R14, R12, R0, R13 ;  /* 0x000000000c0e7223 */ /* 0x000fe2000000000d */
[----:B------:R-:W-:Y:S02]  /*dda0*/  HADD2.F32 R12, -RZ, R8.H1_H1 ;  /* 0x30000008ff0c7230 */ /* 0x000fe40000004100 */
[----:B---3--:R-:W-:-:S04]  /*ddb0*/  FMUL R13, R31, R2 ;  /* 0x000000021f0d7220 */ /* 0x008fc80000400000 */
[----:B------:R-:W-:Y:S01]  /*ddc0*/  FFMA R12, R12, R0, R13 ;  /* 0x000000000c0c7223 */ /* 0x000fe2000000000d */
[----:B------:R-:W-:-:S04]  /*ddd0*/  HADD2.F32 R13, -RZ, R9.H0_H0 ;  /* 0x20000009ff0d7230 */ /* 0x000fc80000004100 */
[----:B------:R-:W-:Y:S01]  /*dde0*/  F2FP.F16.F32.PACK_AB R12, R12, R14 ;  /* 0x0000000e0c0c723e */ /* 0x000fe200000000ff */
[----:B----4-:R-:W-:-:S04]  /*ddf0*/  FMUL R14, R15, R2 ;  /* 0x000000020f0e7220 */ /* 0x010fc80000400000 */
[----:B------:R-:W-:Y:S01]  /*de00*/  FFMA R15, R13, R0, R14 ;  /* 0x000000000d0f7223 */ /* 0x000fe2000000000e */
[----:B------:R-:W-:Y:S02]  /*de10*/  HADD2.F32 R13, -RZ, R9.H1_H1 ;  /* 0x30000009ff0d7230 */ /* 0x000fe40000004100 */
[----:B-----5:R-:W-:-:S04]  /*de20*/  FMUL R14, R30, R2 ;  /* 0x000000021e0e7220 */ /* 0x020fc80000400000 */
[----:B------:R-:W-:Y:S01]  /*de30*/  FFMA R13, R13, R0, R14 ;  /* 0x000000000d0d7223 */ /* 0x000fe2000000000e */
[----:B------:R-:W-:-:S04]  /*de40*/  HADD2.F32 R14, -RZ, R10.H0_H0 ;  /* 0x2000000aff0e7230 */ /* 0x000fc80000004100 */
[----:B------:R-:W-:Y:S01]  /*de50*/  F2FP.F16.F32.PACK_AB R13, R13, R15 ;  /* 0x0000000f0d0d723e */ /* 0x000fe200000000ff */
[----:B------:R-:W-:-:S04]  /*de60*/  FMUL R15, R18, R2 ;  /* 0x00000002120f7220 */ /* 0x000fc80000400000 */
[----:B------:R-:W-:Y:S01]  /*de70*/  FFMA R18, R14, R0, R15 ;  /* 0x000000000e127223 */ /* 0x000fe2000000000f */
[----:B------:R-:W-:Y:S02]  /*de80*/  HADD2.F32 R14, -RZ, R10.H1_H1 ;  /* 0x3000000aff0e7230 */ /* 0x000fe40000004100 */
[----:B------:R-:W-:-:S04]  /*de90*/  FMUL R15, R17, R2 ;  /* 0x00000002110f7220 */ /* 0x000fc80000400000 */
[----:B------:R-:W-:Y:S01]  /*dea0*/  FFMA R17, R14, R0, R15 ;  /* 0x000000000e117223 */ /* 0x000fe2000000000f */
[----:B------:R-:W-:Y:S02]  /*deb0*/  HADD2.F32 R14, -RZ, R11.H0_H0 ;  /* 0x2000000bff0e7230 */ /* 0x000fe40000004100 */
[----:B------:R-:W-:-:S04]  /*dec0*/  FMUL R15, R16, R2 ;  /* 0x00000002100f7220 */ /* 0x000fc80000400000 */
[----:B------:R-:W-:Y:S01]  /*ded0*/  FFMA R16, R14, R0, R15 ;  /* 0x000000000e107223 */ /* 0x000fe2000000000f */
[----:B------:R-:W-:Y:S02]  /*dee0*/  HADD2.F32 R14, -RZ, R11.H1_H1 ;  /* 0x3000000bff0e7230 */ /* 0x000fe40000004100 */
[----:B------:R-:W-:-:S04]  /*def0*/  FMUL R15, R29, R2 ;  /* 0x000000021d0f7220 */ /* 0x000fc80000400000 */
[----:B------:R-:W-:Y:S01]  /*df00*/  FFMA R15, R14, R0, R15 ;  /* 0x000000000e0f7223 */ /* 0x000fe2000000000f */
[----:B------:R-:W-:Y:S01]  /*df10*/  F2FP.F16.F32.PACK_AB R14, R17, R18 ;  /* 0x00000012110e723e */ /* 0x000fe200000000ff */
[-C--:B------:R-:W-:Y:S01]  /*df20*/  FMUL R18, R28, R2.reuse ;  /* 0x000000021c127220 */ /* 0x080fe20000400000 */
[----:B------:R-:W-:Y:S02]  /*df30*/  FMUL R17, R19, R2 ;  /* 0x0000000213117220 */ /* 0x000fe40000400000 */
[----:B------:R-:W-:Y:S01]  /*df40*/  F2FP.F16.F32.PACK_AB R15, R15, R16 ;  /* 0x000000100f0f723e */ /* 0x000fe200000000ff */
[----:B------:R-:W-:Y:S02]  /*df50*/  HADD2.F32 R16, -RZ, R6.H0_H0 ;  /* 0x20000006ff107230 */ /* 0x000fe40000004100 */
[----:B------:R-:W-:Y:S02]  /*df60*/  HADD2.F32 R19, -RZ, R7.H0_H0 ;  /* 0x20000007ff137230 */ /* 0x000fe40000004100 */
[----:B------:R1:W-:Y:S02]  /*df70*/  STSM.16.MT88.4 [R3+0x34000], R12 ;  /* 0x0340000c03007844 */ /* 0x0003e40000004200 */
[----:B-1----:R-:W-:-:S02]  /*df80*/  HADD2.F32 R12, -RZ, R4.H0_H0 ;  /* 0x20000004ff0c7230 */ /* 0x002fc40000004100 */
[-C--:B------:R-:W-:Y:S01]  /*df90*/  FMUL R15, R21, R2.reuse ;  /* 0x00000002150f7220 */ /* 0x080fe20000400000 */
[----:B------:R-:W-:Y:S02]  /*dfa0*/  HADD2.F32 R13, -RZ, R4.H1_H1 ;  /* 0x30000004ff0d7230 */ /* 0x000fe40000004100 */
        /* <DEDUP_REMOVED lines=8> */
[----:B------:R-:W-:-:S02]  /*e030*/  HADD2.F32 R12, -RZ, R6.H1_H1 ;  /* 0x30000006ff0c7230 */ /* 0x000fc40000004100 */
[----:B------:R-:W-:Y:S01]  /*e040*/  FFMA R18, R14, R0, R18 ;  /* 0x000000000e127223 */ /* 0x000fe20000000012 */
[----:B------:R-:W-:Y:S01]  /*e050*/  FMUL R14, R25, R2 ;  /* 0x00000002190e7220 */ /* 0x000fe20000400000 */
[----:B------:R-:W-:Y:S01]  /*e060*/  FFMA R15, R16, R0, R15 ;  /* 0x00000000100f7223 */ /* 0x000fe2000000000f */
[----:B------:R-:W-:Y:S02]  /*e070*/  FMUL R16, R24, R2 ;  /* 0x0000000218107220 */ /* 0x000fe40000400000 */
[-C--:B------:R-:W-:Y:S01]  /*e080*/  FFMA R14, R12, R0.reuse, R14 ;  /* 0x000000000c0e7223 */ /* 0x080fe2000000000e */
[----:B------:R-:W-:Y:S02]  /*e090*/  HADD2.F32 R12, -RZ, R7.H1_H1 ;  /* 0x30000007ff0c7230 */ /* 0x000fe40000004100 */
[----:B------:R-:W-:Y:S01]  /*e0a0*/  FFMA R16, R19, R0, R16 ;  /* 0x0000000013107223 */ /* 0x000fe20000000010 */
[----:B------:R-:W-:Y:S02]  /*e0b0*/  F2FP.F16.F32.PACK_AB R13, R13, R18 ;  /* 0x000000120d0d723e */ /* 0x000fe400000000ff */
[----:B------:R-:W-:Y:S01]  /*e0c0*/  F2FP.F16.F32.PACK_AB R14, R14, R15 ;  /* 0x0000000f0e0e723e */ /* 0x000fe200000000ff */
[----:B------:R-:W-:Y:S01]  /*e0d0*/  FFMA R17, R12, R0, R17 ;  /* 0x000000000c117223 */ /* 0x000fe20000000011 */
[----:B------:R-:W-:-:S04]  /*e0e0*/  F2FP.F16.F32.PACK_AB R12, R20, R21 ;  /* 0x00000015140c723e */ /* 0x000fc800000000ff */
        /* <DEDUP_REMOVED lines=20> */
.L_x_76:
[----:B------:R-:W-:Y:S05]  /*e230*/  BSYNC B0 ;  /* 0x0000000000007941 */ /* 0x000fea0003800000 */
.L_x_75:
[----:B------:R-:W-:Y:S06]  /*e240*/  BAR.SYNC.DEFER_BLOCKING 0x1, 0x100 ;  /* 0x0044000000007b1d */ /* 0x000fec0000010000 */
[----:B------:R-:W-:Y:S05]  /*e250*/  @!P1 BRA `(.L_x_77) ;  /* 0x0000000000049947 */ /* 0x000fea0003800000 */
[----:B------:R-:W-:Y:S01]  /*e260*/  BPT.TRAP 0x1 ;  /* 0x000000040000795c */ /* 0x000fe20000300000 */
.L_x_77:
[----:B------:R-:W-:-:S04]  /*e270*/  UIADD3 UR60, UR60, 0x1, URZ ;  /* 0x000000013c3c7890 */ /* 0x000fc8000fffe03f */
[----:B------:R-:W-:-:S04]  /*e280*/  UISETP.NE.AND UP0, UPT, UR60, 0x4, UPT ;  /* 0x000000043c00788c */ /* 0x000fc8000bf05270 */
[----:B------:R-:W-:-:S04]  /*e290*/  USEL UR60, UR60, URZ, UP0 ;  /* 0x0000003f3c3c7287 */ /* 0x000fc80008000000 */
[----:B------:R-:W-:-:S04]  /*e2a0*/  ULEA UR4, UR60, UR43, 0x3 ;  /* 0x0000002b3c047291 */ /* 0x000fc8000f8e183f */
[----:B------:R-:W-:-:S04]  /*e2b0*/  UIADD3 UR4, UR4, 0x384d0, URZ ;  /* 0x000384d004047890 */ /* 0x000fc8000fffe03f */
[----:B------:R-:W-:-:S09]  /*e2c0*/  UPRMT UR4, UR42, 0x654, UR4 ;  /* 0x000006542a047896 */ /* 0x000fd20008000004 */
[----:B------:R-:W-:Y:S01]  /*e2d0*/  SYNCS.ARRIVE.TRANS64.RED.A1T0 RZ, [UR4], RZ ;  /* 0x000000ffffff79a7 */ /* 0x000fe20008100404 */
[----:B------:R-:W-:Y:S05]  /*e2e0*/  @!P1 BRA `(.L_x_78) ;  /* 0x0000000000049947 */ /* 0x000fea0003800000 */
[----:B------:R-:W-:Y:S01]  /*e2f0*/  BPT.TRAP 0x1 ;  /* 0x000000040000795c */ /* 0x000fe20000300000 */
.L_x_78:
[----:B------:R-:W2:Y:S02]  /*e300*/  SYNCS.PHASECHK.TRANS64.TRYWAIT P3, [UR43+0x384c8], R159 ;  /* 0x0384c89fff0075a7 */ /* 0x000ea4000806016b */
[----:B--2---:R-:W-:Y:S05]  /*e310*/  @!P3 BRA `(.L_x_79) ;  /* 0x000000c400d8b947 */ /* 0x004fea0003800000 */
.L_x_359:
[----:B------:R-:W-:Y:S05]  /*e320*/  @P0 WARPSYNC.ALL ;  /* 0x0000000000000948 */ /* 0x000fea0003800000 */
[----:B------:R-:W2:Y:S01]  /*e330*/  @P0 LDSM.16.MT88.4 R8, [R3+0x36000] ;  /* 0x036000000308083b */ /* 0x000ea20000004200 */
[-C--:B------:R-:W-:Y:S01]  /*e340*/  FMUL R41, R41, R2.reuse ;  /* 0x0000000229297220 */ /* 0x080fe20000400000 */
[-C--:B-1----:R-:W-:Y:S01]  /*e350*/  FMUL R13, R40, R2.reuse ;  /* 0x00000002280d7220 */ /* 0x082fe20000400000 */
[-C--:B------:R-:W-:Y:S01]  /*e360*/  FMUL R15, R44, R2.reuse ;  /* 0x000000022c0f7220 */ /* 0x080fe20000400000 */
[----:B------:R-:W1:Y:S01]  /*e370*/  @P0 LDSM.16.MT88.4 R4, [R3+0x36800] ;  /* 0x036800000304083b */ /* 0x000e620000004200 */
[-C--:B------:R-:W-:Y:S01]  /*e380*/  FMUL R17, R46, R2.reuse ;  /* 0x000000022e117220 */ /* 0x080fe20000400000 */
[-C--:B------:R-:W-:Y:S01]  /*e390*/  FMUL R43, R43, R2.reuse ;  /* 0x000000022b2b7220 */ /* 0x080fe20000400000 */
[-C--:B------:R-:W-:Y:S01]  /*e3a0*/  FMUL R45, R45, R2.reuse ;  /* 0x000000022d2d7220 */ /* 0x080fe20000400000 */
[-C--:B------:R-:W-:Y:S01]  /*e3b0*/  FMUL R47, R47, R2.reuse ;  /* 0x000000022f2f7220 */ /* 0x080fe20000400000 */
[-C--:B------:R-:W-:Y:S01]  /*e3c0*/  FMUL R49, R49, R2.reuse ;  /* 0x0000000231317220 */ /* 0x080fe20000400000 */
[----:B------:R-:W-:Y:S05]  /*e3d0*/  WARPSYNC.ALL ;  /* 0x0000000000007948 */ /* 0x000fea0003800000 */
[-C--:B------:R-:W-:Y:S01]  /*e3e0*/  FMUL R19, R50, R2.reuse ;  /* 0x0000000232137220 */ /* 0x080fe20000400000 */
[-C--:B------:R-:W-:Y:S01]  /*e3f0*/  FMUL R51, R51, R2.reuse ;  /* 0x0000000233337220 */ /* 0x080fe20000400000 */
[-C--:B------:R-:W-:Y:S01]  /*e400*/  FMUL R53, R53, R2.reuse ;  /* 0x0000000235357220 */ /* 0x080fe20000400000 */
[----:B------:R-:W-:Y:S01]  /*e410*/  FMUL R55, R55, R2 ;  /* 0x0000000237377220 */ /* 0x000fe20000400000 */
[----:B------:R-:W-:Y:S01]  /*e420*/  BSSY B0, `(.L_x_80) ;  /* 0x0000041000007945 */ /* 0x000fe20003800000 */
[----:B--2---:R-:W-:-:S02]  /*e430*/  HADD2.F32 R14, -RZ, R8.H1_H1 ;  /* 0x30000008ff0e7230 */ /* 0x004fc40000004100 */
[----:B------:R-:W-:Y:S02]  /*e440*/  HADD2.F32 R12, -RZ, R8.H0_H0 ;  /* 0x20000008ff0c7230 */ /* 0x000fe40000004100 */
[--C-:B------:R-:W-:Y:S02]  /*e450*/  HADD2.F32 R16, -RZ, R10.reuse.H0_H0 ;  /* 0x2000000aff107230 */ /* 0x100fe40000004100 */
[-C--:B------:R-:W-:Y:S01]  /*e460*/  FFMA R41, R14, R0.reuse, R41 ;  /* 0x000000000e297223 */ /* 0x080fe20000000029 */
[----:B------:R-:W-:Y:S02]  /*e470*/  HADD2.F32 R14, -RZ, R9.H0_H0 ;  /* 0x20000009ff0e7230 */ /* 0x000fe40000004100 */
[----:B------:R-:W-:Y:S01]  /*e480*/  FFMA R12, R12, R0, R13 ;  /* 0x000000000c0c7223 */ /* 0x000fe2000000000d */
[----:B------:R-:W-:Y:S01]  /*e490*/  FMUL R13, R42, R2 ;  /* 0x000000022a0d7220 */ /* 0x000fe20000400000 */
[----:B------:R-:W-:Y:S02]  /*e4a0*/  HADD2.F32 R18, -RZ, R11.H0_H0 ;  /* 0x2000000bff127230 */ /* 0x000fe40000004100 */
[----:B------:R-:W-:Y:S01]  /*e4b0*/  FFMA R15, R16, R0, R15 ;  /* 0x00000000100f7223 */ /* 0x000fe2000000000f */
[----:B------:R-:W-:-:S02]  /*e4c0*/  HADD2.F32 R16, -RZ, R10.H1_H1 ;  /* 0x3000000aff107230 */ /* 0x000fc40000004100 */
[-C--:B------:R-:W-:Y:S01]  /*e4d0*/  FFMA R13, R14, R0.reuse, R13 ;  /* 0x000000000e0d7223 */ /* 0x080fe2000000000d */
[----:B------:R-:W-:Y:S02]  /*e4e0*/  HADD2.F32 R14, -RZ, R9.H1_H1 ;  /* 0x30000009ff0e7230 */ /* 0x000fe40000004100 */
[-C--:B------:R-:W-:Y:S01]  /*e4f0*/  FFMA R17, R18, R0.reuse, R17 ;  /* 0x0000000012117223 */ /* 0x080fe20000000011 */
[----:B------:R-:W-:Y:S02]  /*e500*/  HADD2.F32 R18, -RZ, R11.H1_H1 ;  /* 0x3000000bff127230 */ /* 0x000fe40000004100 */
[----:B------:R-:W-:Y:S01]  /*e510*/  FFMA R16, R16, R0, R45 ;  /* 0x0000000010107223 */ /* 0x000fe2000000002d */
[----:B------:R-:W-:Y:S01]  /*e520*/  F2FP.F16.F32.PACK_AB R12, R41, R12 ;  /* 0x0000000c290c723e */ /* 0x000fe200000000ff */
[-C--:B------:R-:W-:Y:S01]  /*e530*/  FFMA R14, R14, R0.reuse, R43 ;  /* 0x000000000e0e7223 */ /* 0x080fe2000000002b */
[----:B-1----:R-:W-:Y:S02]  /*e540*/  HADD2.F32 R20, -RZ, R5.H1_H1 ;  /* 0x30000005ff147230 */ /* 0x002fe40000004100 */
[----:B------:R-:W-:-:S02]  /*e550*/  FFMA R18, R18, R0, R47 ;  /* 0x0000000012127223 */ /* 0x000fc4000000002f */
[----:B------:R-:W-:Y:S02]  /*e560*/  F2FP.F16.F32.PACK_AB R13, R14, R13 ;  /* 0x0000000d0e0d723e */ /* 0x000fe400000000ff */
[----:B------:R-:W-:Y:S01]  /*e570*/  F2FP.F16.F32.PACK_AB R14, R16, R15 ;  /* 0x0000000f100e723e */ /* 0x000fe200000000ff */
[--C-:B------:R-:W-:Y:S01]  /*e580*/  HADD2.F32 R16, -RZ, R4.reuse.H0_H0 ;  /* 0x20000004ff107230 */ /* 0x100fe20000004100 */
[----:B------:R-:W-:Y:S01]  /*e590*/  F2FP.F16.F32.PACK_AB R15, R18, R17 ;  /* 0x00000011120f723e */ /* 0x000fe200000000ff */
[----:B------:R-:W-:Y:S01]  /*e5a0*/  FMUL R17, R48, R2 ;  /* 0x0000000230117220 */ /* 0x000fe20000400000 */
[----:B------:R-:W-:-:S03]  /*e5b0*/  HADD2.F32 R18, -RZ, R4.H1_H1 ;  /* 0x30000004ff127230 */ /* 0x000fc60000004100 */
[-C--:B------:R-:W-:Y:S01]  /*e5c0*/  FFMA R16, R16, R0.reuse, R17 ;  /* 0x0000000010107223 */ /* 0x080fe20000000011 */
[----:B------:R1:W-:Y:S01]  /*e5d0*/  STSM.16.MT88.4 [R3+0x36000], R12 ;  /* 0x0360000c03007844 */ /* 0x0003e20000004200 */
[----:B------:R-:W-:Y:S01]  /*e5e0*/  FFMA R17, R18, R0, R49 ;  /* 0x0000000012117223 */ /* 0x000fe20000000031 */
[----:B------:R-:W-:Y:S02]  /*e5f0*/  HADD2.F32 R18, -RZ, R5.H0_H0 ;  /* 0x20000005ff127230 */ /* 0x000fe40000004100 */
[--C-:B-1----:R-:W-:Y:S02]  /*e600*/  HADD2.F32 R12, -RZ, R6.reuse.H0_H0 ;  /* 0x20000006ff0c7230 */ /* 0x102fe40000004100 */
[----:B------:R-:W-:Y:S01]  /*e610*/  FMUL R15, R52, R2 ;  /* 0x00000002340f7220 */ /* 0x000fe20000400000 */
[-C--:B------:R-:W-:Y:S01]  /*e620*/  FFMA R13, R18, R0.reuse, R19 ;  /* 0x00000000120d7223 */ /* 0x080fe20000000013 */
[----:B------:R-:W-:Y:S01]  /*e630*/  FFMA R14, R20, R0, R51 ;  /* 0x00000000140e7223 */ /* 0x000fe20000000033 */
[----:B------:R-:W-:-:S02]  /*e640*/  HADD2.F32 R18, -RZ, R6.H1_H1 ;  /* 0x30000006ff127230 */ /* 0x000fc40000004100 */
[----:B------:R-:W-:Y:S01]  /*e650*/  FFMA R15, R12, R0, R15 ;  /* 0x000000000c0f7223 */ /* 0x000fe2000000000f */
[--C-:B------:R-:W-:Y:S02]  /*e660*/  HADD2.F32 R12, -RZ, R7.reuse.H0_H0 ;  /* 0x20000007ff0c7230 */ /* 0x100fe40000004100 */
[----:B------:R-:W-:Y:S01]  /*e670*/  FMUL R19, R54, R2 ;  /* 0x0000000236137220 */ /* 0x000fe20000400000 */
[----:B------:R-:W-:Y:S02]  /*e680*/  HADD2.F32 R20, -RZ, R7.H1_H1 ;  /* 0x30000007ff147230 */ /* 0x000fe40000004100 */
[-C--:B------:R-:W-:Y:S01]  /*e690*/  FFMA R18, R18, R0.reuse, R53 ;  /* 0x0000000012127223 */ /* 0x080fe20000000035 */
[----:B------:R-:W-:Y:S01]  /*e6a0*/  F2FP.F16.F32.PACK_AB R13, R14, R13 ;  /* 0x0000000d0e0d723e */ /* 0x000fe200000000ff */
[----:B------:R-:W-:Y:S01]  /*e6b0*/  FFMA R19, R12, R0, R19 ;  /* 0x000000000c137223 */ /* 0x000fe20000000013 */
        /* <DEDUP_REMOVED lines=23> */
.L_x_81:
[----:B------:R-:W-:Y:S05]  /*e830*/  BSYNC B0 ;  /* 0x0000000000007941 */ /* 0x000fea0003800000 */
.L_x_80:
[----:B------:R-:W-:Y:S06]  /*e840*/  BAR.SYNC.DEFER_BLOCKING 0x1, 0x100 ;  /* 0x0044000000007b1d */ /* 0x000fec0000010000 */
[----:B------:R-:W-:Y:S05]  /*e850*/  @!P1 BRA `(.L_x_82) ;  /* 0x0000000000049947 */ /* 0x000fea0003800000 */
[----:B------:R-:W-:Y:S01]  /*e860*/  BPT.TRAP 0x1 ;  /* 0x000000040000795c */ /* 0x000fe20000300000 */
.L_x_82:
        /* <DEDUP_REMOVED lines=9> */
.L_x_83:
[----:B------:R-:W-:-:S05]  /*e900*/  IMAD.MOV.U32 R20, RZ, RZ, 0x1 ;  /* 0x00000001ff147424 */ /* 0x000fca00078e00ff */
[----:B------:R-:W-:-:S04]  /*e910*/  SHF.L.U32 R20, R20, 0x1f, RZ ;  /* 0x0000001f14147819 */ /* 0x000fc800000006ff */
[----:B------:R-:W2:Y:S02]  /*e920*/  SYNCS.PHASECHK.TRANS64.TRYWAIT P3, [UR43+0x384b0], R20 ;  /* 0x0384b014ff0075a7 */ /* 0x000ea4000806016b */
[----:B--2---:R-:W-:Y:S05]  /*e930*/  @!P3 BRA `(.L_x_84) ;  /* 0x000000c00068b947 */ /* 0x004fea0003800000 */
.L_x_360:
        /* <DEDUP_REMOVED lines=18> */
[----:B------:R-:W4:Y:S01]  /*ea60*/  @P0 LDSM.16.MT88.4 R4, [R3+0x30800] ;  /* 0x030800000304083b */ /* 0x000f220000004200 */
[----:B------:R-:W-:Y:S05]  /*ea70*/  WARPSYNC.ALL ;  /* 0x0000000000007948 */ /* 0x000fea0003800000 */
[----:B------:R-:W-:Y:S01]  /*ea80*/  BSSY B0, `(.L_x_85) ;  /* 0x000004d000007945 */ /* 0x000fe20003800000 */
[----:B-1----:R-:W-:-:S02]  /*ea90*/  HADD2.F32 R14, -RZ, R8.H1_H1 ;  /* 0x30000008ff0e7230 */ /* 0x002fc40000004100 */
[-C--:B--2---:R-:W-:Y:S01]  /*eaa0*/  FMUL R13, R13, R2.reuse ;  /* 0x000000020d0d7220 */ /* 0x084fe20000400000 */
[----:B---3--:R-:W-:Y:S01]  /*eab0*/  FMUL R15, R12, R2 ;  /* 0x000000020c0f7220 */ /* 0x008fe20000400000 */
[----:B------:R-:W-:-:S03]  /*eac0*/  HADD2.F32 R12, -RZ, R8.H0_H0 ;  /* 0x20000008ff0c7230 */ /* 0x000fc60000004100 */
[-C--:B------:R-:W-:Y:S01]  /*ead0*/  FFMA R15, R14, R0.reuse, R15 ;  /* 0x000000000e0f7223 */ /* 0x080fe2000000000f */
[----:B------:R-:W-:Y:S02]  /*eae0*/  HADD2.F32 R14, -RZ, R9.H0_H0 ;  /* 0x20000009ff0e7230 */ /* 0x000fe40000004100 */
[----:B------:R-:W-:Y:S01]  /*eaf0*/  FFMA R12, R12, R0, R13 ;  /* 0x000000000c0c7223 */ /* 0x000fe2000000000d */
[----:B----4-:R-:W-:Y:S01]  /*eb00*/  FMUL R13, R32, R2 ;  /* 0x00000002200d7220 */ /* 0x010fe20000400000 */
[----:B------:R-:W-:-:S03]  /*eb10*/  HADD2.F32 R32, -RZ, R7.H1_H1 ;  /* 0x30000007ff207230 */ /* 0x000fc60000004100 */
[----:B------:R-:W-:Y:S01]  /*eb20*/  F2FP.F16.F32.PACK_AB R12, R15, R12 ;  /* 0x0000000c0f0c723e */ /* 0x000fe200000000ff */
[----:B-----5:R-:W-:Y:S01]  /*eb30*/  FMUL R15, R16, R2 ;  /* 0x00000002100f7220 */ /* 0x020fe20000400000 */
[----:B------:R-:W-:Y:S02]  /*eb40*/  HADD2.F32 R16, -RZ, R9.H1_H1 ;  /* 0x30000009ff107230 */ /* 0x000fe40000004100 */
[----:B------:R-:W-:Y:S01]  /*eb50*/  FFMA R13, R14, R0, R13 ;  /* 0x000000000e0d7223 */ /* 0x000fe2000000000d */
[----:B------:R-:W-:Y:S02]  /*eb60*/  FMUL R17, R17, R2 ;  /* 0x0000000211117220 */ /* 0x000fe40000400000 */
[----:B------:R-:W-:Y:S01]  /*eb70*/  FFMA R14, R16, R0, R15 ;  /* 0x00000000100e7223 */ /* 0x000fe2000000000f */
[-C--:B------:R-:W-:Y:S01]  /*eb80*/  FMUL R15, R18, R2.reuse ;  /* 0x00000002120f7220 */ /* 0x080fe20000400000 */
[--C-:B------:R-:W-:Y:S02]  /*eb90*/  HADD2.F32 R16, -RZ, R10.reuse.H0_H0 ;  /* 0x2000000aff107230 */ /* 0x100fe40000004100 */
[----:B------:R-:W-:Y:S01]  /*eba0*/  HADD2.F32 R18, -RZ, R10.H1_H1 ;  /* 0x3000000aff127230 */ /* 0x000fe20000004100 */
[----:B------:R-:W-:Y:S01]  /*ebb0*/  F2FP.F16.F32.PACK_AB R13, R14, R13 ;  /* 0x0000000d0e0d723e */ /* 0x000fe200000000ff */
[----:B------:R-:W-:Y:S01]  /*ebc0*/  FMUL R19, R19, R2 ;  /* 0x0000000213137220 */ /* 0x000fe20000400000 */
[----:B------:R-:W-:-:S02]  /*ebd0*/  FFMA R15, R16, R0, R15 ;  /* 0x00000000100f7223 */ /* 0x000fc4000000000f */
[----:B------:R-:W-:Y:S01]  /*ebe0*/  FFMA R16, R18, R0, R17 ;  /* 0x0000000012107223 */ /* 0x000fe20000000011 */
[-C--:B------:R-:W-:Y:S01]  /*ebf0*/  FMUL R17, R24, R2.reuse ;  /* 0x0000000218117220 */ /* 0x080fe20000400000 */
[--C-:B------:R-:W-:Y:S02]  /*ec00*/  HADD2.F32 R18, -RZ, R11.reuse.H0_H0 ;  /* 0x2000000bff127230 */ /* 0x100fe40000004100 */
[----:B------:R-:W-:Y:S02]  /*ec10*/  HADD2.F32 R24, -RZ, R11.H1_H1 ;  /* 0x3000000bff187230 */ /* 0x000fe40000004100 */
[----:B------:R-:W-:Y:S01]  /*ec20*/  FMUL R21, R21, R2 ;  /* 0x0000000215157220 */ /* 0x000fe20000400000 */
[----:B------:R-:W-:Y:S01]  /*ec30*/  F2FP.F16.F32.PACK_AB R14, R16, R15 ;  /* 0x0000000f100e723e */ /* 0x000fe200000000ff */
[-C--:B------:R-:W-:Y:S01]  /*ec40*/  FFMA R17, R18, R0.reuse, R17 ;  /* 0x0000000012117223 */ /* 0x080fe20000000011 */
[----:B------:R-:W-:Y:S01]  /*ec50*/  FFMA R18, R24, R0, R19 ;  /* 0x0000000018127223 */ /* 0x000fe20000000013 */
[----:B------:R-:W-:Y:S01]  /*ec60*/  FMUL R19, R26, R2 ;  /* 0x000000021a137220 */ /* 0x000fe20000400000 */
[----:B------:R-:W-:-:S02]  /*ec70*/  HADD2.F32 R24, -RZ, R4.H0_H0 ;  /* 0x20000004ff187230 */ /* 0x000fc40000004100 */
[----:B------:R-:W-:Y:S02]  /*ec80*/  HADD2.F32 R26, -RZ, R4.H1_H1 ;  /* 0x30000004ff1a7230 */ /* 0x000fe40000004100 */
[----:B------:R-:W-:Y:S01]  /*ec90*/  FMUL R25, R25, R2 ;  /* 0x0000000219197220 */ /* 0x000fe20000400000 */
[----:B------:R-:W-:Y:S01]  /*eca0*/  F2FP.F16.F32.PACK_AB R15, R18, R17 ;  /* 0x00000011120f723e */ /* 0x000fe200000000ff */
[-C--:B------:R-:W-:Y:S01]  /*ecb0*/  FFMA R19, R24, R0.reuse, R19 ;  /* 0x0000000018137223 */ /* 0x080fe20000000013 */
[----:B------:R-:W-:Y:S01]  /*ecc0*/  FFMA R24, R26, R0, R21 ;  /* 0x000000001a187223 */ /* 0x000fe20000000015 */
[-C--:B------:R-:W-:Y:S01]  /*ecd0*/  FMUL R21, R28, R2.reuse ;  /* 0x000000021c157220 */ /* 0x080fe20000400000 */
[--C-:B------:R-:W-:Y:S02]  /*ece0*/  HADD2.F32 R26, -RZ, R5.reuse.H0_H0 ;  /* 0x20000005ff1a7230 */ /* 0x100fe40000004100 */
[----:B------:R-:W-:Y:S01]  /*ecf0*/  FMUL R27, R27, R2 ;  /* 0x000000021b1b7220 */ /* 0x000fe20000400000 */
[----:B------:R-:W-:Y:S01]  /*ed00*/  HADD2.F32 R28, -RZ, R5.H1_H1 ;  /* 0x30000005ff1c7230 */ /* 0x000fe20000004100 */
[----:B------:R-:W-:Y:S01]  /*ed10*/  F2FP.F16.F32.PACK_AB R16, R24, R19 ;  /* 0x000000131810723e */ /* 0x000fe200000000ff */
[----:B------:R1:W-:Y:S01]  /*ed20*/  STSM.16.MT88.4 [R3+0x30000], R12 ;  /* 0x0300000c03007844 */ /* 0x0003e20000004200 */
[----:B------:R-:W-:-:S02]  /*ed30*/  FFMA R21, R26, R0, R21 ;  /* 0x000000001a157223 */ /* 0x000fc40000000015 */
[----:B------:R-:W-:Y:S01]  /*ed40*/  FFMA R26, R28, R0, R25 ;  /* 0x000000001c1a7223 */ /* 0x000fe20000000019 */
[-C--:B------:R-:W-:Y:S01]  /*ed50*/  FMUL R25, R30, R2.reuse ;  /* 0x000000021e197220 */ /* 0x080fe20000400000 */
[--C-:B------:R-:W-:Y:S02]  /*ed60*/  HADD2.F32 R28, -RZ, R6.reuse.H0_H0 ;  /* 0x20000006ff1c7230 */ /* 0x100fe40000004100 */
[----:B------:R-:W-:Y:S01]  /*ed70*/  FMUL R29, R29, R2 ;  /* 0x000000021d1d7220 */ /* 0x000fe20000400000 */
[----:B------:R-:W-:Y:S01]  /*ed80*/  HADD2.F32 R30, -RZ, R6.H1_H1 ;  /* 0x30000006ff1e7230 */ /* 0x000fe20000004100 */
[----:B------:R-:W-:Y:S01]  /*ed90*/  F2FP.F16.F32.PACK_AB R17, R26, R21 ;  /* 0x000000151a11723e */ /* 0x000fe200000000ff */
[----:B------:R-:W-:-:S03]  /*eda0*/  FFMA R25, R28, R0, R25 ;  /* 0x000000001c197223 */ /* 0x000fc60000000019 */
[----:B------:R-:W-:Y:S01]  /*edb0*/  FFMA R28, R30, R0, R27 ;  /* 0x000000001e1c7223 */ /* 0x000fe2000000001b */
[----:B------:R-:W-:Y:S02]  /*edc0*/  HADD2.F32 R30, -RZ, R7.H0_H0 ;  /* 0x20000007ff1e7230 */ /* 0x000fe40000004100 */
[----:B------:R-:W-:Y:S02]  /*edd0*/  FMUL R27, R31, R2 ;  /* 0x000000021f1b7220 */ /* 0x000fe40000400000 */
[----:B------:R-:W-:Y:S02]  /*ede0*/  F2FP.F16.F32.PACK_AB R18, R28, R25 ;  /* 0x000000191c12723e */ /* 0x000fe400000000ff */
[-C--:B------:R-:W-:Y:S01]  /*edf0*/  FFMA R27, R30, R0.reuse, R27 ;  /* 0x000000001e1b7223 */ /* 0x080fe2000000001b */
[----:B------:R-:W-:-:S05]  /*ee00*/  FFMA R30, R32, R0, R29 ;  /* 0x00000000201e7223 */ /* 0x000fca000000001d */
        /* <DEDUP_REMOVED lines=20> */
.L_x_86:
[----:B------:R-:W-:Y:S05]  /*ef50*/  BSYNC B0 ;  /* 0x0000000000007941 */ /* 0x000fea0003800000 */
.L_x_85:
[----:B------:R-:W-:Y:S06]  /*ef60*/  BAR.SYNC.DEFER_BLOCKING 0x1, 0x100 ;  /* 0x0044000000007b1d */ /* 0x000fec0000010000 */
[----:B------:R-:W-:Y:S05]  /*ef70*/  @!P1 BRA `(.L_x_87) ;  /* 0x0000000000049947 */ /* 0x000fea0003800000 */
[----:B------:R-:W-:Y:S01]  /*ef80*/  BPT.TRAP 0x1 ;  /* 0x000000040000795c */ /* 0x000fe20000300000 */
.L_x_87:
        /* <DEDUP_REMOVED lines=9> */
.L_x_88:
[----:B------:R-:W2:Y:S02]  /*f020*/  SYNCS.PHASECHK.TRANS64.TRYWAIT P3, [UR43+0x384b8], R20 ;  /* 0x0384b814ff0075a7 */ /* 0x000ea4000806016b */
[----:B--2---:R-:W-:Y:S05]  /*f030*/  @!P3 BRA `(.L_x_89) ;  /* 0x000000b800c0b947 */ /* 0x004fea0003800000 */
.L_x_361:
[----:B------:R-:W-:Y:S05]  /*f040*/  @P0 WARPSYNC.ALL ;  /* 0x0000000000000948 */ /* 0x000fea0003800000 */
[----:B------:R-:W2:Y:S01]  /*f050*/  @P0 LDSM.16.MT88.4 R8, [R3+0x32000] ;  /* 0x032000000308083b */ /* 0x000ea20000004200 */
[-C--:B-1----:R-:W-:Y:S01]  /*f060*/  FMUL R13, R56, R2.reuse ;  /* 0x00000002380d7220 */ /* 0x082fe20000400000 */
[-C--:B------:R-:W-:Y:S01]  /*f070*/  FMUL R57, R57, R2.reuse ;  /* 0x0000000239397220 */ /* 0x080fe20000400000 */
[-C--:B------:R-:W-:Y:S01]  /*f080*/  FMUL R15, R58, R2.reuse ;  /* 0x000000023a0f7220 */ /* 0x080fe20000400000 */
[----:B------:R-:W1:Y:S01]  /*f090*/  @P0 LDSM.16.MT88.4 R4, [R3+0x32800] ;  /* 0x032800000304083b */ /* 0x000e620000004200 */
[-C--:B------:R-:W-:Y:S01]  /*f0a0*/  FMUL R59, R59, R2.reuse ;  /* 0x000000023b3b7220 */ /* 0x080fe20000400000 */
        /* <DEDUP_REMOVED lines=12> */
[----:B------:R-:W-:Y:S05]  /*f170*/  WARPSYNC.ALL ;  /* 0x0000000000007948 */ /* 0x000fea0003800000 */
[----:B------:R-:W-:Y:S01]  /*f180*/  BSSY B0, `(.L_x_90) ;  /* 0x000003d000007945 */ /* 0x000fe20003800000 */
[----:B--2---:R-:W-:-:S02]  /*f190*/  HADD2.F32 R12, -RZ, R8.H0_H0 ;  /* 0x20000008ff0c7230 */ /* 0x004fc40000004100 */
[----:B------:R-:W-:Y:S02]  /*f1a0*/  HADD2.F32 R14, -RZ, R8.H1_H1 ;  /* 0x30000008ff0e7230 */ /* 0x000fe40000004100 */
[--C-:B------:R-:W-:Y:S02]  /*f1b0*/  HADD2.F32 R16, -RZ, R9.reuse.H0_H0 ;  /* 0x20000009ff107230 */ /* 0x100fe40000004100 */
[-C--:B------:R-:W-:Y:S01]  /*f1c0*/  FFMA R12, R12, R0.reuse, R13 ;  /* 0x000000000c0c7223 */ /* 0x080fe2000000000d */
[----:B------:R-:W-:Y:S02]  /*f1d0*/  HADD2.F32 R18, -RZ, R9.H1_H1 ;  /* 0x30000009ff127230 */ /* 0x000fe40000004100 */
[-C--:B------:R-:W-:Y:S01]  /*f1e0*/  FFMA R13, R14, R0.reuse, R57 ;  /* 0x000000000e0d7223 */ /* 0x080fe20000000039 */
[----:B------:R-:W-:Y:S02]  /*f1f0*/  HADD2.F32 R24, -RZ, R11.H0_H0 ;  /* 0x2000000bff187230 */ /* 0x000fe40000004100 */
[----:B------:R-:W-:Y:S01]  /*f200*/  FFMA R14, R16, R0, R15 ;  /* 0x00000000100e7223 */ /* 0x000fe2000000000f */
[----:B------:R-:W-:-:S02]  /*f210*/  HADD2.F32 R16, -RZ, R10.H0_H0 ;  /* 0x2000000aff107230 */ /* 0x000fc40000004100 */
[-C--:B------:R-:W-:Y:S01]  /*f220*/  FFMA R15, R18, R0.reuse, R59 ;  /* 0x00000000120f7223 */ /* 0x080fe2000000003b */
[----:B------:R-:W-:Y:S02]  /*f230*/  HADD2.F32 R18, -RZ, R10.H1_H1 ;  /* 0x3000000aff127230 */ /* 0x000fe40000004100 */
[-C--:B------:R-:W-:Y:S01]  /*f240*/  FFMA R19, R24, R0.reuse, R19 ;  /* 0x0000000018137223 */ /* 0x080fe20000000013 */
[----:B------:R-:W-:Y:S02]  /*f250*/  HADD2.F32 R26, -RZ, R11.H1_H1 ;  /* 0x3000000bff1a7230 */ /* 0x000fe40000004100 */
[-C--:B------:R-:W-:Y:S01]  /*f260*/  FFMA R17, R16, R0.reuse, R17 ;  /* 0x0000000010117223 */ /* 0x080fe20000000011 */
[----:B-1----:R-:W-:Y:S02]  /*f270*/  HADD2.F32 R24, -RZ, R4.H0_H0 ;  /* 0x20000004ff187230 */ /* 0x002fe40000004100 */
[----:B------:R-:W-:Y:S01]  /*f280*/  FFMA R16, R18, R0, R61 ;  /* 0x0000000012107223 */ /* 0x000fe2000000003d */
[----:B------:R-:W-:-:S02]  /*f290*/  HADD2.F32 R28, -RZ, R5.H0_H0 ;  /* 0x20000005ff1c7230 */ /* 0x000fc40000004100 */
[-C--:B------:R-:W-:Y:S01]  /*f2a0*/  FFMA R18, R26, R0.reuse, R63 ;  /* 0x000000001a127223 */ /* 0x080fe2000000003f */
[----:B------:R-:W-:Y:S02]  /*f2b0*/  HADD2.F32 R26, -RZ, R4.H1_H1 ;  /* 0x30000004ff1a7230 */ /* 0x000fe40000004100 */
        /* <DEDUP_REMOVED lines=10> */
[----:B------:R-:W-:Y:S01]  /*f360*/  FFMA R29, R32, R0, R29 ;  /* 0x00000000201d7223 */ /* 0x000fe2000000001d */
[----:B------:R-:W-:Y:S01]  /*f370*/  F2FP.F16.F32.PACK_AB R12, R13, R12 ;  /* 0x0000000c0d0c723e */ /* 0x000fe200000000ff */
[----:B------:R-:W-:Y:S01]  /*f380*/  FFMA R28, R30, R0, R69 ;  /* 0x000000001e1c7223 */ /* 0x000fe20000000045 */
[----:B------:R-:W-:Y:S01]  /*f390*/  F2FP.F16.F32.PACK_AB R13, R15, R14 ;  /* 0x0000000e0f0d723e */ /* 0x000fe200000000ff */
[----:B------:R-:W-:Y:S01]  /*f3a0*/  FFMA R30, R34, R0, R71 ;  /* 0x00000000221e7223 */ /* 0x000fe20000000047 */
[----:B------:R-:W-:-:S02]  /*f3b0*/  F2FP.F16.F32.PACK_AB R14, R16, R17 ;  /* 0x00000011100e723e */ /* 0x000fc400000000ff */
[----:B------:R-:W-:Y:S02]  /*f3c0*/  F2FP.F16.F32.PACK_AB R15, R18, R19 ;  /* 0x00000013120f723e */ /* 0x000fe400000000ff */
[----:B------:R-:W-:Y:S02]  /*f3d0*/  F2FP.F16.F32.PACK_AB R16, R24, R21 ;  /* 0x000000151810723e */ /* 0x000fe400000000ff */
[----:B------:R-:W-:Y:S01]  /*f3e0*/  F2FP.F16.F32.PACK_AB R17, R26, R25 ;  /* 0x000000191a11723e */ /* 0x000fe200000000ff */
[----:B------:R1:W-:Y:S01]  /*f3f0*/  STSM.16.MT88.4 [R3+0x32000], R12 ;  /* 0x0320000c03007844 */ /* 0x0003e20000004200 */
        /* <DEDUP_REMOVED lines=21> */
.L_x_91:
[----:B------:R-:W-:Y:S05]  /*f550*/  BSYNC B0 ;  /* 0x0000000000007941 */ /* 0x000fea0003800000 */
.L_x_90:
[----:B------:R-:W-:Y:S06]  /*f560*/  BAR.SYNC.DEFER_BLOCKING 0x1, 0x100 ;  /* 0x0044000000007b1d */ /* 0x000fec0000010000 */
[----:B------:R-:W-:Y:S05]  /*f570*/  @!P1 BRA `(.L_x_92) ;  /* 0x0000000000049947 */ /* 0x000fea0003800000 */
[----:B------:R-:W-:Y:S01]  /*f580*/  BPT.TRAP 0x1 ;  /* 0x000000040000795c */ /* 0x000fe20000300000 */
.L_x_92:
        /* <DEDUP_REMOVED lines=9> */
.L_x_93:
[----:B------:R-:W2:Y:S02]  /*f620*/  SYNCS.PHASECHK.TRANS64.TRYWAIT P3, [UR43+0x384c0], R20 ;  /* 0x0384c014ff0075a7 */ /* 0x000ea4000806016b */
[----:B--2---:R-:W-:Y:S05]  /*f630*/  @!P3 BRA `(.L_x_94) ;  /* 0x000000b40058b947 */ /* 0x004fea0003800000 */
.L_x_362:
        /* <DEDUP_REMOVED lines=21> */
[----:B-1----:R-:W-:-:S02]  /*f790*/  HADD2.F32 R16, -RZ, R9.H0_H0 ;  /* 0x20000009ff107230 */ /* 0x002fc40000004100 */
[----:B------:R-:W-:Y:S02]  /*f7a0*/  HADD2.F32 R18, -RZ, R9.H1_H1 ;  /* 0x30000009ff127230 */ /* 0x000fe40000004100 */
[-C--:B--2---:R-:W-:Y:S01]  /*f7b0*/  FMUL R13, R13, R2.reuse ;  /* 0x000000020d0d7220 */ /* 0x084fe20000400000 */
[-C--:B---3--:R-:W-:Y:S01]  /*f7c0*/  FMUL R15, R14, R2.reuse ;  /* 0x000000020e0f7220 */ /* 0x088fe20000400000 */
[--C-:B------:R-:W-:Y:S02]  /*f7d0*/  HADD2.F32 R14, -RZ, R8.reuse.H1_H1 ;  /* 0x30000008ff0e7230 */ /* 0x100fe40000004100 */
[----:B----4-:R-:W-:Y:S01]  /*f7e0*/  FMUL R17, R12, R2 ;  /* 0x000000020c117220 */ /* 0x010fe20000400000 */
[----:B------:R-:W-:Y:S02]  /*f7f0*/  HADD2.F32 R12, -RZ, R8.H0_H0 ;  /* 0x20000008ff0c7230 */ /* 0x000fe40000004100 */
[----:B------:R-:W-:Y:S01]  /*f800*/  FFMA R15, R14, R0, R15 ;  /* 0x000000000e0f7223 */ /* 0x000fe2000000000f */
[----:B-----5:R-:W-:-:S02]  /*f810*/  FMUL R19, R19, R2 ;  /* 0x0000000213137220 */ /* 0x020fc40000400000 */
[-C--:B------:R-:W-:Y:S01]  /*f820*/  FFMA R12, R12, R0.reuse, R13 ;  /* 0x000000000c0c7223 */ /* 0x080fe2000000000d */
[-C--:B------:R-:W-:Y:S01]  /*f830*/  FFMA R13, R16, R0.reuse, R17 ;  /* 0x00000000100d7223 */ /* 0x080fe20000000011 */
[----:B------:R-:W-:Y:S01]  /*f840*/  FFMA R14, R18, R0, R19 ;  /* 0x00000000120e7223 */ /* 0x000fe20000000013 */
[--C-:B------:R-:W-:Y:S02]  /*f850*/  HADD2.F32 R16, -RZ, R10.reuse.H0_H0 ;  /* 0x2000000aff107230 */ /* 0x100fe40000004100 */
[-C--:B------:R-:W-:Y:S01]  /*f860*/  FMUL R17, R26, R2.reuse ;  /* 0x000000021a117220 */ /* 0x080fe20000400000 */
[----:B------:R-:W-:Y:S02]  /*f870*/  HADD2.F32 R18, -RZ, R10.H1_H1 ;  /* 0x3000000aff127230 */ /* 0x000fe40000004100 */
[----:B------:R-:W-:Y:S01]  /*f880*/  FMUL R19, R24, R2 ;  /* 0x0000000218137220 */ /* 0x000fe20000400000 */
[--C-:B------:R-:W-:Y:S02]  /*f890*/  HADD2.F32 R24, -RZ, R11.reuse.H0_H0 ;  /* 0x2000000bff187230 */ /* 0x100fe40000004100 */
[----:B------:R-:W-:Y:S01]  /*f8a0*/  FFMA R17, R16, R0, R17 ;  /* 0x0000000010117223 */ /* 0x000fe20000000011 */
[----:B------:R-:W-:-:S02]  /*f8b0*/  HADD2.F32 R26, -RZ, R11.H1_H1 ;  /* 0x3000000bff1a7230 */ /* 0x000fc40000004100 */
[----:B------:R-:W-:Y:S01]  /*f8c0*/  FMUL R21, R21, R2 ;  /* 0x0000000215157220 */ /* 0x000fe20000400000 */
[----:B------:R-:W-:Y:S01]  /*f8d0*/  FFMA R16, R18, R0, R19 ;  /* 0x0000000012107223 */ /* 0x000fe20000000013 */
[----:B------:R-:W-:Y:S01]  /*f8e0*/  F2FP.F16.F32.PACK_AB R13, R14, R13 ;  /* 0x0000000d0e0d723e */ /* 0x000fe200000000ff */
[----:B------:R-:W-:Y:S01]  /*f8f0*/  FMUL R25, R25, R2 ;  /* 0x0000000219197220 */ /* 0x000fe20000400000 */
[----:B------:R-:W-:Y:S01]  /*f900*/  FFMA R21, R24, R0, R21 ;  /* 0x0000000018157223 */ /* 0x000fe20000000015 */
[--C-:B------:R-:W-:Y:S01]  /*f910*/  HADD2.F32 R24, -RZ, R4.reuse.H0_H0 ;  /* 0x20000004ff187230 */ /* 0x100fe20000004100 */
[----:B------:R-:W-:Y:S01]  /*f920*/  F2FP.F16.F32.PACK_AB R12, R15, R12 ;  /* 0x0000000c0f0c723e */ /* 0x000fe200000000ff */
[----:B------:R-:W-:Y:S01]  /*f930*/  FFMA R18, R26, R0, R25 ;  /* 0x000000001a127223 */ /* 0x000fe20000000019 */
[-C--:B------:R-:W-:Y:S01]  /*f940*/  FMUL R19, R30, R2.reuse ;  /* 0x000000021e137220 */ /* 0x080fe20000400000 */
[----:B------:R-:W-:Y:S01]  /*f950*/  HADD2.F32 R26, -RZ, R4.H1_H1 ;  /* 0x30000004ff1a7230 */ /* 0x000fe20000004100 */
[----:B------:R-:W-:Y:S01]  /*f960*/  F2FP.F16.F32.PACK_AB R14, R16, R17 ;  /* 0x00000011100e723e */ /* 0x000fe200000000ff */
[----:B------:R-:W-:Y:S01]  /*f970*/  FMUL R25, R28, R2 ;  /* 0x000000021c197220 */ /* 0x000fe20000400000 */
[----:B------:R-:W-:-:S02]  /*f980*/  HADD2.F32 R28, -RZ, R5.H0_H0 ;  /* 0x20000005ff1c7230 */ /* 0x000fc40000004100 */
[----:B------:R-:W-:Y:S01]  /*f990*/  FFMA R19, R24, R0, R19 ;  /* 0x0000000018137223 */ /* 0x000fe20000000013 */
[----:B------:R-:W-:Y:S02]  /*f9a0*/  HADD2.F32 R30, -RZ, R5.H1_H1 ;  /* 0x30000005ff1e7230 */ /* 0x000fe40000004100 */
[----:B------:R-:W-:Y:S01]  /*f9b0*/  FMUL R27, R27, R2 ;  /* 0x000000021b1b7220 */ /* 0x000fe20000400000 */
[----:B------:R-:W-:Y:S01]  /*f9c0*/  FFMA R24, R26, R0, R25 ;  /* 0x000000001a187223 */ /* 0x000fe20000000019 */
[----:B------:R-:W-:Y:S01]  /*f9d0*/  F2FP.F16.F32.PACK_AB R15, R18, R21 ;  /* 0x00000015120f723e */ /* 0x000fe200000000ff */
[----:B------:R-:W-:Y:S01]  /*f9e0*/  FMUL R29, R29, R2 ;  /* 0x000000021d1d7220 */ /* 0x000fe20000400000 */
[-C--:B------:R-:W-:Y:S01]  /*f9f0*/  FFMA R27, R28, R0.reuse, R27 ;  /* 0x000000001c1b7223 */ /* 0x080fe2000000001b */
[--C-:B------:R-:W-:Y:S01]  /*fa00*/  HADD2.F32 R28, -RZ, R6.reuse.H0_H0 ;  /* 0x20000006ff1c7230 */ /* 0x100fe20000004100 */
[----:B------:R-:W-:Y:S01]  /*fa10*/  F2FP.F16.F32.PACK_AB R16, R24, R19 ;  /* 0x000000131810723e */ /* 0x000fe200000000ff */
[----:B------:R-:W-:Y:S01]  /*fa20*/  FFMA R26, R30, R0, R29 ;  /* 0x000000001e1a7223 */ /* 0x000fe2000000001d */
[-C--:B------:R-:W-:Y:S01]  /*fa30*/  FMUL R25, R34, R2.reuse ;  /* 0x0000000222197220 */ /* 0x080fe20000400000 */
[----:B------:R-:W-:Y:S01]  /*fa40*/  HADD2.F32 R30, -RZ, R6.H1_H1 ;  /* 0x30000006ff1e7230 */ /* 0x000fe20000004100 */
[----:B------:R1:W-:Y:S01]  /*fa50*/  STSM.16.MT88.4 [R3+0x34000], R12 ;  /* 0x0340000c03007844 */ /* 0x0003e20000004200 */
        /* <DEDUP_REMOVED lines=8> */
[-C--:B------:R-:W-:Y:S02]  /*fae0*/  FFMA R31, R32, R0.reuse, R31 ;  /* 0x00000000201f7223 */ /* 0x080fe4000000001f */
[----:B------:R-:W-:Y:S01]  /*faf0*/  F2FP.F16.F32.PACK_AB R18, R28, R25 ;  /* 0x000000191c12723e */ /* 0x000fe200000000ff */
        /* <DEDUP_REMOVED lines=21> */
.L_x_96:
[----:B------:R-:W-:Y:S05]  /*fc50*/  BSYNC B0 ;  /* 0x0000000000007941 */ /* 0x000fea0003800000 */
.L_x_95:
[----:B------:R-:W-:Y:S06]  /*fc60*/  BAR.SYNC.DEFER_BLOCKING 0x1, 0x100 ;  /* 0x0044000000007b1d */ /* 0x000fec0000010000 */
[----:B------:R-:W-:Y:S05]  /*fc70*/  @!P1 BRA `(.L_x_97) ;  /* 0x0000000000049947 */ /* 0x000fea0003800000 */
[----:B------:R-:W-:Y:S01]  /*fc80*/  BPT.TRAP 0x1 ;  /* 0x000000040000795c */ /* 0x000fe20000300000 */
.L_x_97:
        /* <DEDUP_REMOVED lines=9> */
.L_x_98:
[----:B------:R-:W2:Y:S02]  /*fd20*/  SYNCS.PHASECHK.TRANS64.TRYWAIT P3, [UR43+0x384c8], R20 ;  /* 0x0384c814ff0075a7 */ /* 0x000ea4000806016b */
[----:B--2---:R-:W-:Y:S05]  /*fd30*/  @!P3 BRA `(.L_x_99) ;  /* 0x000000ac00b0b947 */ /* 0x004fea0003800000 */
.L_x_363:
        /* <DEDUP_REMOVED lines=29> */
[----:B------:R-:W-:Y:S01]  /*ff10*/  FFMA R14, R18, R0, R75 ;  /* 0x00000000120e7223 */ /* 0x000fe2000000004b */
[----:B------:R-:W-:Y:S01]  /*ff20*/  FMUL R15, R76, R2 ;  /* 0x000000024c0f7220 */ /* 0x000fe20000400000 */
        /* <DEDUP_REMOVED lines=20> */
[----:B------:R-:W-:Y:S01]  /*10070*/  F2FP.F16.F32.PACK_AB R13, R14, R13 ;  /* 0x0000000d0e0d723e */ /* 0x000fe200000000ff */
[-C--:B------:R-:W-:Y:S01]  /*10080*/  FFMA R28, R30, R0.reuse, R85 ;  /* 0x000000001e1c7223 */ /* 0x080fe20000000055 */
        /* <DEDUP_REMOVED lines=28> */
.L_x_101:
[----:B------:R-:W-:Y:S05]  /*10250*/  BSYNC B0 ;  /* 0x0000000000007941 */ /* 0x000fea0003800000 */
.L_x_100:
[----:B------:R-:W-:Y:S06]  /*10260*/  BAR.SYNC.DEFER_BLOCKING 0x1, 0x100 ;  /* 0x0044000000007b1d */ /* 0x000fec0000010000 */
[----:B------:R-:W-:Y:S05]  /*10270*/  @!P1 BRA `(.L_x_102) ;  /* 0x0000000000049947 */ /* 0x000fea0003800000 */
[----:B------:R-:W-:Y:S01]  /*10280*/  BPT.TRAP 0x1 ;  /* 0x000000040000795c */ /* 0x000fe20000300000 */
.L_x_102:
        /* <DEDUP_REMOVED lines=9> */
.L_x_103:
[----:B------:R-:W2:Y:S02]  /*10320*/  SYNCS.PHASECHK.TRANS64.TRYWAIT P3, [UR43+0x384b0], R159 ;  /* 0x0384b09fff0075a7 */ /* 0x000ea4000806016b */
[----:B--2---:R-:W-:Y:S05]  /*10330*/  @!P3 BRA `(.L_x_104) ;  /* 0x000000a80048b947 */ /* 0x004fea0003800000 */
.L_x_364:
        /* <DEDUP_REMOVED lines=97> */
.L_x_106:
[----:B------:R-:W-:Y:S05]  /*10950*/  BSYNC B0 ;  /* 0x0000000000007941 */ /* 0x000fea0003800000 */
.L_x_105:
[----:B------:R-:W-:Y:S06]  /*10960*/  BAR.SYNC.DEFER_BLOCKING 0x1, 0x100 ;  /* 0x0044000000007b1d */ /* 0x000fec0000010000 */
[----:B------:R-:W-:Y:S05]  /*10970*/  @!P1 BRA `(.L_x_107) ;  /* 0x0000000000049947 */ /* 0x000fea0003800000 */
[----:B------:R-:W-:Y:S01]  /*10980*/  BPT.TRAP 0x1 ;  /* 0x000000040000795c */ /* 0x000fe20000300000 */
.L_x_107:
        /* <DEDUP_REMOVED lines=9> */
.L_x_108:
[----:B------:R-:W2:Y:S02]  /*10a20*/  SYNCS.PHASECHK.TRANS64.TRYWAIT P3, [UR43+0x384b8], R159 ;  /* 0x0384b89fff0075a7 */ /* 0x000ea4000806016b */
[----:B--2---:R-:W-:Y:S05]  /*10a30*/  @!P3 BRA `(.L_x_109) ;  /* 0x000000a000a0b947 */ /* 0x004fea0003800000 */
.L_x_365:
        /* <DEDUP_REMOVED lines=58> */
[----:B------:R-:W-:Y:S02]  /*10de0*/  F2FP.F16.F32.PACK_AB R26, R28, R27 ;  /* 0x0000001b1c1a723e */ /* 0x000fe400000000ff */
[----:B------:R-:W-:Y:S01]  /*10df0*/  F2FP.F16.F32.PACK_AB R24, R24, R21 ;  /* 0x000000151818723e */ /* 0x000fe200000000ff */
[----:B------:R1:W-:Y:S01]  /*10e00*/  STSM.16.MT88.4 [R3+0x32000], R12 ;  /* 0x0320000c03007844 */ /* 0x0003e20000004200 */
        /* <DEDUP_REMOVED lines=20> */
.L_x_111:
[----:B------:R-:W-:Y:S05]  /*10f50*/  BSYNC B0 ;  /* 0x0000000000007941 */ /* 0x000fea0003800000 */
.L_x_110:
[----:B------:R-:W-:Y:S06]  /*10f60*/  BAR.SYNC.DEFER_BLOCKING 0x1, 0x100 ;  /* 0x0044000000007b1d */ /* 0x000fec0000010000 */
[----:B------:R-:W-:Y:S05]  /*10f70*/  @!P1 BRA `(.L_x_112) ;  /* 0x0000000000049947 */ /* 0x000fea0003800000 */
[----:B------:R-:W-:Y:S01]  /*10f80*/  BPT.TRAP 0x1 ;  /* 0x000000040000795c */ /* 0x000fe20000300000 */
.L_x_112:
        /* <DEDUP_REMOVED lines=9> */
.L_x_113:
[----:B------:R-:W2:Y:S02]  /*11020*/  SYNCS.PHASECHK.TRANS64.TRYWAIT P3, [UR43+0x384c0], R159 ;  /* 0x0384c09fff0075a7 */ /* 0x000ea4000806016b */
[----:B--2---:R-:W-:Y:S05]  /*11030*/  @!P3 BRA `(.L_x_114) ;  /* 0x0000009c0038b947 */ /* 0x004fea0003800000 */
.L_x_366:
        /* <DEDUP_REMOVED lines=26> */
[-C--:B----4-:R-:W-:Y:S01]  /*111e0*/  FMUL R17, R12, R2.reuse ;  /* 0x000000020c117220 */ /* 0x090fe20000400000 */
[----:B------:R-:W-:Y:S02]  /*111f0*/  HADD2.F32 R12, -RZ, R8.H0_H0 ;  /* 0x20000008ff0c7230 */ /* 0x000fe40000004100 */
[----:B-----5:R-:W-:Y:S01]  /*11200*/  FMUL R19, R19, R2 ;  /* 0x0000000213137220 */ /* 0x020fe20000400000 */
[----:B------:R-:W-:-:S02]  /*11210*/  FFMA R17, R16, R0, R17 ;  /* 0x0000000010117223 */ /* 0x000fc40000000011 */
        /* <DEDUP_REMOVED lines=67> */
.L_x_116:
[----:B------:R-:W-:Y:S05]  /*11650*/  BSYNC B0 ;  /* 0x0000000000007941 */ /* 0x000fea0003800000 */
.L_x_115:
[----:B------:R-:W-:Y:S06]  /*11660*/  BAR.SYNC.DEFER_BLOCKING 0x1, 0x100 ;  /* 0x0044000000007b1d */ /* 0x000fec0000010000 */
[----:B------:R-:W-:Y:S05]  /*11670*/  @!P1 BRA `(.L_x_117) ;  /* 0x0000000000049947 */ /* 0x000fea0003800000 */
[----:B------:R-:W-:Y:S01]  /*11680*/  BPT.TRAP 0x1 ;  /* 0x000000040000795c */ /* 0x000fe20000300000 */
.L_x_117:
        /* <DEDUP_REMOVED lines=9> */
.L_x_118:
[----:B------:R-:W2:Y:S02]  /*11720*/  SYNCS.PHASECHK.TRANS64.TRYWAIT P3, [UR43+0x384c8], R159 ;  /* 0x0384c89fff0075a7 */ /* 0x000ea4000806016b */
[----:B--2---:R-:W-:Y:S05]  /*11730*/  @!P3 BRA `(.L_x_119) ;  /* 0x000000940090b947 */ /* 0x004fea0003800000 */
.L_x_367:
        /* <DEDUP_REMOVED lines=81> */
.L_x_121:
[----:B------:R-:W-:Y:S05]  /*11c50*/  BSYNC B0 ;  /* 0x0000000000007941 */ /* 0x000fea0003800000 */
.L_x_120:
[----:B------:R-:W-:Y:S06]  /*11c60*/  BAR.SYNC.DEFER_BLOCKING 0x1, 0x100 ;  /* 0x0044000000007b1d */ /* 0x000fec0000010000 */
[----:B------:R-:W-:Y:S05]  /*11c70*/  @!P1 BRA `(.L_x_122) ;  /* 0x0000000000049947 */ /* 0x000fea0003800000 */
[----:B------:R-:W-:Y:S01]  /*11c80*/  BPT.TRAP 0x1 ;  /* 0x000000040000795c */ /* 0x000fe20000300000 */
.L_x_122:
        /* <DEDUP_REMOVED lines=9> */
.L_x_123:
[----:B------:R-:W2:Y:S02]  /*11d20*/  SYNCS.PHASECHK.TRANS64.TRYWAIT P3, [UR43+0x384b0], R20 ;  /* 0x0384b014ff0075a7 */ /* 0x000ea4000806016b */
[----:B--2---:R-:W-:Y:S05]  /*11d30*/  @!P3 BRA `(.L_x_124) ;  /* 0x000000900028b947 */ /* 0x004fea0003800000 */
.L_x_368:
        /* <DEDUP_REMOVED lines=97> */
.L_x_126:
[----:B------:R-:W-:Y:S05]  /*12350*/  BSYNC B0 ;  /* 0x0000000000007941 */ /* 0x000fea0003800000 */
.L_x_125:
[----:B------:R-:W-:Y:S06]  /*12360*/  BAR.SYNC.DEFER_BLOCKING 0x1, 0x100 ;  /* 0x0044000000007b1d */ /* 0x000fec0000010000 */
[----:B------:R-:W-:Y:S05]  /*12370*/  @!P1 BRA `(.L_x_127) ;  /* 0x0000000000049947 */ /* 0x000fea0003800000 */
[----:B------:R-:W-:Y:S01]  /*12380*/  BPT.TRAP 0x1 ;  /* 0x000000040000795c */ /* 0x000fe20000300000 */
.L_x_127:
        /* <DEDUP_REMOVED lines=9> */
.L_x_128:
[----:B------:R-:W2:Y:S02]  /*12420*/  SYNCS.PHASECHK.TRANS64.TRYWAIT P3, [UR43+0x384b8], R20 ;  /* 0x0384b814ff0075a7 */ /* 0x000ea4000806016b */
[----:B--2---:R-:W-:Y:S05]  /*12430*/  @!P3 BRA `(.L_x_129) ;  /* 0x000000880080b947 */ /* 0x004fea0003800000 */
.L_x_369:
        /* <DEDUP_REMOVED lines=81> */
.L_x_131:
[----:B------:R-:W-:Y:S05]  /*12950*/  BSYNC B0 ;  /* 0x0000000000007941 */ /* 0x000fea0003800000 */
.L_x_130:
[----:B------:R-:W-:Y:S06]  /*12960*/  BAR.SYNC.DEFER_BLOCKING 0x1, 0x100 ;  /* 0x0044000000007b1d */ /* 0x000fec0000010000 */
[----:B------:R-:W-:Y:S05]  /*12970*/  @!P1 BRA `(.L_x_132) ;  /* 0x0000000000049947 */ /* 0x000fea0003800000 */
[----:B------:R-:W-:Y:S01]  /*12980*/  BPT.TRAP 0x1 ;  /* 0x000000040000795c */ /* 0x000fe20000300000 */
.L_x_132:
        /* <DEDUP_REMOVED lines=9> */
.L_x_133:
[----:B------:R-:W2:Y:S02]  /*12a20*/  SYNCS.PHASECHK.TRANS64.TRYWAIT P3, [UR43+0x384c0], R20 ;  /* 0x0384c014ff0075a7 */ /* 0x000ea4000806016b */
[----:B--2---:R-:W-:Y:S05]  /*12a30*/  @!P3 BRA `(.L_x_134) ;  /* 0x000000840018b947 */ /* 0x004fea0003800000 */
.L_x_370:
        /* <DEDUP_REMOVED lines=17> */
[----:B------:R-:W-:Y:S04]  /*12b50*/  @P0 LDSM.16.MT88.4 R8, [R3+0x34000] ;  /* 0x034000000308083b */ /* 0x000fe80000004200 */
[----:B------:R-:W1:Y:S01]  /*12b60*/  @P0 LDSM.16.MT88.4 R4, [R3+0x34800] ;  /* 0x034800000304083b */ /* 0x000e620000004200 */
[----:B------:R-:W-:Y:S05]  /*12b70*/  WARPSYNC.ALL ;  /* 0x0000000000007948 */ /* 0x000fea0003800000 */
[----:B------:R-:W-:Y:S01]  /*12b80*/  BSSY B0, `(.L_x_135) ;  /* 0x000004d000007945 */ /* 0x000fe20003800000 */
[----:B-1----:R-:W-:-:S02]  /*12b90*/  HADD2.F32 R32, -RZ, R7.H0_H0 ;  /* 0x20000007ff207230 */ /* 0x002fc40000004100 */
[----:B------:R-:W-:Y:S02]  /*12ba0*/  HADD2.F32 R34, -RZ, R7.H1_H1 ;  /* 0x30000007ff227230 */ /* 0x000fe40000004100 */
[-C--:B--2---:R-:W-:Y:S01]  /*12bb0*/  FMUL R13, R13, R2.reuse ;  /* 0x000000020d0d7220 */ /* 0x084fe20000400000 */
[-C--:B---3--:R-:W-:Y:S01]  /*12bc0*/  FMUL R15, R15, R2.reuse ;  /* 0x000000020f0f7220 */ /* 0x088fe20000400000 */
[-C--:B----4-:R-:W-:Y:S01]  /*12bd0*/  FMUL R17, R17, R2.reuse ;  /* 0x0000000211117220 */ /* 0x090fe20000400000 */
[-C--:B-----5:R-:W-:Y:S01]  /*12be0*/  FMUL R19, R19, R2.reuse ;  /* 0x0000000213137220 */ /* 0x0a0fe20000400000 */
[-C--:B------:R-:W-:Y:S01]  /*12bf0*/  FMUL R21, R21, R2.reuse ;  /* 0x0000000215157220 */ /* 0x080fe20000400000 */
[-C--:B------:R-:W-:Y:S01]  /*12c00*/  FMUL R25, R25, R2.reuse ;  /* 0x0000000219197220 */ /* 0x080fe20000400000 */
[-C--:B------:R-:W-:Y:S01]  /*12c10*/  FMUL R27, R27, R2.reuse ;  /* 0x000000021b1b7220 */ /* 0x080fe20000400000 */
[-C--:B------:R-:W-:Y:S01]  /*12c20*/  FMUL R29, R29, R2.reuse ;  /* 0x000000021d1d7220 */ /* 0x080fe20000400000 */
[----:B------:R-:W-:Y:S01]  /*12c30*/  FMUL R31, R30, R2 ;  /* 0x000000021e1f7220 */ /* 0x000fe20000400000 */
[----:B------:R-:W-:-:S02]  /*12c40*/  HADD2.F32 R30, -RZ, R5.H0_H0 ;  /* 0x20000005ff1e7230 */ /* 0x000fc40000004100 */
[-C--:B------:R-:W-:Y:S01]  /*12c50*/  FMUL R33, R28, R2.reuse ;  /* 0x000000021c217220 */ /* 0x080fe20000400000 */
[--C-:B------:R-:W-:Y:S02]  /*12c60*/  HADD2.F32 R28, -RZ, R4.reuse.H1_H1 ;  /* 0x30000004ff1c7230 */ /* 0x100fe40000004100 */
[-C--:B------:R-:W-:Y:S01]  /*12c70*/  FMUL R35, R26, R2.reuse ;  /* 0x000000021a237220 */ /* 0x080fe20000400000 */
[----:B------:R-:W-:Y:S02]  /*12c80*/  HADD2.F32 R26, -RZ, R4.H0_H0 ;  /* 0x20000004ff1a7230 */ /* 0x000fe40000004100 */
[----:B------:R-:W-:Y:S01]  /*12c90*/  FMUL R37, R12, R2 ;  /* 0x000000020c257220 */ /* 0x000fe20000400000 */
[----:B------:R-:W-:Y:S02]  /*12ca0*/  HADD2.F32 R12, -RZ, R8.H0_H0 ;  /* 0x20000008ff0c7230 */ /* 0x000fe40000004100 */
[-C--:B------:R-:W-:Y:S01]  /*12cb0*/  FFMA R31, R26, R0.reuse, R31 ;  /* 0x000000001a1f7223 */ /* 0x080fe2000000001f */
[----:B------:R-:W-:Y:S01]  /*12cc0*/  FFMA R35, R30, R0, R35 ;  /* 0x000000001e237223 */ /* 0x000fe20000000023 */
[----:B------:R-:W-:Y:S01]  /*12cd0*/  FMUL R39, R24, R2 ;  /* 0x0000000218277220 */ /* 0x000fe20000400000 */
[----:B------:R-:W-:-:S02]  /*12ce0*/  HADD2.F32 R24, -RZ, R10.H1_H1 ;  /* 0x3000000aff187230 */ /* 0x000fc40000004100 */
[----:B------:R-:W-:Y:S01]  /*12cf0*/  FFMA R13, R12, R0, R13 ;  /* 0x000000000c0d7223 */ /* 0x000fe2000000000d */
[----:B------:R-:W-:Y:S02]  /*12d00*/  HADD2.F32 R12, -RZ, R8.H1_H1 ;  /* 0x30000008ff0c7230 */ /* 0x000fe40000004100 */
[-C--:B------:R-:W-:Y:S01]  /*12d10*/  FMUL R41, R18, R2.reuse ;  /* 0x0000000212297220 */ /* 0x080fe20000400000 */
[----:B------:R-:W-:Y:S02]  /*12d20*/  HADD2.F32 R18, -RZ, R10.H0_H0 ;  /* 0x2000000aff127230 */ /* 0x000fe40000004100 */
[----:B------:R-:W-:Y:S02]  /*12d30*/  HADD2.F32 R26, -RZ, R5.H1_H1 ;  /* 0x30000005ff1a7230 */ /* 0x000fe40000004100 */
[----:B------:R-:W-:Y:S01]  /*12d40*/  FMUL R43, R16, R2 ;  /* 0x00000002102b7220 */ /* 0x000fe20000400000 */
[----:B------:R-:W-:Y:S02]  /*12d50*/  HADD2.F32 R16, -RZ, R9.H1_H1 ;  /* 0x30000009ff107230 */ /* 0x000fe40000004100 */
[----:B------:R-:W-:Y:S01]  /*12d60*/  FFMA R21, R18, R0, R21 ;  /* 0x0000000012157223 */ /* 0x000fe20000000015 */
[----:B------:R-:W-:-:S02]  /*12d70*/  HADD2.F32 R18, -RZ, R11.H0_H0 ;  /* 0x2000000bff127230 */ /* 0x000fc40000004100 */
[----:B------:R-:W-:Y:S01]  /*12d80*/  FMUL R45, R14, R2 ;  /* 0x000000020e2d7220 */ /* 0x000fe20000400000 */
[----:B------:R-:W-:Y:S02]  /*12d90*/  HADD2.F32 R14, -RZ, R9.H0_H0 ;  /* 0x20000009ff0e7230 */ /* 0x000fe40000004100 */
[-C--:B------:R-:W-:Y:S01]  /*12da0*/  FFMA R12, R12, R0.reuse, R15 ;  /* 0x000000000c0c7223 */ /* 0x080fe2000000000f */
[----:B------:R-:W-:Y:S02]  /*12db0*/  HADD2.F32 R30, -RZ, R6.H1_H1 ;  /* 0x30000006ff1e7230 */ /* 0x000fe40000004100 */
[-C--:B------:R-:W-:Y:S01]  /*12dc0*/  FFMA R27, R18, R0.reuse, R27 ;  /* 0x00000000121b7223 */ /* 0x080fe2000000001b */
[-C--:B------:R-:W-:Y:S01]  /*12dd0*/  FFMA R26, R26, R0.reuse, R37 ;  /* 0x000000001a1a7223 */ /* 0x080fe20000000025 */
[-C--:B------:R-:W-:Y:S01]  /*12de0*/  FFMA R17, R14, R0.reuse, R17 ;  /* 0x000000000e117223 */ /* 0x080fe20000000011 */
[-C--:B------:R-:W-:Y:S01]  /*12df0*/  FFMA R14, R16, R0.reuse, R19 ;  /* 0x00000000100e7223 */ /* 0x080fe20000000013 */
[----:B------:R-:W-:Y:S01]  /*12e00*/  FFMA R16, R24, R0, R25 ;  /* 0x0000000018107223 */ /* 0x000fe20000000019 */
[----:B------:R-:W-:-:S02]  /*12e10*/  HADD2.F32 R24, -RZ, R11.H1_H1 ;  /* 0x3000000bff187230 */ /* 0x000fc40000004100 */
[-C--:B------:R-:W-:Y:S01]  /*12e20*/  FFMA R43, R32, R0.reuse, R43 ;  /* 0x00000000202b7223 */ /* 0x080fe2000000002b */
[----:B------:R-:W-:Y:S02]  /*12e30*/  F2FP.F16.F32.PACK_AB R12, R12, R13 ;  /* 0x0000000d0c0c723e */ /* 0x000fe400000000ff */
[----:B------:R-:W-:Y:S01]  /*12e40*/  F2FP.F16.F32.PACK_AB R13, R14, R17 ;  /* 0x000000110e0d723e */ /* 0x000fe200000000ff */
[-C--:B------:R-:W-:Y:S01]  /*12e50*/  FFMA R18, R24, R0.reuse, R29 ;  /* 0x0000000018127223 */ /* 0x080fe2000000001d */
[-C--:B------:R-:W-:Y:S01]  /*12e60*/  FFMA R24, R28, R0.reuse, R33 ;  /* 0x000000001c187223 */ /* 0x080fe20000000021 */
[----:B------:R-:W-:Y:S01]  /*12e70*/  HADD2.F32 R28, -RZ, R6.H0_H0 ;  /* 0x20000006ff1c7230 */ /* 0x000fe20000004100 */
[----:B------:R-:W-:Y:S02]  /*12e80*/  F2FP.F16.F32.PACK_AB R14, R16, R21 ;  /* 0x00000015100e723e */ /* 0x000fe400000000ff */
[----:B------:R-:W-:Y:S02]  /*12e90*/  F2FP.F16.F32.PACK_AB R15, R18, R27 ;  /* 0x0000001b120f723e */ /* 0x000fe400000000ff */
[-C--:B------:R-:W-:Y:S01]  /*12ea0*/  FFMA R39, R28, R0.reuse, R39 ;  /* 0x000000001c277223 */ /* 0x080fe20000000027 */
[-C--:B------:R-:W-:Y:S01]  /*12eb0*/  FFMA R28, R30, R0.reuse, R41 ;  /* 0x000000001e1c7223 */ /* 0x080fe20000000029 */
[----:B------:R-:W-:Y:S01]  /*12ec0*/  FFMA R30, R34, R0, R45 ;  /* 0x00000000221e7223 */ /* 0x000fe2000000002d */
[----:B------:R-:W-:Y:S01]  /*12ed0*/  F2FP.F16.F32.PACK_AB R25, R26, R35 ;  /* 0x000000231a19723e */ /* 0x000fe200000000ff */
[----:B------:R1:W-:Y:S01]  /*12ee0*/  STSM.16.MT88.4 [R3+0x34000], R12 ;  /* 0x0340000c03007844 */ /* 0x0003e20000004200 */
        /* <DEDUP_REMOVED lines=22> */
.L_x_136:
[----:B------:R-:W-:Y:S05]  /*13050*/  BSYNC B0 ;  /* 0x0000000000007941 */ /* 0x000fea0003800000 */
.L_x_135:
[----:B------:R-:W-:Y:S06]  /*13060*/  BAR.SYNC.DEFER_BLOCKING 0x1, 0x100 ;  /* 0x0044000000007b1d */ /* 0x000fec0000010000 */
[----:B------:R-:W-:Y:S05]  /*13070*/  @!P1 BRA `(.L_x_137) ;  /* 0x0000000000049947 */ /* 0x000fea0003800000 */
[----:B------:R-:W-:Y:S01]  /*13080*/  BPT.TRAP 0x1 ;  /* 0x000000040000795c */ /* 0x000fe20000300000 */
.L_x_137:
        /* <DEDUP_REMOVED lines=9> */
.L_x_138:
[----:B------:R-:W2:Y:S02]  /*13120*/  SYNCS.PHASECHK.TRANS64.TRYWAIT P3, [UR43+0x384c8], R20 ;  /* 0x0384c814ff0075a7 */ /* 0x000ea4000806016b */
[----:B--2---:R-:W-:Y:S05]  /*13130*/  @!P3 BRA `(.L_x_139) ;  /* 0x0000007c0070b947 */ /* 0x004fea0003800000 */
.L_x_371:
        /* <DEDUP_REMOVED lines=39> */
[--C-:B------:R-:W-:Y:S02]  /*133b0*/  HADD2.F32 R27, -RZ, R4.reuse.H0_H0 ;  /* 0x20000004ff1b7230 */ /* 0x100fe40000004100 */
[-C--:B------:R-:W-:Y:S01]  /*133c0*/  FFMA R31, R31, R0.reuse, R146 ;  /* 0x000000001f1f7223 */ /* 0x080fe20000000092 */
[----:B------:R-:W-:Y:S02]  /*133d0*/  HADD2.F32 R29, -RZ, R4.H1_H1 ;  /* 0x30000004ff1d7230 */ /* 0x000fe40000004100 */
[-C--:B------:R-:W-:Y:S01]  /*133e0*/  FFMA R37, R37, R0.reuse, R150 ;  /* 0x0000000025257223 */ /* 0x080fe20000000096 */
[----:B------:R-:W-:Y:S02]  /*133f0*/  HADD2.F32 R5, -RZ, R5.H1_H1 ;  /* 0x30000005ff057230 */ /* 0x000fe40000004100 */
        /* <DEDUP_REMOVED lines=34> */
[----:B------:R2:W-:Y:S02]  /*13620*/  UTMASTG.2D [UR8], [UR58] ;  /* 0x000000083a0073b5 */ /* 0x0005e40008008000 */
[----:B--2---:R0:W-:Y:S02]  /*13630*/  UTMACMDFLUSH ;  /* 0x00000000000079b7 */ /* 0x0041e40000000000 */
.L_x_141:
[----:B------:R-:W-:Y:S05]  /*13640*/  BSYNC B0 ;  /* 0x0000000000007941 */ /* 0x000fea0003800000 */
.L_x_140:
[----:B------:R-:W-:Y:S04]  /*13650*/  BSSY B0, `(.L_x_142) ;  /* 0x0000003000007945 */ /* 0x000fe80003800000 */
[----:B------:R-:W-:Y:S05]  /*13660*/  @!P2 BRA `(.L_x_143) ;  /* 0x000000000004a947 */ /* 0x000fea0003800000 */
[----:B------:R-:W-:-:S04]  /*13670*/  DEPBAR.LE SB0, 0x1 ;  /* 0x000080400000791a */ /* 0x000fc80000000000 */
.L_x_143:
[----:B------:R-:W-:Y:S05]  /*13680*/  BSYNC B0 ;  /* 0x0000000000007941 */ /* 0x000fea0003800000 */
.L_x_142:
[----:B------:R-:W-:Y:S06]  /*13690*/  BAR.SYNC.DEFER_BLOCKING 0x1, 0x100 ;  /* 0x0044000000007b1d */ /* 0x000fec0000010000 */
[----:B------:R-:W-:Y:S05]  /*136a0*/  @!P1 BRA `(.L_x_144) ;  /* 0x0000000000049947 */ /* 0x000fea0003800000 */
[----:B------:R-:W-:Y:S01]  /*136b0*/  BPT.TRAP 0x1 ;  /* 0x000000040000795c */ /* 0x000fe20000300000 */
.L_x_144:
[----:B------:R-:W-:Y:S02]  /*136c0*/  UIADD3 UR4, UR7, 0x1, URZ ;  /* 0x0000000107047890 */ /* 0x000fe4000fffe03f */
[----:B------:R-:W-:Y:S02]  /*136d0*/  UISETP.NE.AND UP1, UPT, UR47, 0x3, UPT ;  /* 0x000000032f00788c */ /* 0x000fe4000bf25270 */
[----:B------:R-:W-:-:S04]  /*136e0*/  UISETP.NE.AND UP0, UPT, UR4, 0x4, UPT ;  /* 0x000000040400788c */ /* 0x000fc8000bf05270 */
[----:B------:R-:W-:Y:S01]  /*136f0*/  USEL UR4, UR4, URZ, UP0 ;  /* 0x0000003f04047287 */ /* 0x000fe20008000000 */
[----:B------:R-:W-:-:S03]  /*13700*/  PLOP3.LUT P2, PT, PT, PT, UP1, 0x80, 0x0 ;  /* 0x000000000000781c */ /* 0x000fc60003f4f018 */
[----:B------:R-:W-:Y:S02]  /*13710*/  ULEA UR5, UR4, UR43, 0x3 ;  /* 0x0000002b04057291 */ /* 0x000fe4000f8e183f */
[----:B------:R-:W-:Y:S02]  /*13720*/  UIADD3 UR4, UR4, 0x1, URZ ;  /* 0x0000000104047890 */ /* 0x000fe4000fffe03f */
[----:B------:R-:W-:Y:S02]  /*13730*/  UIADD3 UR5, UR5, 0x384d0, URZ ;  /* 0x000384d005057890 */ /* 0x000fe4000fffe03f */
[----:B------:R-:W-:Y:S02]  /*13740*/  UISETP.NE.AND UP0, UPT, UR4, 0x4, UPT ;  /* 0x000000040400788c */ /* 0x000fe4000bf05270 */
[----:B------:R-:W-:Y:S02]  /*13750*/  UPRMT UR5, UR42, 0x654, UR5 ;  /* 0x000006542a057896 */ /* 0x000fe40008000005 */
[----:B------:R-:W-:-:S07]  /*13760*/  USEL UR60, UR4, URZ, UP0 ;  /* 0x0000003f043c7287 */ /* 0x000fce0008000000 */
[----:B------:R-:W-:Y:S01]  /*13770*/  SYNCS.ARRIVE.TRANS64.RED.A1T0 RZ, [UR5], RZ ;  /* 0x000000ffffff79a7 */ /* 0x000fe20008100405 */
[----:B------:R-:W-:Y:S05]  /*13780*/  @!P2 BRA `(.L_x_145) ;  /* 0x000000000004a947 */ /* 0x000fea0003800000 */
[----:B------:R-:W-:Y:S01]  /*13790*/  BPT.TRAP 0x1 ;  /* 0x000000040000795c */ /* 0x000fe20000300000 */
.L_x_145:
[----:B------:R-:W-:Y:S01]  /*137a0*/  ULEA UR4, UR38, UR43, 0x3 ;  /* 0x0000002b26047291 */ /* 0x000fe2000f8e183f */
[----:B------:R-:W-:-:S08]  /*137b0*/  SHF.L.U32 R0, R153, 0x1f, RZ ;  /* 0x0000001f99007819 */ /* 0x000fd000000006ff */
[----:B------:R-:W2:Y:S02]  /*137c0*/  SYNCS.PHASECHK.TRANS64.TRYWAIT P0, [UR4+0x38400], R0 ;  /* 0x03840000ff0075a7 */ /* 0x000ea40008000144 */
[----:B--2---:R-:W-:Y:S05]  /*137d0*/  @!P0 BRA `(.L_x_146) ;  /* 0x0000007400e08947 */ /* 0x004fea0003800000 */
.L_x_372:
[----:B------:R-:W-:-:S09]  /*137e0*/  ULEA UR5, UR38, UR43, 0x4 ;  /* 0x0000002b26057291 */ /* 0x000fd2000f8e203f */
[----:B------:R-:W2:Y:S01]  /*137f0*/  LDS.128 R16, [UR5+0x38500] ;  /* 0x03850005ff107984 */ /* 0x000ea20008000c00 */
[----:B------:R-:W-:Y:S01]  /*13800*/  @!PT LDS RZ, [RZ] ;  /* 0x00000000fffff984 */ /* 0x000fe20000000800 */
[----:B------:R-:W-:Y:S01]  /*13810*/  @!PT LDS RZ, [RZ] ;  /* 0x00000000fffff984 */ /* 0x000fe20000000800 */
[----:B------:R-:W-:Y:S01]  /*13820*/  @!PT LDS RZ, [RZ] ;  /* 0x00000000fffff984 */ /* 0x000fe20000000800 */
[----:B------:R-:W-:Y:S01]  /*13830*/  @!PT LDS RZ, [RZ] ;  /* 0x00000000fffff984 */ /* 0x000fe20000000800 */
[----:B------:R3:W-:Y:S06]  /*13840*/  MEMBAR.ALL.CTA ;  /* 0x0000000000007992 */ /* 0x0007ec0000008000 */
[----:B---3--:R-:W3:Y:S01]  /*13850*/  FENCE.VIEW.ASYNC.S ;  /* 0x00000000000073c6 */ /* 0x008ee20000000000 */
[----:B------:R-:W-:Y:S05]  /*13860*/  @!P2 BRA `(.L_x_147) ;  /* 0x000000000004a947 */ /* 0x000fea0003800000 */
[----:B------:R-:W-:Y:S01]  /*13870*/  BPT.TRAP 0x1 ;  /* 0x000000040000795c */ /* 0x000fe20000300000 */
.L_x_147:
[----:B--2---:R-:W-:Y:S01]  /*13880*/  ISETP.NE.AND P0, PT, R19, RZ, PT ;  /* 0x000000ff1300720c */ /* 0x004fe20003f05270 */
[----:B------:R-:W-:Y:S01]  /*13890*/  UIADD3 UR4, UR4, 0x38440, URZ ;  /* 0x0003844004047890 */ /* 0x000fe2000fffe03f */
[CC--:B------:R-:W-:Y:S02]  /*138a0*/  ISETP.NE.AND P2, PT, R154.reuse, R18.reuse, PT ;  /* 0x000000129a00720c */ /* 0x0c0fe40003f45270 */
[----:B------:R-:W-:Y:S01]  /*138b0*/  ISETP.EQ.OR P0, PT, R154, R18, !P0 ;  /* 0x000000129a00720c */ /* 0x000fe20004702670 */
[----:B------:R-:W-:-:S09]  /*138c0*/  UPRMT UR4, UR42, 0x654, UR4 ;  /* 0x000006542a047896 */ /* 0x000fd20008000004 */
[----:B---3--:R-:W-:Y:S03]  /*138d0*/  SYNCS.ARRIVE.TRANS64.RED.A1T0 RZ, [UR4], RZ ;  /* 0x000000ffffff79a7 */ /* 0x008fe60008100404 */
[----:B------:R-:W-:Y:S05]  /*138e0*/  @P0 BRA `(.L_x_148) ;  /* 0x0000000000fc0947 */ /* 0x000fea0003800000 */
[----:B------:R-:W-:-:S13]  /*138f0*/  ISETP.NE.AND P0, PT, RZ, UR54, PT ;  /* 0x00000036ff007c0c */ /* 0x000fda000bf05270 */
[----:B------:R-:W-:Y:S05]  /*13900*/  @P0 BRA `(.L_x_148) ;  /* 0x0000000000f40947 */ /* 0x000fea0003800000 */
[----:B-1----:R-:W1:Y:S01]  /*13910*/  S2R R0, SR_LANEID ;  /* 0x0000000000007919 */ /* 0x002e620000000000 */
[----:B------:R-:W-:Y:S01]  /*13920*/  ELECT P0, URZ, PT ;  /* 0x00000000003f782f */ /* 0x000fe20003800000 */
[----:B------:R-:W-:Y:S01]  /*13930*/  BSSY B0, `(.L_x_149) ;  /* 0x000002f000007945 */ /* 0x000fe20003800000 */
[----:B-1----:R-:W-:-:S11]  /*13940*/  SHF.L.U32 R15, R0, 0x2, RZ ;  /* 0x00000002000f7819 */ /* 0x002fd600000006ff */
[----:B------:R-:W-:Y:S05]  /*13950*/  @!P0 BRA `(.L_x_150) ;  /* 0x0000000000b08947 */ /* 0x000fea0003800000 */
[----:B------:R-:W-:Y:S01]  /*13960*/  IMAD.SHL.U32 R0, R18, 0x8, RZ ;  /* 0x0000000812007824 */ /* 0x000fe200078e00ff */
[----:B------:R-:W-:Y:S01]  /*13970*/  SHF.R.S32.HI R3, RZ, 0x1f, R18 ;  /* 0x0000001fff037819 */ /* 0x000fe20000011412 */
[----:B------:R-:W-:-:S03]  /*13980*/  ULDC.64 UR4, c[0x0][0x820] ;  /* 0x0002080000047ab9 */ /* 0x000fc60000000a00 */
[----:B------:R-:W-:Y:S02]  /*13990*/  SHF.L.U64.HI R8, R18, 0x3, R3 ;  /* 0x0000000312087819 */ /* 0x000fe40000010203 */
[----:B------:R-:W-:Y:S01]  /*139a0*/  IADD3 R4, P0, R0, UR4, RZ ;  /* 0x0000000400047c10 */ /* 0x000fe2000ff1e0ff */
[----:B------:R-:W1:Y:S03]  /*139b0*/  LDC.64 R2, c[0x0][0x290] ;  /* 0x0000a400ff027b82 */ /* 0x000e660000000a00 */
[----:B------:R-:W-:Y:S01]  /*139c0*/  IADD3.X R5, R8, UR5, RZ, P0, !PT ;  /* 0x0000000508057c10 */ /* 0x000fe200087fe4ff */
[----:B------:R-:W-:-:S05]  /*139d0*/  ULDC.64 UR4, c[0x0][0x818] ;  /* 0x0002060000047ab9 */ /* 0x000fca0000000a00 */
[----:B------:R-:W2:Y:S01]  /*139e0*/  LDG.E.64 R4, desc[UR56][R4.64] ;  /* 0x0000003804047981 */ /* 0x000ea2000c1e1b00 */
[----:B-1----:R-:W-:Y:S01]  /*139f0*/  IMAD.WIDE R6, R18, 0xc, R2 ;  /* 0x0000000c12067825 */ /* 0x002fe200078e0202 */
[----:B------:R-:W-:Y:S02]  /*13a00*/  IADD3 R2, P0, R0, UR4, RZ ;  /* 0x0000000400027c10 */ /* 0x000fe4000ff1e0ff */
[----:B------:R-:W1:Y:S02]  /*13a10*/  LDS R0, [UR49+0x1c] ;  /* 0x00001c31ff007984 */ /* 0x000e640008000800 */
[----:B------:R-:W-:Y:S02]  /*13a20*/  IADD3.X R3, R8, UR5, RZ, P0, !PT ;  /* 0x0000000508037c10 */ /* 0x000fe400087fe4ff */
[----:B------:R-:W3:Y:S04]  /*13a30*/  LDG.E R12, desc[UR56][R6.64] ;  /* 0x00000038060c7981 */ /* 0x000ee8000c1e1900 */
[----:B------:R4:W5:Y:S04]  /*13a40*/  LDG.E R13, desc[UR56][R6.64+0x4] ;  /* 0x00000438060d7981 */ /* 0x000968000c1e1900 */
[----:B------:R-:W5:Y:S01]  /*13a50*/  LDG.E.64 R2, desc[UR56][R2.64] ;  /* 0x0000003802027981 */ /* 0x000f62000c1e1b00 */
[----:B------:R-:W-:-:S03]  /*13a60*/  MOV R8, UR49 ;  /* 0x0000003100087c02 */ /* 0x000fc60008000f00 */
[----:B------:R-:W-:Y:S01]  /*13a70*/  STS [UR49+0x30], RZ ;  /* 0x000030ffff007988 */ /* 0x000fe20008000831 */
[----:B------:R-:W-:Y:S02]  /*13a80*/  SHF.R.U64 R8, R8, 0x4, RZ ;  /* 0x0000000408087819 */ /* 0x000fe400000012ff */
[----:B----4-:R-:W-:-:S03]  /*13a90*/  CS2R R6, SRZ ;  /* 0x0000000000067805 */ /* 0x010fc6000001ff00 */
[----:B------:R-:W-:Y:S04]  /*13aa0*/  STS [UR49+0x10], R8 ;  /* 0x00001008ff007988 */ /* 0x000fe80008000831 */
[----:B------:R-:W-:Y:S01]  /*13ab0*/  STS [UR49+0x14], R8 ;  /* 0x00001408ff007988 */ /* 0x000fe20008000831 */
[C---:B--2---:R-:W-:Y:S01]  /*13ac0*/  SHF.L.U64.HI R11, R4.reuse, 0x1, R5 ;  /* 0x00000001040b7819 */ /* 0x044fe20000010205 */
[----:B------:R-:W-:-:S03]  /*13ad0*/  IMAD.SHL.U32 R10, R4, 0x2, RZ ;  /* 0x00000002040a7824 */ /* 0x000fc600078e00ff */
[----:B------:R-:W-:Y:S02]  /*13ae0*/  LOP3.LUT R11, R11, 0x1fffffff, RZ, 0xc0, !PT ;  /* 0x1fffffff0b0b7812 */ /* 0x000fe400078ec0ff */
[----:B------:R-:W-:Y:S02]  /*13af0*/  LOP3.LUT R10, R10, 0xfffffffe, RZ, 0xc0, !PT ;  /* 0xfffffffe0a0a7812 */ /* 0x000fe400078ec0ff */
[--C-:B------:R-:W-:Y:S02]  /*13b00*/  SHF.R.U32.HI R5, RZ, 0x4, R11.reuse ;  /* 0x00000004ff057819 */ /* 0x100fe4000001160b */
[----:B------:R-:W-:Y:S02]  /*13b10*/  SHF.R.U64 R10, R10, 0x4, R11 ;  /* 0x000000040a0a7819 */ /* 0x000fe4000000120b */
[----:B-1----:R-:W-:-:S03]  /*13b20*/  LOP3.LUT R0, R0, 0xf, R5, 0xb8, !PT ;  /* 0x0000000f00007812 */ /* 0x002fc600078eb805 */
[----:B------:R-:W-:Y:S04]  /*13b30*/  STS [UR49+0xc], R10 ;  /* 0x00000c0aff007988 */ /* 0x000fe80008000831 */
[----:B------:R-:W-:Y:S01]  /*13b40*/  STS [UR49+0x1c], R0 ;  /* 0x00001c00ff007988 */ /* 0x000fe20008000831 */
[----:B---3--:R-:W-:-:S03]  /*13b50*/  IADD3 R4, R12, -0x1, RZ ;  /* 0xffffffff0c047810 */ /* 0x008fc60007ffe0ff */
[----:B------:R-:W1:Y:S04]  /*13b60*/  LDS R5, [UR49+0x1c] ;  /* 0x00001c31ff057984 */ /* 0x000e680008000800 */
[----:B-----5:R-:W-:Y:S01]  /*13b70*/  STS.64 [UR49], R2 ;  /* 0x00000002ff007988 */ /* 0x020fe20008000a31 */
[----:B-1----:R-:W-:-:S05]  /*13b80*/  LOP3.LUT R5, R5, 0xf0, RZ, 0xb8, !PT ;  /* 0x000000f005057812 */ /* 0x002fca00078eb8ff */
[----:B------:R1:W-:Y:S04]  /*13b90*/  STS [UR49+0x1c], R5 ;  /* 0x00001c05ff007988 */ /* 0x0003e80008000831 */
[----:B------:R-:W2:Y:S01]  /*13ba0*/  LDS R9, [UR49+0x1c] ;  /* 0x00001c31ff097984 */ /* 0x000ea20008000800 */
[----:B-1----:R-:W-:-:S05]  /*13bb0*/  VIADD R5, R13, 0xffffffff ;  /* 0xffffffff0d057836 */ /* 0x002fca0000000000 */
[----:B------:R-:W-:Y:S01]  /*13bc0*/  STS.128 [UR49+0x20], R4 ;  /* 0x00002004ff007988 */ /* 0x000fe20008000c31 */
[----:B--2---:R-:W-:-:S05]  /*13bd0*/  LOP3.LUT R9, R9, 0xf00, RZ, 0xb8, !PT ;  /* 0x00000f0009097812 */ /* 0x004fca00078eb8ff */
[----:B------:R-:W-:Y:S04]  /*13be0*/  STS.64 [UR49+0x18], R8 ;  /* 0x00001808ff007988 */ /* 0x000fe80008000a31 */
[----:B------:R-:W1:Y:S02]  /*13bf0*/  LDS R14, [UR49+0x1c] ;  /* 0x00001c31ff0e7984 */ /* 0x000e640008000800 */
[----:B-1----:R-:W-:-:S05]  /*13c00*/  LOP3.LUT R0, R14, 0xf000, RZ, 0xb8, !PT ;  /* 0x0000f0000e007812 */ /* 0x002fca00078eb8ff */
[----:B------:R1:W-:Y:S02]  /*13c10*/  STS [UR49+0x1c], R0 ;  /* 0x00001c00ff007988 */ /* 0x0003e40008000831 */
.L_x_150:
[----:B------:R-:W-:Y:S05]  /*13c20*/  BSYNC B0 ;  /* 0x0000000000007941 */ /* 0x000fea0003800000 */
.L_x_149:
[----:B------:R-:W-:Y:S01]  /*13c30*/  NOP ;  /* 0x0000000000007918 */ /* 0x000fe20000000000 */
[----:B------:R2:W3:Y:S01]  /*13c40*/  LDS R5, [R15+UR49] ;  /* 0x000000310f057984 */ /* 0x0004e20008000800 */
[----:B------:R-:W-:Y:S02]  /*13c50*/  ELECT P0, URZ, PT ;  /* 0x00000000003f782f */ /* 0x000fe40003800000 */
[----:B------:R-:W-:Y:S01]  /*13c60*/  IADD3 R2, P3, R15, UR58, RZ ;  /* 0x0000003a0f027c10 */ /* 0x000fe2000ff7e0ff */
[----:B------:R-:W-:Y:S03]  /*13c70*/  BSSY B0, `(.L_x_151) ;  /* 0x0000005000007945 */ /* 0x000fe60003800000 */
[----:B------:R-:W-:-:S07]  /*13c80*/  IADD3.X R3, RZ, UR59, RZ, P3, !PT ;  /* 0x0000003bff037c10 */ /* 0x000fce0009ffe4ff */
[----:B--2---:R-:W-:Y:S05]  /*13c90*/  @!P0 BRA `(.L_x_152) ;  /* 0x0000000000088947 */ /* 0x004fea0003800000 */
[----:B------:R0:W-:Y:S01]  /*13ca0*/  UTMACMDFLUSH ;  /* 0x00000000000079b7 */ /* 0x0001e20000000000 */
[----:B------:R-:W-:-:S04]  /*13cb0*/  DEPBAR.LE SB0, 0x0 ;  /* 0x000080000000791a */ /* 0x000fc80000000000 */
.L_x_152:
[----:B------:R-:W-:Y:S05]  /*13cc0*/  BSYNC B0 ;  /* 0x0000000000007941 */ /* 0x000fea0003800000 */
.L_x_151:
[----:B---3--:R2:W5:Y:S02]  /*13cd0*/  ATOMG.E.EXCH.STRONG.GPU PT, RZ, [R2], R5 ;  /* 0x0000000502ff73a8 */ /* 0x00856400041ee100 */
.L_x_148:
[----:B------:R-:W-:Y:S01]  /*13ce0*/  UIMAD.WIDE.U32 UR4, UR55, -0x55555555, URZ ;  /* 0xaaaaaaab370478a5 */ /* 0x000fe2000f8e003f */
[----:B------:R-:W-:Y:S01]  /*13cf0*/  ISETP.NE.AND P0, PT, R19, RZ, PT ;  /* 0x000000ff1300720c */ /* 0x000fe20003f05270 */
[----:B------:R-:W-:Y:S01]  /*13d00*/  UIADD3 UR38, UR38, 0x1, URZ ;  /* 0x0000000126267890 */ /* 0x000fe2000fffe03f */
[----:B-1----:R-:W-:Y:S01]  /*13d10*/  SEL R7, RZ, 0x1, !P2 ;  /* 0x00000001ff077807 */ /* 0x002fe20005000000 */
[----:B------:R-:W-:Y:S02]  /*13d20*/  USHF.R.U32.HI UR4, URZ, 0x1, UR5 ;  /* 0x000000013f047899 */ /* 0x000fe40008011605 */
[----:B------:R-:W-:Y:S02]  /*13d30*/  UISETP.NE.AND UP0, UPT, UR38, 0x8, UPT ;  /* 0x000000082600788c */ /* 0x000fe4000bf05270 */
[----:B------:R-:W-:Y:S02]  /*13d40*/  UIMAD UR55, UR4, -0x3, UR55 ;  /* 0xfffffffd043778a4 */ /* 0x000fe4000f8e0237 */
[----:B------:R-:W-:-:S02]  /*13d50*/  USEL UR4, URZ, 0x1, UP0 ;  /* 0x000000013f047887 */ /* 0x000fc40008000000 */
[----:B------:R-:W-:Y:S02]  /*13d60*/  UIADD3 UR36, UR36, 0x10, URZ ;  /* 0x0000001024247890 */ /* 0x000fe4000fffe03f */
[----:B------:R-:W-:Y:S02]  /*13d70*/  USEL UR38, UR38, URZ, UP0 ;  /* 0x0000003f26267287 */ /* 0x000fe40008000000 */
[----:B------:R-:W-:Y:S01]  /*13d80*/  LOP3.LUT R153, R153, UR4, RZ, 0x3c, !PT ;  /* 0x0000000499997c12 */ /* 0x000fe2000f8e3cff */
[----:B------:R-:W-:Y:S09]  /*13d90*/  @P0 BRA `(.L_x_153) ;  /* 0xfffffefc00100947 */ /* 0x000ff2000383ffff */
[----:B------:R-:W-:-:S04]  /*13da0*/  DEPBAR.LE SB0, 0x0 ;  /* 0x000080000000791a */ /* 0x000fc80000000000 */
[----:B------:R-:W-:Y:S05]  /*13db0*/  @!P1 BRA `(.L_x_154) ;  /* 0x0000000000049947 */ /* 0x000fea0003800000 */
[----:B------:R-:W-:Y:S01]  /*13dc0*/  BPT.TRAP 0x1 ;  /* 0x000000040000795c */ /* 0x000fe20000300000 */
.L_x_154:
[----:B------:R-:W-:-:S04]  /*13dd0*/  ULEA UR43, UR60, UR43, 0x3 ;  /* 0x0000002b3c2b7291 */ /* 0x000fc8000f8e183f */
[----:B------:R-:W-:-:S04]  /*13de0*/  UIADD3 UR43, UR43, 0x384d0, URZ ;  /* 0x000384d02b2b7890 */ /* 0x000fc8000fffe03f */
[----:B------:R-:W-:-:S09]  /*13df0*/  UPRMT UR43, UR42, 0x654, UR43 ;  /* 0x000006542a2b7896 */ /* 0x000fd2000800002b */
[----:B-----5:R-:W-:Y:S01]  /*13e00*/  SYNCS.ARRIVE.TRANS64.RED.A1T0 RZ, [UR43], RZ ;  /* 0x000000ffffff79a7 */ /* 0x020fe2000810042b */
[----:B------:R-:W-:Y:S05]  /*13e10*/  EXIT ;  /* 0x000000000000794d */ /* 0x000fea0003800000 */
.L_x_23:
[----:B------:R-:W-:-:S08]  /*13e20*/  NOP ;  /* 0x0000000000007918 */ /* 0x000fd00000000000 */
[----:B----45:R-:W1:-:S00]  /*13e30*/  USETMAXREG.DEALLOC.CTAPOOL 0x28 ;  /* 0x00000028000079c8 */ /* 0x030e4000080e0500 */
[----:B------:R-:W-:-:S06]  /*13e40*/  UISETP.NE.AND UP1, UPT, UR54, 0x3, UPT ;  /* 0x000000033600788c */ /* 0x000fcc000bf25270 */
[----:B------:R-:W-:-:S13]  /*13e50*/  PLOP3.LUT P1, PT, PT, PT, UP1, 0x80, 0x0 ;  /* 0x000000000000781c */ /* 0x000fda0003f2f018 */
[----:B-1----:R-:W-:Y:S05]  /*13e60*/  @!P1 BRA `(.L_x_155) ;  /* 0x0000004400a89947 */ /* 0x002fea0003800000 */
[----:B------:R-:W-:-:S13]  /*13e70*/  ISETP.NE.AND P0, PT, RZ, UR54, PT ;  /* 0x00000036ff007c0c */ /* 0x000fda000bf05270 */
[----:B------:R-:W-:Y:S05]  /*13e80*/  @!P0 BRA `(.L_x_156) ;  /* 0x0000002800d48947 */ /* 0x000fea0003800000 */
[----:B------:R-:W-:-:S06]  /*13e90*/  UISETP.NE.AND UP0, UPT, UR54, 0x2, UPT ;  /* 0x000000023600788c */ /* 0x000fcc000bf05270 */
[----:B------:R-:W-:-:S13]  /*13ea0*/  PLOP3.LUT P0, PT, PT, PT, UP0, 0x80, 0x0 ;  /* 0x000000000000781c */ /* 0x000fda0003f0f008 */
[----:B--2---:R-:W-:Y:S05]  /*13eb0*/  @P0 EXIT ;  /* 0x000000000000094d */ /* 0x004fea0003800000 */
[----:B------:R-:W1:Y:S01]  /*13ec0*/  S2UR UR4, SR_CTAID.Y ;  /* 0x00000000000479c3 */ /* 0x000e620000002600 */
[----:B------:R-:W-:Y:S01]  /*13ed0*/  ELECT P0, URZ, PT ;  /* 0x00000000003f782f */ /* 0x000fe20003800000 */
[----:B------:R-:W-:Y:S01]  /*13ee0*/  BSSY B0, `(.L_x_157) ;  /* 0x0000021000007945 */ /* 0x000fe20003800000 */
[----:B-1----:R-:W-:-:S11]  /*13ef0*/  UIMAD UR4, UR4, UR39, UR40 ;  /* 0x00000027040472a4 */ /* 0x002fd6000f8e0228 */
[----:B------:R-:W-:Y:S05]  /*13f00*/  @!P0 BRA `(.L_x_158) ;  /* 0x0000000000788947 */ /* 0x000fea0003800000 */
[----:B------:R1:W-:Y:S01]  /*13f10*/  STL [R1+0x208], R14 ;  /* 0x0002080e01007387 */ /* 0x0003e20000100800 */
[----:B------:R-:W-:Y:S01]  /*13f20*/  UMOV UR5, 0x400 ;  /* 0x0000040000057882 */ /* 0x000fe20000000000 */
[----:B------:R-:W2:Y:S01]  /*13f30*/  LDC.64 R4, c[0x0][0x600] ;  /* 0x00018000ff047b82 */ /* 0x000ea20000000a00 */
[----:B------:R-:W-:Y:S01]  /*13f40*/  ULEA UR5, UR41, UR5, 0x18 ;  /* 0x0000000529057291 */ /* 0x000fe2000f8ec03f */
[----:B------:R3:W-:Y:S06]  /*13f50*/  STL.64 [R1+0x200], R12 ;  /* 0x0002000c01007387 */ /* 0x0007ec0000100a00 */
[----:B-1----:R-:W1:Y:S08]  /*13f60*/  LDC.64 R14, c[0x0][0x618] ;  /* 0x00018600ff0e7b82 */ /* 0x002e700000000a00 */
[----:B---3--:R-:W1:Y:S08]  /*13f70*/  LDC.64 R12, c[0x0][0x610] ;  /* 0x00018400ff0c7b82 */ /* 0x008e700000000a00 */
[----:B------:R-:W2:Y:S08]  /*13f80*/  LDC.64 R6, c[0x0][0x608] ;  /* 0x00018200ff067b82 */ /* 0x000eb00000000a00 */
[----:B------:R-:W3:Y:S01]  /*13f90*/  LDC.64 R32, c[0x0][0x620] ;  /* 0x00018800ff207b82 */ /* 0x000ee20000000a00 */
[----:B-1----:R1:W-:Y:S07]  /*13fa0*/  STS.128 [UR5+0x38690], R12 ;  /* 0x0386900cff007988 */ /* 0x0023ee0008000c05 */
[----:B------:R-:W3:Y:S01]  /*13fb0*/  LDC.64 R34, c[0x0][0x628] ;  /* 0x00018a00ff227b82 */ /* 0x000ee20000000a00 */
[----:B--2---:R2:W-:Y:S07]  /*13fc0*/  STS.128 [UR5+0x38680], R4 ;  /* 0x03868004ff007988 */ /* 0x0045ee0008000c05 */
[----:B------:R-:W4:Y:S01]  /*13fd0*/  LDC.64 R28, c[0x0][0x630] ;  /* 0x00018c00ff1c7b82 */ /* 0x000f220000000a00 */
[----:B-1----:R1:W5:Y:S07]  /*13fe0*/  LDL.LU R14, [R1+0x208] ;  /* 0x00020800010e7983 */ /* 0x00236e0000300800 */
[----:B------:R-:W4:Y:S01]  /*13ff0*/  LDC.64 R30, c[0x0][0x638] ;  /* 0x00018e00ff1e7b82 */ /* 0x000f220000000a00 */
[----:B------:R1:W5:Y:S07]  /*14000*/  LDL.LU.64 R12, [R1+0x200] ;  /* 0x00020000010c7983 */ /* 0x00036e0000300a00 */
[----:B------:R-:W1:Y:S08]  /*14010*/  LDC.64 R24, c[0x0][0x640] ;  /* 0x00019000ff187b82 */ /* 0x000e700000000a00 */
[----:B------:R-:W1:Y:S08]  /*14020*/  LDC.64 R26, c[0x0][0x648] ;  /* 0x00019200ff1a7b82 */ /* 0x000e700000000a00 */
[----:B------:R-:W1:Y:S08]  /*14030*/  LDC.64 R20, c[0x0][0x650] ;  /* 0x00019400ff147b82 */ /* 0x000e700000000a00 */
[----:B------:R-:W1:Y:S08]  /*14040*/  LDC.64 R22, c[0x0][0x658] ;  /* 0x00019600ff167b82 */ /* 0x000e700000000a00 */
[----:B------:R-:W1:Y:S08]  /*14050*/  LDC.64 R8, c[0x0][0x660] ;  /* 0x00019800ff087b82 */ /* 0x000e700000000a00 */
[----:B------:R-:W1:Y:S08]  /*14060*/  LDC.64 R10, c[0x0][0x668] ;  /* 0x00019a00ff0a7b82 */ /* 0x000e700000000a00 */
[----:B--2---:R-:W2:Y:S08]  /*14070*/  LDC.64 R4, c[0x0][0x670] ;  /* 0x00019c00ff047b82 */ /* 0x004eb00000000a00 */
[----:B------:R-:W2:Y:S01]  /*14080*/  LDC.64 R6, c[0x0][0x678] ;  /* 0x00019e00ff067b82 */ /* 0x000ea20000000a00 */
[----:B---3--:R3:W-:Y:S04]  /*14090*/  STS.128 [UR5+0x386a0], R32 ;  /* 0x0386a020ff007988 */ /* 0x0087e80008000c05 */
[----:B----4-:R3:W-:Y:S04]  /*140a0*/  STS.128 [UR5+0x386b0], R28 ;  /* 0x0386b01cff007988 */ /* 0x0107e80008000c05 */
[----:B-1----:R3:W-:Y:S04]  /*140b0*/  STS.128 [UR5+0x386c0], R24 ;  /* 0x0386c018ff007988 */ /* 0x0027e80008000c05 */
[----:B------:R3:W-:Y:S04]  /*140c0*/  STS.128 [UR5+0x386d0], R20 ;  /* 0x0386d014ff007988 */ /* 0x0007e80008000c05 */
[----:B------:R3:W-:Y:S04]  /*140d0*/  STS.128 [UR5+0x386e0], R8 ;  /* 0x0386e008ff007988 */ /* 0x0007e80008000c05 */
[----:B--2---:R3:W-:Y:S02]  /*140e0*/  STS.128 [UR5+0x386f0], R4 ;  /* 0x0386f004ff007988 */ /* 0x0047e40008000c05 */
.L_x_158:
[----:B------:R-:W-:Y:S05]  /*140f0*/  BSYNC B0 ;  /* 0x0000000000007941 */ /* 0x000fea0003800000 */
.L_x_157:
[----:B------:R-:W-:Y:S01]  /*14100*/  ELECT P0, URZ, PT ;  /* 0x00000000003f782f */ /* 0x000fe20003800000 */
[----:B------:R-:W-:Y:S01]  /*14110*/  NOP ;  /* 0x0000000000007918 */ /* 0x000fe20000000000 */
[----:B------:R-:W-:Y:S01]  /*14120*/  ULDC UR5, c[0x0][0x884] ;  /* 0x0002210000057ab9 */ /* 0x000fe20000000800 */
[----:B------:R-:W-:Y:S01]  /*14130*/  ULDC.64 UR44, c[0x0][0x800] ;  /* 0x00020000002c7ab9 */ /* 0x000fe20000000a00 */
[----:B------:R-:W-:Y:S01]  /*14140*/  ULEA UR4, UR5, UR4, 0x1 ;  /* 0x0000000405047291 */ /* 0x000fe2000f8e083f */
[----:B------:R-:W-:Y:S03]  /*14150*/  BSSY B0, `(.L_x_159) ;  /* 0x0000033000007945 */ /* 0x000fe60003800000 */
[----:B------:R-:W-:-:S05]  /*14160*/  UIMAD.WIDE UR44, UR4, 0x80, UR44 ;  /* 0x00000080042c78a5 */ /* 0x000fca000f8e022c */
[----:B------:R-:W-:Y:S07]  /*14170*/  @!P0 BRA `(.L_x_160) ;  /* 0x0000000000c08947 */ /* 0x000fee0003800000 */
[----:B------:R-:W-:Y:S01]  /*14180*/  ULDC.64 UR4, c[0x0][0x808] ;  /* 0x0002020000047ab9 */ /* 0x000fe20000000a00 */
[----:B------:R-:W-:Y:S01]  /*14190*/  ULDC.64 UR6, c[0x0][0x810] ;  /* 0x0002040000067ab9 */ /* 0x000fe20000000a00 */
[----:B------:R-:W-:Y:S02]  /*141a0*/  ISETP.NE.U32.AND P0, PT, RZ, UR4, PT ;  /* 0x00000004ff007c0c */ /* 0x000fe4000bf05070 */
[----:B------:R-:W-:Y:S02]  /*141b0*/  ISETP.NE.U32.AND P1, PT, RZ, UR6, PT ;  /* 0x00000006ff007c0c */ /* 0x000fe4000bf25070 */
[----:B------:R-:W-:Y:S02]  /*141c0*/  ISETP.NE.AND.EX P0, PT, RZ, UR5, PT, P0 ;  /* 0x00000005ff007c0c */ /* 0x000fe4000bf05300 */
[----:B------:R-:W-:-:S11]  /*141d0*/  ISETP.NE.AND.EX P1, PT, RZ, UR7, PT, P1 ;  /* 0x00000007ff007c0c */ /* 0x000fd6000bf25310 */
[----:B------:R-:W-:Y:S05]  /*141e0*/  @!P0 BRA `(.L_x_161) ;  /* 0x0000000000188947 */ /* 0x000fea0003800000 */
[----:B------:R-:W-:-:S04]  /*141f0*/  LEA R2, P0, R18, UR4, 0x3 ;  /* 0x0000000412027c11 */ /* 0x000fc8000f8018ff */
[----:B-----5:R-:W-:-:S06]  /*14200*/  LEA.HI.X R3, R18, UR5, R14, 0x3, P0 ;  /* 0x0000000512037c11 */ /* 0x020fcc00080f1c0e */
[----:B------:R-:W2:Y:S01]  /*14210*/  LDG.E.64 R2, desc[UR56][R2.64] ;  /* 0x0000003802027981 */ /* 0x000ea2000c1e1b00 */
[----:B------:R-:W-:Y:S02]  /*14220*/  UMOV UR4, 0x400 ;  /* 0x0000040000047882 */ /* 0x000fe40000000000 */
[----:B------:R-:W-:-:S09]  /*14230*/  ULEA UR4, UR41, UR4, 0x18 ;  /* 0x0000000429047291 */ /* 0x000fd2000f8ec03f */
[----:B--2---:R1:W-:Y:S03]  /*14240*/  STS.64 [UR4+0x38680], R2 ;  /* 0x03868002ff007988 */ /* 0x0043e60008000a04 */
.L_x_161:
[----:B------:R-:W-:Y:S05]  /*14250*/  @!P1 BRA `(.L_x_160) ;  /* 0x0000000000889947 */ /* 0x000fea0003800000 */
[----:B-1----:R-:W-:-:S04]  /*14260*/  LEA R2, P0, R18, UR6, 0x3 ;  /* 0x0000000612027c11 */ /* 0x002fc8000f8018ff */
[----:B-----5:R-:W-:-:S06]  /*14270*/  LEA.HI.X R3, R18, UR7, R14, 0x3, P0 ;  /* 0x0000000712037c11 */ /* 0x020fcc00080f1c0e */
[----:B------:R-:W2:Y:S01]  /*14280*/  LDG.E.64 R2, desc[UR56][R2.64] ;  /* 0x0000003802027981 */ /* 0x000ea2000c1e1b00 */
[----:B------:R-:W-:Y:S01]  /*14290*/  UMOV UR4, 0x400 ;  /* 0x0000040000047882 */ /* 0x000fe20000000000 */
[----:B------:R-:W-:Y:S01]  /*142a0*/  VIADD R12, R12, 0xffffffff ;  /* 0xffffffff0c0c7836 */ /* 0x000fe20000000000 */
[----:B------:R-:W-:Y:S01]  /*142b0*/  ULEA UR4, UR41, UR4, 0x18 ;  /* 0x0000000429047291 */ /* 0x000fe2000f8ec03f */
[----:B------:R-:W-:Y:S02]  /*142c0*/  IADD3 R13, R13, -0x1, RZ ;  /* 0xffffffff0d0d7810 */ /* 0x000fe40007ffe0ff */
[----:B------:R-:W-:Y:S01]  /*142d0*/  CS2R R14, SRZ ;  /* 0x00000000000e7805 */ /* 0x000fe2000001ff00 */
[----:B------:R-:W-:-:S05]  /*142e0*/  UIADD3 UR5, UR4, 0x38680, URZ ;  /* 0x0003868004057890 */ /* 0x000fca000fffe03f */
[----:B------:R-:W1:Y:S01]  /*142f0*/  LDS R0, [UR4+0x3869c] ;  /* 0x03869c04ff007984 */ /* 0x000e620008000800 */
[----:B---3--:R-:W-:-:S03]  /*14300*/  IMAD.U32 R6, RZ, RZ, UR5 ;  /* 0x00000005ff067e24 */ /* 0x008fc6000f8e00ff */
[----:B------:R-:W-:Y:S02]  /*14310*/  STS.128 [UR4+0x386a0], R12 ;  /* 0x0386a00cff007988 */ /* 0x000fe40008000c04 */
[----:B------:R-:W-:Y:S02]  /*14320*/  SHF.R.U64 R6, R6, 0x4, RZ ;  /* 0x0000000406067819 */ /* 0x000fe400000012ff */
[----:B------:R-:W-:Y:S04]  /*14330*/  STS [UR4+0x386b0], RZ ;  /* 0x0386b0ffff007988 */ /* 0x000fe80008000804 */
[----:B------:R-:W-:Y:S04]  /*14340*/  STS [UR4+0x38690], R6 ;  /* 0x03869006ff007988 */ /* 0x000fe80008000804 */
[----:B------:R-:W-:Y:S01]  /*14350*/  STS [UR4+0x38694], R6 ;  /* 0x03869406ff007988 */ /* 0x000fe20008000804 */
[----:B--2---:R-:W-:-:S02]  /*14360*/  SHF.L.U64.HI R9, R2, 0x1, R3 ;  /* 0x0000000102097819 */ /* 0x004fc40000010203 */
[----:B------:R-:W-:Y:S02]  /*14370*/  SHF.L.U32 R2, R2, 0x1, RZ ;  /* 0x0000000102027819 */ /* 0x000fe400000006ff */
[----:B------:R-:W-:Y:S02]  /*14380*/  LOP3.LUT R9, R9, 0x1fffffff, RZ, 0xc0, !PT ;  /* 0x1fffffff09097812 */ /* 0x000fe400078ec0ff */
[----:B------:R-:W-:Y:S02]  /*14390*/  LOP3.LUT R2, R2, 0xfffffffe, RZ, 0xc0, !PT ;  /* 0xfffffffe02027812 */ /* 0x000fe400078ec0ff */
[--C-:B------:R-:W-:Y:S02]  /*143a0*/  SHF.R.U32.HI R5, RZ, 0x4, R9.reuse ;  /* 0x00000004ff057819 */ /* 0x100fe40000011609 */
[----:B------:R-:W-:Y:S02]  /*143b0*/  SHF.R.U64 R2, R2, 0x4, R9 ;  /* 0x0000000402027819 */ /* 0x000fe40000001209 */
[----:B-1----:R-:W-:-:S03]  /*143c0*/  LOP3.LUT R0, R0, 0xf, R5, 0xb8, !PT ;  /* 0x0000000f00007812 */ /* 0x002fc600078eb805 */
[----:B------:R-:W-:Y:S04]  /*143d0*/  STS [UR4+0x3868c], R2 ;  /* 0x03868c02ff007988 */ /* 0x000fe80008000804 */
[----:B------:R-:W-:Y:S04]  /*143e0*/  STS [UR4+0x3869c], R0 ;  /* 0x03869c00ff007988 */ /* 0x000fe80008000804 */
[----:B------:R-:W1:Y:S02]  /*143f0*/  LDS R4, [UR4+0x3869c] ;  /* 0x03869c04ff047984 */ /* 0x000e640008000800 */
[----:B-1----:R-:W-:-:S05]  /*14400*/  LOP3.LUT R4, R4, 0xf0, RZ, 0xb8, !PT ;  /* 0x000000f004047812 */ /* 0x002fca00078eb8ff */
[----:B------:R-:W-:Y:S04]  /*14410*/  STS [UR4+0x3869c], R4 ;  /* 0x03869c04ff007988 */ /* 0x000fe80008000804 */
[----:B------:R-:W1:Y:S02]  /*14420*/  LDS R7, [UR4+0x3869c] ;  /* 0x03869c04ff077984 */ /* 0x000e640008000800 */
[----:B-1----:R-:W-:-:S05]  /*14430*/  LOP3.LUT R7, R7, 0xf00, RZ, 0xb8, !PT ;  /* 0x00000f0007077812 */ /* 0x002fca00078eb8ff */
[----:B------:R-:W-:Y:S04]  /*14440*/  STS.64 [UR4+0x38698], R6 ;  /* 0x03869806ff007988 */ /* 0x000fe80008000a04 */
[----:B------:R-:W1:Y:S02]  /*14450*/  LDS R3, [UR4+0x3869c] ;  /* 0x03869c04ff037984 */ /* 0x000e640008000800 */
[----:B-1----:R-:W-:-:S05]  /*14460*/  LOP3.LUT R0, R3, 0xf000, RZ, 0xb8, !PT ;  /* 0x0000f00003007812 */ /* 0x002fca00078eb8ff */
[----:B------:R2:W-:Y:S02]  /*14470*/  STS [UR4+0x3869c], R0 ;  /* 0x03869c00ff007988 */ /* 0x0005e40008000804 */
.L_x_160:
[----:B------:R-:W-:Y:S05]  /*14480*/  BSYNC B0 ;  /* 0x0000000000007941 */ /* 0x000fea0003800000 */
.L_x_159:
[----:B--2---:R-:W2:Y:S01]  /*14490*/  S2R R0, SR_LANEID ;  /* 0x0000000000007919 */ /* 0x004ea20000000000 */
[----:B------:R-:W-:Y:S01]  /*144a0*/  ELECT P0, URZ, PT ;  /* 0x00000000003f782f */ /* 0x000fe20003800000 */
[----:B------:R-:W-:Y:S01]  /*144b0*/  NOP ;  /* 0x0000000000007918 */ /* 0x000fe20000000000 */
[----:B------:R-:W-:Y:S01]  /*144c0*/  UMOV UR38, URZ ;  /* 0x0000003f00267c82 */ /* 0x000fe20008000000 */
[----:B------:R-:W-:Y:S10]  /*144d0*/  BSSY B0, `(.L_x_162) ;  /* 0x0000004000007945 */ /* 0x000ff40003800000 */
[----:B------:R-:W-:Y:S05]  /*144e0*/  @!P0 BRA `(.L_x_163) ;  /* 0x0000000000088947 */ /* 0x000fea0003800000 */
[----:B------:R0:W-:Y:S01]  /*144f0*/  UTMACMDFLUSH ;  /* 0x00000000000079b7 */ /* 0x0001e20000000000 */
[----:B------:R-:W-:-:S04]  /*14500*/  DEPBAR.LE SB0, 0x0 ;  /* 0x000080000000791a */ /* 0x000fc80000000000 */
.L_x_163:
[----:B------:R-:W-:Y:S05]  /*14510*/  BSYNC B0 ;  /* 0x0000000000007941 */ /* 0x000fea0003800000 */
.L_x_162:
[----:B------:R-:W-:Y:S01]  /*14520*/  UMOV UR35, 0x400 ;  /* 0x0000040000237882 */ /* 0x000fe20000000000 */
[----:B--23--:R-:W-:Y:S01]  /*14530*/  IMAD.SHL.U32 R4, R0, 0x4, RZ ;  /* 0x0000000400047824 */ /* 0x00cfe200078e00ff */
[----:B------:R-:W-:-:S04]  /*14540*/  ULEA UR35, UR41, UR35, 0x18 ;  /* 0x0000002329237291 */ /* 0x000fc8000f8ec03f */
[----:B------:R-:W-:Y:S01]  /*14550*/  UIADD3 UR34, UR35, 0x38680, URZ ;  /* 0x0003868023227890 */ /* 0x000fe2000fffe03f */
[----:B-1----:R-:W-:Y:S01]  /*14560*/  IADD3 R2, P0, R4, UR44, RZ ;  /* 0x0000002c04027c10 */ /* 0x002fe2000ff1e0ff */
[----:B------:R-:W-:-:S03]  /*14570*/  IMAD.MOV.U32 R0, RZ, RZ, RZ ;  /* 0x000000ffff007224 */ /* 0x000fc600078e00ff */
[----:B------:R-:W-:-:S04]  /*14580*/  IADD3.X R3, RZ, UR45, RZ, P0, !PT ;  /* 0x0000002dff037c10 */ /* 0x000fc800087fe4ff */
[----:B------:R-:W1:Y:S01]  /*14590*/  LDS R5, [R4+UR34] ;  /* 0x0000002204057984 */ /* 0x000e620008000800 */
[----:B------:R-:W-:-:S03]  /*145a0*/  SHF.L.U32 R0, R0, 0x1f, RZ ;  /* 0x0000001f00007819 */ /* 0x000fc600000006ff */
[----:B-1----:R1:W2:Y:S02]  /*145b0*/  ATOMG.E.EXCH.STRONG.GPU PT, RZ, [R2], R5 ;  /* 0x0000000502ff73a8 */ /* 0x0022a400041ee100 */
[----:B--2---:R-:W2:Y:S01]  /*145c0*/  SYNCS.PHASECHK.TRANS64.TRYWAIT P0, [UR35+0x384f8], R0 ;  /* 0x0384f800ff0075a7 */ /* 0x004ea20008000163 */
[----:B------:R-:W-:Y:S02]  /*145d0*/  ULOP3.LUT UR33, UR53, 0x1, URZ, 0xfc, !UPT ;  /* 0x0000000135217892 */ /* 0x000fe4000f8efc3f */
[----:B------:R-:W-:Y:S01]  /*145e0*/  ULOP3.LUT UR37, UR51, 0x2, URZ, 0xfc, !UPT ;  /* 0x0000000233257892 */ /* 0x000fe2000f8efc3f */
[----:B-12---:R-:W-:Y:S11]  /*145f0*/  @!P0 BRA `(.L_x_164) ;  /* 0x0000006800708947 */ /* 0x006ff60003800000 */
.L_x_373:
[----:B------:R-:W-:Y:S01]  /*14600*/  MOV R2, 0x1 ;  /* 0x0000000100027802 */ /* 0x000fe20000000f00 */
[----:B-----5:R-:W-:Y:S01]  /*14610*/  IMAD.MOV.U32 R12, RZ, RZ, RZ ;  /* 0x000000ffff0c7224 */ /* 0x020fe200078e00ff */
[----:B------:R-:W-:Y:S01]  /*14620*/  ULDC UR32, c[0x0][0x598] ;  /* 0x0001660000207ab9 */ /* 0x000fe20000000800 */
[----:B------:R-:W-:Y:S01]  /*14630*/  ULDC UR36, c[0x0][0x580] ;  /* 0x0001600000247ab9 */ /* 0x000fe20000000800 */
[----:B------:R-:W-:Y:S01]  /*14640*/  ULDC.64 UR4, c[0x0][0x590] ;  /* 0x0001640000047ab9 */ /* 0x000fe20000000a00 */
[----:B------:R-:W-:-:S05]  /*14650*/  ULDC.64 UR6, c[0x0][0x588] ;  /* 0x0001620000067ab9 */ /* 0x000fca0000000a00 */
.L_x_273:
[----:B------:R-:W-:-:S06]  /*14660*/  UISETP.NE.AND UP0, UPT, UR33, 0x3, UPT ;  /* 0x000000032100788c */ /* 0x000fcc000bf05270 */
[----:B------:R-:W-:-:S13]  /*14670*/  PLOP3.LUT P1, PT, PT, PT, UP0, 0x80, 0x0 ;  /* 0x000000000000781c */ /* 0x000fda0003f2f008 */
[----:B---345:R-:W-:Y:S05]  /*14680*/  @!P1 BRA `(.L_x_165) ;  /* 0x0000000000049947 */ /* 0x038fea0003800000 */
[----:B------:R-:W-:Y:S01]  /*14690*/  BPT.TRAP 0x1 ;  /* 0x000000040000795c */ /* 0x000fe20000300000 */
.L_x_165:
[----:B------:R-:W-:Y:S01]  /*146a0*/  ULEA UR8, UR38, UR35, 0x3 ;  /* 0x0000002326087291 */ /* 0x000fe2000f8e183f */
[----:B-1----:R-:W-:-:S08]  /*146b0*/  SHF.L.U32 R0, R12, 0x1f, RZ ;  /* 0x0000001f0c007819 */ /* 0x002fd000000006ff */
[----:B------:R-:W1:Y:S02]  /*146c0*/  SYNCS.PHASECHK.TRANS64.TRYWAIT P0, [UR8+0x38400], R0 ;  /* 0x03840000ff0075a7 */ /* 0x000e640008000148 */
[----:B-1----:R-:W-:Y:S05]  /*146d0*/  @!P0 BRA `(.L_x_166) ;  /* 0x0000006800508947 */ /* 0x002fea0003800000 */
.L_x_374:
        /* <DEDUP_REMOVED lines=10> */
.L_x_167:
[----:B------:R-:W-:Y:S01]  /*14780*/  UIADD3 UR8, UR8, 0x38440, URZ ;  /* 0x0003844008087890 */ /* 0x000fe2000fffe03f */
[----:B------:R-:W-:Y:S02]  /*14790*/  R2UR UR10, R16 ;  /* 0x00000000100a72ca */ /* 0x000fe400000e0000 */
[----:B------:R-:W-:Y:S01]  /*147a0*/  R2UR UR11, R17 ;  /* 0x00000000110b72ca */ /* 0x000fe200000e0000 */
[----:B------:R-:W-:Y:S01]  /*147b0*/  UPRMT UR8, UR41, 0x654, UR8 ;  /* 0x0000065429087896 */ /* 0x000fe20008000008 */
[----:B------:R-:W-:Y:S02]  /*147c0*/  LOP3.LUT P1, RZ, R2, 0xff, RZ, 0xc0, !PT ;  /* 0x000000ff02ff7812 */ /* 0x000fe4000782c0ff */
[----:B------:R-:W-:-:S04]  /*147d0*/  ISETP.NE.U32.AND P0, PT, RZ, UR4, PT ;  /* 0x00000004ff007c0c */ /* 0x000fc8000bf05070 */
[----:B------:R-:W-:Y:S02]  /*147e0*/  ISETP.NE.AND.EX P0, PT, RZ, UR5, PT, P0 ;  /* 0x00000005ff007c0c */ /* 0x000fe4000bf05300 */
[----:B---3--:R-:W-:Y:S01]  /*147f0*/  SYNCS.ARRIVE.TRANS64.RED.A1T0 RZ, [UR8], RZ ;  /* 0x000000ffffff79a7 */ /* 0x008fe20008100408 */
[----:B------:R-:W-:Y:S02]  /*14800*/  USHF.L.U32 UR10, UR10, 0x8, URZ ;  /* 0x000000080a0a7899 */ /* 0x000fe4000800063f */
[----:B------:R-:W-:Y:S02]  /*14810*/  USHF.L.U32 UR11, UR11, 0x8, URZ ;  /* 0x000000080b0b7899 */ /* 0x000fe4000800063f */
[----:B------:R-:W-:Y:S10]  /*14820*/  @!P1 BRA `(.L_x_168) ;  /* 0x00000000000c9947 */ /* 0x000ff40003800000 */
[----:B------:R-:W-:-:S04]  /*14830*/  DEPBAR {5,4,3,2,1,0} ;  /* 0x0000003f0000791a */ /* 0x000fc80000000000 */
[----:B------:R3:W-:Y:S02]  /*14840*/  UTMACCTL.IV [UR44] ;  /* 0x000000002c0079b9 */ /* 0x0007e40008000000 */
[----:B---3--:R-:W-:Y:S01]  /*14850*/  NOP ;  /* 0x0000000000007918 */ /* 0x008fe20000000000 */
.L_x_168:
[----:B------:R-:W-:Y:S05]  /*14860*/  @!P0 BRA `(.L_x_169) ;  /* 0x0000000000188947 */ /* 0x000fea0003800000 */
[----:B-1----:R-:W1:Y:S02]  /*14870*/  LDC.64 R2, c[0x0][0x590] ;  /* 0x00016400ff027b82 */ /* 0x002e640000000a00 */
[----:B-1----:R-:W-:-:S06]  /*14880*/  IMAD.WIDE R2, R18, 0x8, R2 ;  /* 0x0000000812027825 */ /* 0x002fcc00078e0202 */
[----:B------:R-:W3:Y:S04]  /*14890*/  LDG.E.64 R2, desc[UR56][R2.64] ;  /* 0x0000003802027981 */ /* 0x000ee8000c1e1b00 */
[----:B---3--:R-:W3:Y:S02]  /*148a0*/  LD.E R0, desc[UR56][R2.64] ;  /* 0x0000003802007980 */ /* 0x008ee4000c101900 */
[----:B---3--:R-:W-:Y:S01]  /*148b0*/  FSETP.NEU.AND P0, PT, R0, RZ, PT ;  /* 0x000000ff0000720b */ /* 0x008fe20003f0d000 */
[----:B------:R-:W-:-:S12]  /*148c0*/  BRA `(.L_x_170) ;  /* 0x0000000000247947 */ /* 0x000fd80003800000 */
.L_x_169:
[----:B------:R-:W-:Y:S02]  /*148d0*/  ISETP.NE.U32.AND P1, PT, RZ, UR6, PT ;  /* 0x00000006ff007c0c */ /* 0x000fe4000bf25070 */
[----:B------:R-:W-:Y:S02]  /*148e0*/  FSETP.NEU.AND P0, PT, RZ, UR36, PT ;  /* 0x00000024ff007c0b */ /* 0x000fe4000bf0d000 */
[----:B------:R-:W-:-:S13]  /*148f0*/  ISETP.NE.AND.EX P1, PT, RZ, UR7, PT, P1 ;  /* 0x00000007ff007c0c */ /* 0x000fda000bf25310 */
[----:B------:R-:W-:Y:S05]  /*14900*/  @!P1 BRA `(.L_x_170) ;  /* 0x0000000000149947 */ /* 0x000fea0003800000 */
[----:B-1----:R-:W1:Y:S01]  /*14910*/  LDC.64 R2, c[0x0][0x588] ;  /* 0x00016200ff027b82 */ /* 0x002e620000000a00 */
[----:B------:R-:W-:-:S04]  /*14920*/  IMAD R9, R18, UR32, RZ ;  /* 0x0000002012097c24 */ /* 0x000fc8000f8e02ff */
[----:B-1----:R-:W-:-:S06]  /*14930*/  IMAD.WIDE R2, R9, 0x4, R2 ;  /* 0x0000000409027825 */ /* 0x002fcc00078e0202 */
[----:B------:R-:W3:Y:S02]  /*14940*/  LDG.E R2, desc[UR56][R2.64] ;  /* 0x0000003802027981 */ /* 0x000ee4000c1e1900 */
[----:B---3--:R-:W-:-:S13]  /*14950*/  FSETP.NEU.AND P0, PT, R2, RZ, PT ;  /* 0x000000ff0200720b */ /* 0x008fda0003f0d000 */
.L_x_170:
[----:B------:R-:W-:Y:S01]  /*14960*/  UISETP.NE.AND UP0, UPT, UR37, 0x3, UPT ;  /* 0x000000032500788c */ /* 0x000fe2000bf05270 */
[----:B------:R-:W-:-:S05]  /*14970*/  ELECT P1, URZ, PT ;  /* 0x00000000003f782f */ /* 0x000fca0003820000 */
[----:B------:R-:W-:Y:S02]  /*14980*/  PLOP3.LUT P2, PT, PT, PT, UP0, 0x80, 0x0 ;  /* 0x000000000000781c */ /* 0x000fe40003f4f008 */
[----:B------:R-:W-:-:S11]  /*14990*/  PLOP3.LUT P0, PT, P0, P1, PT, 0x2a, 0x0 ;  /* 0x000000000000781c */ /* 0x000fd60000702572 */
[----:B------:R-:W-:Y:S05]  /*149a0*/  @!P2 BRA `(.L_x_171) ;  /* 0x000000000004a947 */ /* 0x000fea0003800000 */
[----:B------:R-:W-:Y:S01]  /*149b0*/  BPT.TRAP 0x1 ;  /* 0x000000040000795c */ /* 0x000fe20000300000 */
.L_x_171:
[----:B-1----:R-:W-:-:S04]  /*149c0*/  MOV R0, 0x1 ;  /* 0x0000000100007802 */ /* 0x002fc80000000f00 */
[----:B------:R-:W-:-:S04]  /*149d0*/  SHF.L.U32 R0, R0, 0x1f, RZ ;  /* 0x0000001f00007819 */ /* 0x000fc800000006ff */
[----:B------:R-:W1:Y:S02]  /*149e0*/  SYNCS.PHASECHK.TRANS64.TRYWAIT P1, [UR35+0x384d0], R0 ;  /* 0x0384d000ff0075a7 */ /* 0x000e640008020163 */
[----:B-1----:R-:W-:Y:S05]  /*149f0*/  @!P1 BRA `(.L_x_172) ;  /* 0x0000006400a09947 */ /* 0x002fea0003800000 */
.L_x_375:
[----:B------:R-:W-:Y:S04]  /*14a00*/  BSSY B0, `(.L_x_173) ;  /* 0x0000010000007945 */ /* 0x000fe80003800000 */
[----:B------:R-:W-:Y:S05]  /*14a10*/  @P0 BRA `(.L_x_174) ;  /* 0x0000000000380947 */ /* 0x000fea0003800000 */
[----:B------:R-:W-:Y:S02]  /*14a20*/  UIADD3 UR8, UR35, 0x30000, URZ ;  /* 0x0003000023087890 */ /* 0x000fe4000fffe03f */
[----:B------:R-:W-:Y:S02]  /*14a30*/  UIADD3 UR9, UR35, 0x384b0, URZ ;  /* 0x000384b023097890 */ /* 0x000fe4000fffe03f */
[----:B------:R-:W-:Y:S02]  /*14a40*/  UIADD3 UR14, UR10, 0x40, URZ ;  /* 0x000000400a0e7890 */ /* 0x000fe4000fffe03f */
[----:B------:R-:W-:Y:S01]  /*14a50*/  UIADD3 UR12, UR35, 0x31000, URZ ;  /* 0x00031000230c7890 */ /* 0x000fe2000fffe03f */
[----:B------:R-:W-:Y:S01]  /*14a60*/  UMOV UR16, 0x0 ;  /* 0x0000000000107882 */ /* 0x000fe20000000000 */
[----:B------:R-:W-:Y:S01]  /*14a70*/  UMOV UR17, 0x10000000 ;  /* 0x1000000000117882 */ /* 0x000fe20000000000 */
[----:B------:R-:W-:Y:S01]  /*14a80*/  UMOV UR15, UR11 ;  /* 0x0000000b000f7c82 */ /* 0x000fe20008000000 */
[----:B------:R-:W-:Y:S01]  /*14a90*/  UMOV UR13, UR9 ;  /* 0x00000009000d7c82 */ /* 0x000fe20008000000 */
[----:B------:R3:W-:Y:S04]  /*14aa0*/  UTMALDG.2D [UR8], [UR44], desc[UR16] ;  /* 0x000010082c0075b4 */ /* 0x0007e80008009000 */
[----:B------:R3:W-:Y:S02]  /*14ab0*/  UTMALDG.2D [UR12], [UR44], desc[UR16] ;  /* 0x0000100c2c0075b4 */ /* 0x0007e40008009000 */
[----:B---3--:R-:W-:Y:S05]  /*14ac0*/  @!P2 BRA `(.L_x_175) ;  /* 0x000000000004a947 */ /* 0x008fea0003800000 */
[----:B------:R-:W-:Y:S01]  /*14ad0*/  BPT.TRAP 0x1 ;  /* 0x000000040000795c */ /* 0x000fe20000300000 */
.L_x_175:
[----:B------:R-:W3:Y:S02]  /*14ae0*/  LDC R2, c[0x0][0x828] ;  /* 0x00020a00ff027b82 */ /* 0x000ee40000000800 */
[----:B---3--:R3:W-:Y:S02]  /*14af0*/  SYNCS.ARRIVE.TRANS64.RED.A0TR RZ, [UR35+0x384b0], R2 ;  /* 0x0384b002ffff79a7 */ /* 0x0087e40008300423 */
.L_x_174:
[----:B------:R-:W-:Y:S05]  /*14b00*/  BSYNC B0 ;  /* 0x0000000000007941 */ /* 0x000fea0003800000 */
.L_x_173:
[----:B------:R-:W-:Y:S05]  /*14b10*/  @!P2 BRA `(.L_x_176) ;  /* 0x000000000004a947 */ /* 0x000fea0003800000 */
[----:B------:R-:W-:Y:S01]  /*14b20*/  BPT.TRAP 0x1 ;  /* 0x000000040000795c */ /* 0x000fe20000300000 */
.L_x_176:
[----:B------:R-:W-:-:S04]  /*14b30*/  UIADD3 UR21, UR35, 0x384b0, URZ ;  /* 0x000384b023157890 */ /* 0x000fc8000fffe03f */
[----:B------:R-:W-:-:S09]  /*14b40*/  UPRMT UR9, UR41, 0x654, UR21 ;  /* 0x0000065429097896 */ /* 0x000fd20008000015 */
[----:B------:R-:W-:Y:S01]  /*14b50*/  SYNCS.ARRIVE.TRANS64.RED.A1T0 RZ, [UR9], RZ ;  /* 0x000000ffffff79a7 */ /* 0x000fe20008100409 */
[----:B------:R-:W-:Y:S05]  /*14b60*/  @!P2 BRA `(.L_x_177) ;  /* 0x000000000004a947 */ /* 0x000fea0003800000 */
[----:B------:R-:W-:Y:S01]  /*14b70*/  BPT.TRAP 0x1 ;  /* 0x000000040000795c */ /* 0x000fe20000300000 */
.L_x_177:
[----:B------:R-:W4:Y:S02]  /*14b80*/  SYNCS.PHASECHK.TRANS64.TRYWAIT P1, [UR35+0x384d8], R0 ;  /* 0x0384d800ff0075a7 */ /* 0x000f240008020163 */
[----:B----4-:R-:W-:Y:S05]  /*14b90*/  @!P1 BRA `(.L_x_178) ;  /* 0x0000006400509947 */ /* 0x010fea0003800000 */
.L_x_376:
[----:B------:R-:W-:Y:S04]  /*14ba0*/  BSSY B0, `(.L_x_179) ;  /* 0x0000012000007945 */ /* 0x000fe80003800000 */
[----:B------:R-:W-:Y:S05]  /*14bb0*/  @P0 BRA `(.L_x_180) ;  /* 0x0000000000400947 */ /* 0x000fea0003800000 */
[----:B------:R-:W-:Y:S02]  /*14bc0*/  UIADD3 UR14, UR10, 0x80, URZ ;  /* 0x000000800a0e7890 */ /* 0x000fe4000fffe03f */
        /* <DEDUP_REMOVED lines=8> */
[----:B------:R-:W-:Y:S01]  /*14c50*/  UMOV UR17, UR13 ;  /* 0x0000000d00117c82 */ /* 0x000fe20008000000 */
[----:B------:R4:W-:Y:S03]  /*14c60*/  UTMALDG.2D [UR12], [UR44], desc[UR22] ;  /* 0x0000160c2c0075b4 */ /* 0x0009e60008009000 */
[----:B------:R4:W-:Y:S02]  /*14c70*/  UTMALDG.2D [UR16], [UR44], desc[UR22] ;  /* 0x000016102c0075b4 */ /* 0x0009e40008009000 */
[----:B----4-:R-:W-:Y:S05]  /*14c80*/  @!P2 BRA `(.L_x_181) ;  /* 0x000000000004a947 */ /* 0x010fea0003800000 */
[----:B------:R-:W-:Y:S01]  /*14c90*/  BPT.TRAP 0x1 ;  /* 0x000000040000795c */ /* 0x000fe20000300000 */
.L_x_181:
[----:B---3--:R-:W3:Y:S02]  /*14ca0*/  LDC R2, c[0x0][0x828] ;  /* 0x00020a00ff027b82 */ /* 0x008ee40000000800 */
[----:B---3--:R4:W-:Y:S02]  /*14cb0*/  SYNCS.ARRIVE.TRANS64.RED.A0TR RZ, [UR35+0x384b8], R2 ;  /* 0x0384b802ffff79a7 */ /* 0x0089e40008300423 */
.L_x_180:
[----:B------:R-:W-:Y:S05]  /*14cc0*/  BSYNC B0 ;  /* 0x0000000000007941 */ /* 0x000fea0003800000 */
.L_x_179:
[----:B------:R-:W-:Y:S05]  /*14cd0*/  @!P2 BRA `(.L_x_182) ;  /* 0x000000000004a947 */ /* 0x000fea0003800000 */
[----:B------:R-:W-:Y:S01]  /*14ce0*/  BPT.TRAP 0x1 ;  /* 0x000000040000795c */ /* 0x000fe20000300000 */
.L_x_182:
[----:B------:R-:W-:Y:S02]  /*14cf0*/  UIADD3 UR17, UR35, 0x384b8, URZ ;  /* 0x000384b823117890 */ /* 0x000fe4000fffe03f */
[----:B------:R-:W-:Y:S02]  /*14d00*/  UIADD3 UR27, UR11, 0x20, URZ ;  /* 0x000000200b1b7890 */ /* 0x000fe4000fffe03f */
[----:B------:R-:W-:-:S09]  /*14d10*/  UPRMT UR8, UR41, 0x654, UR17 ;  /* 0x0000065429087896 */ /* 0x000fd20008000011 */
[----:B------:R-:W-:Y:S01]  /*14d20*/  SYNCS.ARRIVE.TRANS64.RED.A1T0 RZ, [UR8], RZ ;  /* 0x000000ffffff79a7 */ /* 0x000fe20008100408 */
[----:B------:R-:W-:Y:S05]  /*14d30*/  @!P2 BRA `(.L_x_183) ;  /* 0x000000000004a947 */ /* 0x000fea0003800000 */
[----:B------:R-:W-:Y:S01]  /*14d40*/  BPT.TRAP 0x1 ;  /* 0x000000040000795c */ /* 0x000fe20000300000 */
.L_x_183:
[----:B------:R-:W5:Y:S02]  /*14d50*/  SYNCS.PHASECHK.TRANS64.TRYWAIT P1, [UR35+0x384e0], R0 ;  /* 0x0384e000ff0075a7 */ /* 0x000f640008020163 */
[----:B-----5:R-:W-:Y:S05]  /*14d60*/  @!P1 BRA `(.L_x_184) ;  /* 0x0000006000f49947 */ /* 0x020fea0003800000 */
.L_x_377:
        /* <DEDUP_REMOVED lines=13> */
[----:B-1----:R-:W-:Y:S05]  /*14e40*/  @!P2 BRA `(.L_x_187) ;  /* 0x000000000004a947 */ /* 0x002fea0003800000 */
[----:B------:R-:W-:Y:S01]  /*14e50*/  BPT.TRAP 0x1 ;  /* 0x000000040000795c */ /* 0x000fe20000300000 */
.L_x_187:
[----:B---34-:R-:W1:Y:S02]  /*14e60*/  LDC R2, c[0x0][0x828] ;  /* 0x00020a00ff027b82 */ /* 0x018e640000000800 */
[----:B-1----:R1:W-:Y:S02]  /*14e70*/  SYNCS.ARRIVE.TRANS64.RED.A0TR RZ, [UR35+0x384c0], R2 ;  /* 0x0384c002ffff79a7 */ /* 0x0023e40008300423 */
.L_x_186:
[----:B------:R-:W-:Y:S05]  /*14e80*/  BSYNC B0 ;  /* 0x0000000000007941 */ /* 0x000fea0003800000 */
.L_x_185:
[----:B------:R-:W-:Y:S05]  /*14e90*/  @!P2 BRA `(.L_x_188) ;  /* 0x000000000004a947 */ /* 0x000fea0003800000 */
[----:B------:R-:W-:Y:S01]  /*14ea0*/  BPT.TRAP 0x1 ;  /* 0x000000040000795c */ /* 0x000fe20000300000 */
.L_x_188:
[----:B------:R-:W-:-:S04]  /*14eb0*/  UIADD3 UR13, UR35, 0x384c0, URZ ;  /* 0x000384c0230d7890 */ /* 0x000fc8000fffe03f */
[----:B------:R-:W-:-:S09]  /*14ec0*/  UPRMT UR42, UR41, 0x654, UR13 ;  /* 0x00000654292a7896 */ /* 0x000fd2000800000d */
[----:B------:R-:W-:Y:S01]  /*14ed0*/  SYNCS.ARRIVE.TRANS64.RED.A1T0 RZ, [UR42], RZ ;  /* 0x000000ffffff79a7 */ /* 0x000fe2000810042a */
[----:B------:R-:W-:Y:S05]  /*14ee0*/  @!P2 BRA `(.L_x_189) ;  /* 0x000000000004a947 */ /* 0x000fea0003800000 */
[----:B------:R-:W-:Y:S01]  /*14ef0*/  BPT.TRAP 0x1 ;  /* 0x000000040000795c */ /* 0x000fe20000300000 */
.L_x_189:
[----:B------:R-:W5:Y:S02]  /*14f00*/  SYNCS.PHASECHK.TRANS64.TRYWAIT P1, [UR35+0x384e8], R0 ;  /* 0x0384e800ff0075a7 */ /* 0x000f640008020163 */
[----:B-----5:R-:W-:Y:S05]  /*14f10*/  @!P1 BRA `(.L_x_190) ;  /* 0x0000006000a09947 */ /* 0x020fea0003800000 */
.L_x_378:
        /* <DEDUP_REMOVED lines=13> */
[----:B-1----:R-:W-:Y:S05]  /*14ff0*/  @!P2 BRA `(.L_x_193) ;  /* 0x000000000004a947 */ /* 0x002fea0003800000 */
[----:B------:R-:W-:Y:S01]  /*15000*/  BPT.TRAP 0x1 ;  /* 0x000000040000795c */ /* 0x000fe20000300000 */
.L_x_193:
[----:B---34-:R-:W1:Y:S02]  /*15010*/  LDC R2, c[0x0][0x828] ;  /* 0x00020a00ff027b82 */ /* 0x018e640000000800 */
[----:B-1----:R1:W-:Y:S02]  /*15020*/  SYNCS.ARRIVE.TRANS64.RED.A0TR RZ, [UR35+0x384c8], R2 ;  /* 0x0384c802ffff79a7 */ /* 0x0023e40008300423 */
.L_x_192:
[----:B------:R-:W-:Y:S05]  /*15030*/  BSYNC B0 ;  /* 0x0000000000007941 */ /* 0x000fea0003800000 */
.L_x_191:
[----:B------:R-:W-:Y:S05]  /*15040*/  @!P2 BRA `(.L_x_194) ;  /* 0x000000000004a947 */ /* 0x000fea0003800000 */
[----:B------:R-:W-:Y:S01]  /*15050*/  BPT.TRAP 0x1 ;  /* 0x000000040000795c */ /* 0x000fe20000300000 */
.L_x_194:
[----:B------:R-:W-:Y:S02]  /*15060*/  UIADD3 UR25, UR35, 0x384c8, URZ ;  /* 0x000384c823197890 */ /* 0x000fe4000fffe03f */
[----:B------:R-:W-:Y:S02]  /*15070*/  UIADD3 UR23, UR11, 0x40, URZ ;  /* 0x000000400b177890 */ /* 0x000fe4000fffe03f */
[----:B------:R-:W-:-:S09]  /*15080*/  UPRMT UR43, UR41, 0x654, UR25 ;  /* 0x00000654292b7896 */ /* 0x000fd20008000019 */
[----:B------:R-:W-:Y:S01]  /*15090*/  SYNCS.ARRIVE.TRANS64.RED.A1T0 RZ, [UR43], RZ ;  /* 0x000000ffffff79a7 */ /* 0x000fe2000810042b */
[----:B------:R-:W-:Y:S05]  /*150a0*/  @!P2 BRA `(.L_x_195) ;  /* 0x000000000004a947 */ /* 0x000fea0003800000 */
[----:B------:R-:W-:Y:S01]  /*150b0*/  BPT.TRAP 0x1 ;  /* 0x000000040000795c */ /* 0x000fe20000300000 */
.L_x_195:
[----:B-1-34-:R-:W-:-:S04]  /*150c0*/  SHF.L.U32 R2, RZ, 0x1f, RZ ;  /* 0x0000001fff027819 */ /* 0x01afc800000006ff */
[----:B------:R-:W1:Y:S02]  /*150d0*/  SYNCS.PHASECHK.TRANS64.TRYWAIT P1, [UR35+0x384d0], R2 ;  /* 0x0384d002ff0075a7 */ /* 0x000e640008020163 */
[----:B-1----:R-:W-:Y:S05]  /*150e0*/  @!P1 BRA `(.L_x_196) ;  /* 0x0000006000449947 */ /* 0x002fea0003800000 */
.L_x_379:
[----:B------:R-:W-:Y:S04]  /*150f0*/  BSSY B0, `(.L_x_197) ;  /* 0x0000010000007945 */ /* 0x000fe80003800000 */
[----:B------:R-:W-:Y:S05]  /*15100*/  @P0 BRA `(.L_x_198) ;  /* 0x0000000000380947 */ /* 0x000fea0003800000 */
        /* <DEDUP_REMOVED lines=10> */
[----:B---3--:R-:W-:Y:S05]  /*151b0*/  @!P2 BRA `(.L_x_199) ;  /* 0x000000000004a947 */ /* 0x008fea0003800000 */
[----:B------:R-:W-:Y:S01]  /*151c0*/  BPT.TRAP 0x1 ;  /* 0x000000040000795c */ /* 0x000fe20000300000 */
.L_x_199:
[----:B-1----:R-:W1:Y:S02]  /*151d0*/  LDC R3, c[0x0][0x828] ;  /* 0x00020a00ff037b82 */ /* 0x002e640000000800 */
[----:B-1----:R3:W-:Y:S02]  /*151e0*/  SYNCS.ARRIVE.TRANS64.RED.A0TR RZ, [UR35+0x384b0], R3 ;  /* 0x0384b003ffff79a7 */ /* 0x0027e40008300423 */
.L_x_198:
[----:B------:R-:W-:Y:S05]  /*151f0*/  BSYNC B0 ;  /* 0x0000000000007941 */ /* 0x000fea0003800000 */
.L_x_197:
[----:B------:R-:W-:Y:S05]  /*15200*/  @!P2 BRA `(.L_x_200) ;  /* 0x000000000004a947 */ /* 0x000fea0003800000 */
[----:B------:R-:W-:Y:S01]  /*15210*/  BPT.TRAP 0x1 ;  /* 0x000000040000795c */ /* 0x000fe20000300000 */
.L_x_200:
[----:B------:R-:W-:Y:S01]  /*15220*/  SYNCS.ARRIVE.TRANS64.RED.A1T0 RZ, [UR9], RZ ;  /* 0x000000ffffff79a7 */ /* 0x000fe20008100409 */
[----:B------:R-:W-:Y:S05]  /*15230*/  @!P2 BRA `(.L_x_201) ;  /* 0x000000000004a947 */ /* 0x000fea0003800000 */
[----:B------:R-:W-:Y:S01]  /*15240*/  BPT.TRAP 0x1 ;  /* 0x000000040000795c */ /* 0x000fe20000300000 */
.L_x_201:
[----:B------:R-:W4:Y:S02]  /*15250*/  SYNCS.PHASECHK.TRANS64.TRYWAIT P1, [UR35+0x384d8], R2 ;  /* 0x0384d802ff0075a7 */ /* 0x000f240008020163 */
[----:B----4-:R-:W-:Y:S05]  /*15260*/  @!P1 BRA `(.L_x_202) ;  /* 0x0000005c00fc9947 */ /* 0x010fea0003800000 */
.L_x_380:
        /* <DEDUP_REMOVED lines=15> */
.L_x_205:
[----:B-1-3--:R-:W1:Y:S02]  /*15360*/  LDC R3, c[0x0][0x828] ;  /* 0x00020a00ff037b82 */ /* 0x00ae640000000800 */
[----:B-1----:R4:W-:Y:S02]  /*15370*/  SYNCS.ARRIVE.TRANS64.RED.A0TR RZ, [UR35+0x384b8], R3 ;  /* 0x0384b803ffff79a7 */ /* 0x0029e40008300423 */
.L_x_204:
[----:B------:R-:W-:Y:S05]  /*15380*/  BSYNC B0 ;  /* 0x0000000000007941 */ /* 0x000fea0003800000 */
.L_x_203:
[----:B------:R-:W-:Y:S05]  /*15390*/  @!P2 BRA `(.L_x_206) ;  /* 0x000000000004a947 */ /* 0x000fea0003800000 */
[----:B------:R-:W-:Y:S01]  /*153a0*/  BPT.TRAP 0x1 ;  /* 0x000000040000795c */ /* 0x000fe20000300000 */
.L_x_206:
[----:B------:R-:W-:Y:S01]  /*153b0*/  SYNCS.ARRIVE.TRANS64.RED.A1T0 RZ, [UR8], RZ ;  /* 0x000000ffffff79a7 */ /* 0x000fe20008100408 */
[----:B------:R-:W-:Y:S01]  /*153c0*/  UIADD3 UR15, UR11, 0x60, URZ ;  /* 0x000000600b0f7890 */ /* 0x000fe2000fffe03f */
[----:B------:R-:W-:Y:S11]  /*153d0*/  @!P2 BRA `(.L_x_207) ;  /* 0x000000000004a947 */ /* 0x000ff60003800000 */
[----:B------:R-:W-:Y:S01]  /*153e0*/  BPT.TRAP 0x1 ;  /* 0x000000040000795c */ /* 0x000fe20000300000 */
.L_x_207:
[----:B------:R-:W5:Y:S02]  /*153f0*/  SYNCS.PHASECHK.TRANS64.TRYWAIT P1, [UR35+0x384e0], R2 ;  /* 0x0384e002ff0075a7 */ /* 0x000f640008020163 */
[----:B-----5:R-:W-:Y:S05]  /*15400*/  @!P1 BRA `(.L_x_208) ;  /* 0x0000005c00ac9947 */ /* 0x020fea0003800000 */
.L_x_381:
        /* <DEDUP_REMOVED lines=14> */
.L_x_211:
[----:B---34-:R-:W1:Y:S02]  /*154f0*/  LDC R3, c[0x0][0x828] ;  /* 0x00020a00ff037b82 */ /* 0x018e640000000800 */
[----:B-1----:R1:W-:Y:S02]  /*15500*/  SYNCS.ARRIVE.TRANS64.RED.A0TR RZ, [UR35+0x384c0], R3 ;  /* 0x0384c003ffff79a7 */ /* 0x0023e40008300423 */
.L_x_210:
[----:B------:R-:W-:Y:S05]  /*15510*/  BSYNC B0 ;  /* 0x0000000000007941 */ /* 0x000fea0003800000 */
.L_x_209:
[----:B------:R-:W-:Y:S05]  /*15520*/  @!P2 BRA `(.L_x_212) ;  /* 0x000000000004a947 */ /* 0x000fea0003800000 */
[----:B------:R-:W-:Y:S01]  /*15530*/  BPT.TRAP 0x1 ;  /* 0x000000040000795c */ /* 0x000fe20000300000 */
.L_x_212:
[----:B------:R-:W-:Y:S01]  /*15540*/  SYNCS.ARRIVE.TRANS64.RED.A1T0 RZ, [UR42], RZ ;  /* 0x000000ffffff79a7 */ /* 0x000fe2000810042a */
[----:B------:R-:W-:Y:S05]  /*15550*/  @!P2 BRA `(.L_x_213) ;  /* 0x000000000004a947 */ /* 0x000fea0003800000 */
[----:B------:R-:W-:Y:S01]  /*15560*/  BPT.TRAP 0x1 ;  /* 0x000000040000795c */ /* 0x000fe20000300000 */
.L_x_213:
[----:B------:R-:W5:Y:S02]  /*15570*/  SYNCS.PHASECHK.TRANS64.TRYWAIT P1, [UR35+0x384e8], R2 ;  /* 0x0384e802ff0075a7 */ /* 0x000f640008020163 */
[----:B-----5:R-:W-:Y:S05]  /*15580*/  @!P1 BRA `(.L_x_214) ;  /* 0x0000005c00649947 */ /* 0x020fea0003800000 */
.L_x_382:
        /* <DEDUP_REMOVED lines=15> */
.L_x_217:
[----:B---34-:R-:W1:Y:S02]  /*15680*/  LDC R3, c[0x0][0x828] ;  /* 0x00020a00ff037b82 */ /* 0x018e640000000800 */
[----:B-1----:R1:W-:Y:S02]  /*15690*/  SYNCS.ARRIVE.TRANS64.RED.A0TR RZ, [UR35+0x384c8], R3 ;  /* 0x0384c803ffff79a7 */ /* 0x0023e40008300423 */
.L_x_216:
[----:B------:R-:W-:Y:S05]  /*156a0*/  BSYNC B0 ;  /* 0x0000000000007941 */ /* 0x000fea0003800000 */
.L_x_215:
[----:B------:R-:W-:Y:S05]  /*156b0*/  @!P2 BRA `(.L_x_218) ;  /* 0x000000000004a947 */ /* 0x000fea0003800000 */
[----:B------:R-:W-:Y:S01]  /*156c0*/  BPT.TRAP 0x1 ;  /* 0x000000040000795c */ /* 0x000fe20000300000 */
.L_x_218:
[----:B------:R-:W-:Y:S01]  /*156d0*/  SYNCS.ARRIVE.TRANS64.RED.A1T0 RZ, [UR43], RZ ;  /* 0x000000ffffff79a7 */ /* 0x000fe2000810042b */
[----:B------:R-:W-:Y:S01]  /*156e0*/  UIADD3 UR23, UR11, 0x80, URZ ;  /* 0x000000800b177890 */ /* 0x000fe2000fffe03f */
[----:B------:R-:W-:Y:S11]  /*156f0*/  @!P2 BRA `(.L_x_219) ;  /* 0x000000000004a947 */ /* 0x000ff60003800000 */
[----:B------:R-:W-:Y:S01]  /*15700*/  BPT.TRAP 0x1 ;  /* 0x000000040000795c */ /* 0x000fe20000300000 */
.L_x_219:
[----:B------:R-:W5:Y:S02]  /*15710*/  SYNCS.PHASECHK.TRANS64.TRYWAIT P1, [UR35+0x384d0], R0 ;  /* 0x0384d000ff0075a7 */ /* 0x000f640008020163 */
[----:B-----5:R-:W-:Y:S05]  /*15720*/  @!P1 BRA `(.L_x_220) ;  /* 0x0000005c00149947 */ /* 0x020fea0003800000 */
.L_x_383:
        /* <DEDUP_REMOVED lines=14> */
.L_x_223:
[----:B---34-:R-:W1:Y:S02]  /*15810*/  LDC R3, c[0x0][0x828] ;  /* 0x00020a00ff037b82 */ /* 0x018e640000000800 */
[----:B-1----:R1:W-:Y:S02]  /*15820*/  SYNCS.ARRIVE.TRANS64.RED.A0TR RZ, [UR35+0x384b0], R3 ;  /* 0x0384b003ffff79a7 */ /* 0x0023e40008300423 */
.L_x_222:
[----:B------:R-:W-:Y:S05]  /*15830*/  BSYNC B0 ;  /* 0x0000000000007941 */ /* 0x000fea0003800000 */
.L_x_221:
[----:B------:R-:W-:Y:S05]  /*15840*/  @!P2 BRA `(.L_x_224) ;  /* 0x000000000004a947 */ /* 0x000fea0003800000 */
[----:B------:R-:W-:Y:S01]  /*15850*/  BPT.TRAP 0x1 ;  /* 0x000000040000795c */ /* 0x000fe20000300000 */
.L_x_224:
[----:B------:R-:W-:Y:S01]  /*15860*/  SYNCS.ARRIVE.TRANS64.RED.A1T0 RZ, [UR9], RZ ;  /* 0x000000ffffff79a7 */ /* 0x000fe20008100409 */
[----:B------:R-:W-:Y:S05]  /*15870*/  @!P2 BRA `(.L_x_225) ;  /* 0x000000000004a947 */ /* 0x000fea0003800000 */
[----:B------:R-:W-:Y:S01]  /*15880*/  BPT.TRAP 0x1 ;  /* 0x000000040000795c */ /* 0x000fe20000300000 */
.L_x_225:
[----:B------:R-:W5:Y:S02]  /*15890*/  SYNCS.PHASECHK.TRANS64.TRYWAIT P1, [UR35+0x384d8], R0 ;  /* 0x0384d800ff0075a7 */ /* 0x000f640008020163 */
[----:B-----5:R-:W-:Y:S05]  /*158a0*/  @!P1 BRA `(.L_x_226) ;  /* 0x0000005800cc9947 */ /* 0x020fea0003800000 */
.L_x_384:
        /* <DEDUP_REMOVED lines=15> */
.L_x_229:
[----:B---34-:R-:W1:Y:S02]  /*159a0*/  LDC R3, c[0x0][0x828] ;  /* 0x00020a00ff037b82 */ /* 0x018e640000000800 */
[----:B-1----:R1:W-:Y:S02]  /*159b0*/  SYNCS.ARRIVE.TRANS64.RED.A0TR RZ, [UR35+0x384b8], R3 ;  /* 0x0384b803ffff79a7 */ /* 0x0023e40008300423 */
.L_x_228:
[----:B------:R-:W-:Y:S05]  /*159c0*/  BSYNC B0 ;  /* 0x0000000000007941 */ /* 0x000fea0003800000 */
.L_x_227:
[----:B------:R-:W-:Y:S05]  /*159d0*/  @!P2 BRA `(.L_x_230) ;  /* 0x000000000004a947 */ /* 0x000fea0003800000 */
[----:B------:R-:W-:Y:S01]  /*159e0*/  BPT.TRAP 0x1 ;  /* 0x000000040000795c */ /* 0x000fe20000300000 */
.L_x_230:
[----:B------:R-:W-:Y:S01]  /*159f0*/  SYNCS.ARRIVE.TRANS64.RED.A1T0 RZ, [UR8], RZ ;  /* 0x000000ffffff79a7 */ /* 0x000fe20008100408 */
[----:B------:R-:W-:Y:S01]  /*15a00*/  UIADD3 UR15, UR11, 0xa0, URZ ;  /* 0x000000a00b0f7890 */ /* 0x000fe2000fffe03f */
[----:B------:R-:W-:Y:S11]  /*15a10*/  @!P2 BRA `(.L_x_231) ;  /* 0x000000000004a947 */ /* 0x000ff60003800000 */
[----:B------:R-:W-:Y:S01]  /*15a20*/  BPT.TRAP 0x1 ;  /* 0x000000040000795c */ /* 0x000fe20000300000 */
.L_x_231:
[----:B------:R-:W5:Y:S02]  /*15a30*/  SYNCS.PHASECHK.TRANS64.TRYWAIT P1, [UR35+0x384e0], R0 ;  /* 0x0384e000ff0075a7 */ /* 0x000f640008020163 */
[----:B-----5:R-:W-:Y:S05]  /*15a40*/  @!P1 BRA `(.L_x_232) ;  /* 0x00000058007c9947 */ /* 0x020fea0003800000 */
.L_x_385:
        /* <DEDUP_REMOVED lines=14> */
.L_x_235:
[----:B---34-:R-:W1:Y:S02]  /*15b30*/  LDC R3, c[0x0][0x828] ;  /* 0x00020a00ff037b82 */ /* 0x018e640000000800 */
[----:B-1----:R1:W-:Y:S02]  /*15b40*/  SYNCS.ARRIVE.TRANS64.RED.A0TR RZ, [UR35+0x384c0], R3 ;  /* 0x0384c003ffff79a7 */ /* 0x0023e40008300423 */
.L_x_234:
[----:B------:R-:W-:Y:S05]  /*15b50*/  BSYNC B0 ;  /* 0x0000000000007941 */ /* 0x000fea0003800000 */
.L_x_233:
[----:B------:R-:W-:Y:S05]  /*15b60*/  @!P2 BRA `(.L_x_236) ;  /* 0x000000000004a947 */ /* 0x000fea0003800000 */
[----:B------:R-:W-:Y:S01]  /*15b70*/  BPT.TRAP 0x1 ;  /* 0x000000040000795c */ /* 0x000fe20000300000 */
.L_x_236:
[----:B------:R-:W-:Y:S01]  /*15b80*/  SYNCS.ARRIVE.TRANS64.RED.A1T0 RZ, [UR42], RZ ;  /* 0x000000ffffff79a7 */ /* 0x000fe2000810042a */
[----:B------:R-:W-:Y:S05]  /*15b90*/  @!P2 BRA `(.L_x_237) ;  /* 0x000000000004a947 */ /* 0x000fea0003800000 */
[----:B------:R-:W-:Y:S01]  /*15ba0*/  BPT.TRAP 0x1 ;  /* 0x000000040000795c */ /* 0x000fe20000300000 */
.L_x_237:
[----:B------:R-:W5:Y:S02]  /*15bb0*/  SYNCS.PHASECHK.TRANS64.TRYWAIT P1, [UR35+0x384e8], R0 ;  /* 0x0384e800ff0075a7 */ /* 0x000f640008020163 */
[----:B-----5:R-:W-:Y:S05]  /*15bc0*/  @!P1 BRA `(.L_x_238) ;  /* 0x0000005800349947 */ /* 0x020fea0003800000 */
.L_x_386:
        /* <DEDUP_REMOVED lines=15> */
.L_x_241:
[----:B---34-:R-:W1:Y:S02]  /*15cc0*/  LDC R3, c[0x0][0x828] ;  /* 0x00020a00ff037b82 */ /* 0x018e640000000800 */
[----:B-1----:R1:W-:Y:S02]  /*15cd0*/  SYNCS.ARRIVE.TRANS64.RED.A0TR RZ, [UR35+0x384c8], R3 ;  /* 0x0384c803ffff79a7 */ /* 0x0023e40008300423 */
.L_x_240:
[----:B------:R-:W-:Y:S05]  /*15ce0*/  BSYNC B0 ;  /* 0x0000000000007941 */ /* 0x000fea0003800000 */
.L_x_239:
[----:B------:R-:W-:Y:S05]  /*15cf0*/  @!P2 BRA `(.L_x_242) ;  /* 0x000000000004a947 */ /* 0x000fea0003800000 */
[----:B------:R-:W-:Y:S01]  /*15d00*/  BPT.TRAP 0x1 ;  /* 0x000000040000795c */ /* 0x000fe20000300000 */
.L_x_242:
[----:B------:R-:W-:Y:S01]  /*15d10*/  SYNCS.ARRIVE.TRANS64.RED.A1T0 RZ, [UR43], RZ ;  /* 0x000000ffffff79a7 */ /* 0x000fe2000810042b */
[----:B------:R-:W-:Y:S01]  /*15d20*/  UIADD3 UR23, UR11, 0xc0, URZ ;  /* 0x000000c00b177890 */ /* 0x000fe2000fffe03f */
[----:B------:R-:W-:Y:S11]  /*15d30*/  @!P2 BRA `(.L_x_243) ;  /* 0x000000000004a947 */ /* 0x000ff60003800000 */
[----:B------:R-:W-:Y:S01]  /*15d40*/  BPT.TRAP 0x1 ;  /* 0x000000040000795c */ /* 0x000fe20000300000 */
.L_x_243:
[----:B------:R-:W5:Y:S02]  /*15d50*/  SYNCS.PHASECHK.TRANS64.TRYWAIT P1, [UR35+0x384d0], R2 ;  /* 0x0384d002ff0075a7 */ /* 0x000f640008020163 */
[----:B-----5:R-:W-:Y:S05]  /*15d60*/  @!P1 BRA `(.L_x_244) ;  /* 0x0000005400e49947 */ /* 0x020fea0003800000 */
.L_x_387:
        /* <DEDUP_REMOVED lines=14> */
.L_x_247:
[----:B---34-:R-:W1:Y:S02]  /*15e50*/  LDC R3, c[0x0][0x828] ;  /* 0x00020a00ff037b82 */ /* 0x018e640000000800 */
[----:B-1----:R1:W-:Y:S02]  /*15e60*/  SYNCS.ARRIVE.TRANS64.RED.A0TR RZ, [UR35+0x384b0], R3 ;  /* 0x0384b003ffff79a7 */ /* 0x0023e40008300423 */
.L_x_246:
[----:B------:R-:W-:Y:S05]  /*15e70*/  BSYNC B0 ;  /* 0x0000000000007941 */ /* 0x000fea0003800000 */
.L_x_245:
[----:B------:R-:W-:Y:S05]  /*15e80*/  @!P2 BRA `(.L_x_248) ;  /* 0x000000000004a947 */ /* 0x000fea0003800000 */
[----:B------:R-:W-:Y:S01]  /*15e90*/  BPT.TRAP 0x1 ;  /* 0x000000040000795c */ /* 0x000fe20000300000 */
.L_x_248:
[----:B------:R-:W-:Y:S01]  /*15ea0*/  SYNCS.ARRIVE.TRANS64.RED.A1T0 RZ, [UR9], RZ ;  /* 0x000000ffffff79a7 */ /* 0x000fe20008100409 */
[----:B------:R-:W-:Y:S05]  /*15eb0*/  @!P2 BRA `(.L_x_249) ;  /* 0x000000000004a947 */ /* 0x000fea0003800000 */
[----:B------:R-:W-:Y:S01]  /*15ec0*/  BPT.TRAP 0x1 ;  /* 0x000000040000795c */ /* 0x000fe20000300000 */
.L_x_249:
[----:B------:R-:W5:Y:S02]  /*15ed0*/  SYNCS.PHASECHK.TRANS64.TRYWAIT P1, [UR35+0x384d8], R2 ;  /* 0x0384d802ff0075a7 */ /* 0x000f640008020163 */
[----:B-----5:R-:W-:Y:S05]  /*15ee0*/  @!P1 BRA `(.L_x_250) ;  /* 0x00000054009c9947 */ /* 0x020fea0003800000 */
.L_x_388:
        /* <DEDUP_REMOVED lines=14> */
.L_x_253:
[----:B---34-:R-:W1:Y:S02]  /*15fd0*/  LDC R3, c[0x0][0x828] ;  /* 0x00020a00ff037b82 */ /* 0x018e640000000800 */
[----:B-1----:R1:W-:Y:S02]  /*15fe0*/  SYNCS.ARRIVE.TRANS64.RED.A0TR RZ, [UR35+0x384b8], R3 ;  /* 0x0384b803ffff79a7 */ /* 0x0023e40008300423 */
.L_x_252:
[----:B------:R-:W-:Y:S05]  /*15ff0*/  BSYNC B0 ;  /* 0x0000000000007941 */ /* 0x000fea0003800000 */
.L_x_251:
[----:B------:R-:W-:Y:S05]  /*16000*/  @!P2 BRA `(.L_x_254) ;  /* 0x000000000004a947 */ /* 0x000fea0003800000 */
[----:B------:R-:W-:Y:S01]  /*16010*/  BPT.TRAP 0x1 ;  /* 0x000000040000795c */ /* 0x000fe20000300000 */
.L_x_254:
[----:B------:R-:W-:Y:S01]  /*16020*/  SYNCS.ARRIVE.TRANS64.RED.A1T0 RZ, [UR8], RZ ;  /* 0x000000ffffff79a7 */ /* 0x000fe20008100408 */
[----:B------:R-:W-:Y:S01]  /*16030*/  UIADD3 UR11, UR11, 0xe0, URZ ;  /* 0x000000e00b0b7890 */ /* 0x000fe2000fffe03f */
[----:B------:R-:W-:Y:S11]  /*16040*/  @!P2 BRA `(.L_x_255) ;  /* 0x000000000004a947 */ /* 0x000ff60003800000 */
[----:B------:R-:W-:Y:S01]  /*16050*/  BPT.TRAP 0x1 ;  /* 0x000000040000795c */ /* 0x000fe20000300000 */
.L_x_255:
[----:B------:R-:W5:Y:S02]  /*16060*/  SYNCS.PHASECHK.TRANS64.TRYWAIT P1, [UR35+0x384e0], R2 ;  /* 0x0384e002ff0075a7 */ /* 0x000f640008020163 */
[----:B-----5:R-:W-:Y:S05]  /*16070*/  @!P1 BRA `(.L_x_256) ;  /* 0x0000005400509947 */ /* 0x020fea0003800000 */
.L_x_389:
        /* <DEDUP_REMOVED lines=13> */
.L_x_259:
[----:B---34-:R-:W1:Y:S02]  /*16150*/  LDC R3, c[0x0][0x828] ;  /* 0x00020a00ff037b82 */ /* 0x018e640000000800 */
[----:B-1----:R1:W-:Y:S02]  /*16160*/  SYNCS.ARRIVE.TRANS64.RED.A0TR RZ, [UR35+0x384c0], R3 ;  /* 0x0384c003ffff79a7 */ /* 0x0023e40008300423 */
.L_x_258:
[----:B------:R-:W-:Y:S05]  /*16170*/  BSYNC B0 ;  /* 0x0000000000007941 */ /* 0x000fea0003800000 */
.L_x_257:
[----:B------:R-:W-:Y:S05]  /*16180*/  @!P2 BRA `(.L_x_260) ;  /* 0x000000000004a947 */ /* 0x000fea0003800000 */
[----:B------:R-:W-:Y:S01]  /*16190*/  BPT.TRAP 0x1 ;  /* 0x000000040000795c */ /* 0x000fe20000300000 */
.L_x_260:
[----:B------:R-:W-:Y:S01]  /*161a0*/  SYNCS.ARRIVE.TRANS64.RED.A1T0 RZ, [UR42], RZ ;  /* 0x000000ffffff79a7 */ /* 0x000fe2000810042a */
[----:B------:R-:W-:Y:S05]  /*161b0*/  @!P2 BRA `(.L_x_261) ;  /* 0x000000000004a947 */ /* 0x000fea0003800000 */
[----:B------:R-:W-:Y:S01]  /*161c0*/  BPT.TRAP 0x1 ;  /* 0x000000040000795c */ /* 0x000fe20000300000 */
.L_x_261:
[----:B------:R-:W5:Y:S02]  /*161d0*/  SYNCS.PHASECHK.TRANS64.TRYWAIT P1, [UR35+0x384e8], R2 ;  /* 0x0384e802ff0075a7 */ /* 0x000f640008020163 */
[----:B-----5:R-:W-:Y:S05]  /*161e0*/  @!P1 BRA `(.L_x_262) ;  /* 0x00000054000c9947 */ /* 0x020fea0003800000 */
.L_x_390:
        /* <DEDUP_REMOVED lines=15> */
.L_x_265:
[----:B------:R-:W1:Y:S02]  /*162e0*/  LDC R2, c[0x0][0x828] ;  /* 0x00020a00ff027b82 */ /* 0x000e640000000800 */
[----:B-1----:R1:W-:Y:S02]  /*162f0*/  SYNCS.ARRIVE.TRANS64.RED.A0TR RZ, [UR35+0x384c8], R2 ;  /* 0x0384c802ffff79a7 */ /* 0x0023e40008300423 */
.L_x_264:
[----:B------:R-:W-:Y:S05]  /*16300*/  BSYNC B0 ;  /* 0x0000000000007941 */ /* 0x000fea0003800000 */
.L_x_263:
[----:B------:R-:W-:Y:S05]  /*16310*/  @!P2 BRA `(.L_x_266) ;  /* 0x000000000004a947 */ /* 0x000fea0003800000 */
[----:B------:R-:W-:Y:S01]  /*16320*/  BPT.TRAP 0x1 ;  /* 0x000000040000795c */ /* 0x000fe20000300000 */
.L_x_266:
[----:B--2---:R-:W-:Y:S01]  /*16330*/  ISETP.NE.AND P0, PT, R7, RZ, PT ;  /* 0x000000ff0700720c */ /* 0x004fe20003f05270 */
[----:B------:R-:W-:Y:S01]  /*16340*/  SYNCS.ARRIVE.TRANS64.RED.A1T0 RZ, [UR43], RZ ;  /* 0x000000ffffff79a7 */ /* 0x000fe2000810042b */
[CC--:B------:R-:W-:Y:S02]  /*16350*/  ISETP.NE.AND P3, PT, R18.reuse, R6.reuse, PT ;  /* 0x000000061200720c */ /* 0x0c0fe40003f65270 */
[----:B------:R-:W-:-:S13]  /*16360*/  ISETP.EQ.OR P0, PT, R18, R6, !P0 ;  /* 0x000000061200720c */ /* 0x000fda0004702670 */
[----:B------:R-:W-:Y:S05]  /*16370*/  @P0 BRA `(.L_x_267) ;  /* 0x0000000400040947 */ /* 0x000fea0003800000 */
[----:B------:R-:W-:Y:S01]  /*16380*/  ELECT P0, URZ, PT ;  /* 0x00000000003f782f */ /* 0x000fe20003800000 */
[----:B------:R-:W-:-:S12]  /*16390*/  BSSY B0, `(.L_x_268) ;  /* 0x0000032000007945 */ /* 0x000fd80003800000 */
[----:B------:R-:W-:Y:S05]  /*163a0*/  @!P0 BRA `(.L_x_269) ;  /* 0x0000000000c08947 */ /* 0x000fea0003800000 */
[----:B-1-34-:R-:W1:Y:S08]  /*163b0*/  LDC.64 R2, c[0x0][0x290] ;  /* 0x0000a400ff027b82 */ /* 0x01ae700000000a00 */
[----:B------:R-:W2:Y:S08]  /*163c0*/  LDC.64 R14, c[0x0][0x808] ;  /* 0x00020200ff0e7b82 */ /* 0x000eb00000000a00 */
[----:B------:R-:W3:Y:S01]  /*163d0*/  LDC.64 R16, c[0x0][0x810] ;  /* 0x00020400ff107b82 */ /* 0x000ee20000000a00 */
[----:B-1----:R-:W-:-:S05]  /*163e0*/  IMAD.WIDE R2, R6, 0xc, R2 ;  /* 0x0000000c06027825 */ /* 0x002fca00078e0202 */
[----:B------:R1:W5:Y:S04]  /*163f0*/  LDG.E R10, desc[UR56][R2.64] ;  /* 0x00000038020a7981 */ /* 0x000368000c1e1900 */
[----:B------:R1:W5:Y:S01]  /*16400*/  LDG.E R13, desc[UR56][R2.64+0x4] ;  /* 0x00000438020d7981 */ /* 0x000362000c1e1900 */
[----:B--2---:R-:W-:Y:S02]  /*16410*/  ISETP.NE.U32.AND P0, PT, R14, RZ, PT ;  /* 0x000000ff0e00720c */ /* 0x004fe40003f05070 */
[----:B------:R-:W-:Y:S02]  /*16420*/  SHF.R.S32.HI R8, RZ, 0x1f, R6 ;  /* 0x0000001fff087819 */ /* 0x000fe40000011406 */
[----:B------:R-:W-:Y:S02]  /*16430*/  ISETP.NE.AND.EX P0, PT, R15, RZ, PT, P0 ;  /* 0x000000ff0f00720c */ /* 0x000fe40003f05300 */
[----:B---3--:R-:W-:-:S04]  /*16440*/  ISETP.NE.U32.AND P1, PT, R16, RZ, PT ;  /* 0x000000ff1000720c */ /* 0x008fc80003f25070 */
[----:B------:R-:W-:-:S07]  /*16450*/  ISETP.NE.AND.EX P1, PT, R17, RZ, PT, P1 ;  /* 0x000000ff1100720c */ /* 0x000fce0003f25310 */
[----:B-1----:R-:W-:Y:S06]  /*16460*/  @!P0 BRA `(.L_x_270) ;  /* 0x0000000000108947 */ /* 0x002fec0003800000 */
[----:B------:R-:W-:-:S04]  /*16470*/  LEA R2, P0, R6, R14, 0x3 ;  /* 0x0000000e06027211 */ /* 0x000fc800078018ff */
[----:B------:R-:W-:-:S06]  /*16480*/  LEA.HI.X R3, R6, R15, R8, 0x3, P0 ;  /* 0x0000000f06037211 */ /* 0x000fcc00000f1c08 */
[----:B------:R-:W2:Y:S04]  /*16490*/  LDG.E.64 R2, desc[UR56][R2.64] ;  /* 0x0000003802027981 */ /* 0x000ea8000c1e1b00 */
[----:B--2---:R1:W-:Y:S02]  /*164a0*/  STS.64 [UR34], R2 ;  /* 0x00000002ff007988 */ /* 0x0043e40008000a22 */
.L_x_270:
[----:B------:R-:W-:Y:S05]  /*164b0*/  @!P1 BRA `(.L_x_269) ;  /* 0x00000000007c9947 */ /* 0x000fea0003800000 */
[----:B-1----:R-:W-:-:S04]  /*164c0*/  LEA R2, P0, R6, R16, 0x3 ;  /* 0x0000001006027211 */ /* 0x002fc800078018ff */
[----:B------:R-:W-:Y:S02]  /*164d0*/  LEA.HI.X R3, R6, R17, R8, 0x3, P0 ;  /* 0x0000001106037211 */ /* 0x000fe400000f1c08 */
[----:B------:R-:W1:Y:S04]  /*164e0*/  LDS R8, [UR34+0x1c] ;  /* 0x00001c22ff087984 */ /* 0x000e680008000800 */
[----:B------:R-:W2:Y:S01]  /*164f0*/  LDG.E.64 R2, desc[UR56][R2.64] ;  /* 0x0000003802027981 */ /* 0x000ea2000c1e1b00 */
[----:B------:R-:W-:-:S03]  /*16500*/  IMAD.U32 R16, RZ, RZ, UR34 ;  /* 0x00000022ff107e24 */ /* 0x000fc6000f8e00ff */
[----:B------:R-:W-:Y:S02]  /*16510*/  STS [UR34+0x30], RZ ;  /* 0x000030ffff007988 */ /* 0x000fe40008000822 */
[----:B------:R-:W-:-:S05]  /*16520*/  SHF.R.U64 R16, R16, 0x4, RZ ;  /* 0x0000000410107819 */ /* 0x000fca00000012ff */
[----:B------:R-:W-:Y:S04]  /*16530*/  STS [UR34+0x10], R16 ;  /* 0x00001010ff007988 */ /* 0x000fe80008000822 */
[----:B------:R-:W-:Y:S01]  /*16540*/  STS [UR34+0x14], R16 ;  /* 0x00001410ff007988 */ /* 0x000fe20008000822 */
[C---:B--2---:R-:W-:Y:S02]  /*16550*/  SHF.L.U64.HI R14, R2.reuse, 0x1, R3 ;  /* 0x00000001020e7819 */ /* 0x044fe40000010203 */
[----:B------:R-:W-:Y:S02]  /*16560*/  SHF.L.U32 R3, R2, 0x1, RZ ;  /* 0x0000000102037819 */ /* 0x000fe400000006ff */
[----:B------:R-:W-:Y:S02]  /*16570*/  LOP3.LUT R14, R14, 0x1fffffff, RZ, 0xc0, !PT ;  /* 0x1fffffff0e0e7812 */ /* 0x000fe400078ec0ff */
[----:B------:R-:W-:-:S02]  /*16580*/  LOP3.LUT R3, R3, 0xfffffffe, RZ, 0xc0, !PT ;  /* 0xfffffffe03037812 */ /* 0x000fc400078ec0ff */
[--C-:B------:R-:W-:Y:S02]  /*16590*/  SHF.R.U32.HI R9, RZ, 0x4, R14.reuse ;  /* 0x00000004ff097819 */ /* 0x100fe4000001160e */
[----:B------:R-:W-:Y:S02]  /*165a0*/  SHF.R.U64 R3, R3, 0x4, R14 ;  /* 0x0000000403037819 */ /* 0x000fe4000000120e */
[----:B-1----:R-:W-:-:S03]  /*165b0*/  LOP3.LUT R8, R8, 0xf, R9, 0xb8, !PT ;  /* 0x0000000f08087812 */ /* 0x002fc600078eb809 */
[----:B------:R-:W-:Y:S04]  /*165c0*/  STS [UR34+0xc], R3 ;  /* 0x00000c03ff007988 */ /* 0x000fe80008000822 */
[----:B------:R1:W-:Y:S04]  /*165d0*/  STS [UR34+0x1c], R8 ;  /* 0x00001c08ff007988 */ /* 0x0003e80008000822 */
[----:B------:R-:W2:Y:S01]  /*165e0*/  LDS R11, [UR34+0x1c] ;  /* 0x00001c22ff0b7984 */ /* 0x000ea20008000800 */
[----:B-1---5:R-:W-:Y:S01]  /*165f0*/  VIADD R8, R10, 0xffffffff ;  /* 0xffffffff0a087836 */ /* 0x022fe20000000000 */
[----:B--2---:R-:W-:-:S05]  /*16600*/  LOP3.LUT R11, R11, 0xf0, RZ, 0xb8, !PT ;  /* 0x000000f00b0b7812 */ /* 0x004fca00078eb8ff */
[----:B------:R1:W-:Y:S04]  /*16610*/  STS [UR34+0x1c], R11 ;  /* 0x00001c0bff007988 */ /* 0x0003e80008000822 */
[----:B------:R-:W2:Y:S01]  /*16620*/  LDS R9, [UR34+0x1c] ;  /* 0x00001c22ff097984 */ /* 0x000ea20008000800 */
[----:B-1----:R-:W-:Y:S02]  /*16630*/  CS2R R10, SRZ ;  /* 0x00000000000a7805 */ /* 0x002fe4000001ff00 */
[----:B--2---:R-:W-:Y:S02]  /*16640*/  LOP3.LUT R17, R9, 0xf00, RZ, 0xb8, !PT ;  /* 0x00000f0009117812 */ /* 0x004fe400078eb8ff */
[----:B------:R-:W-:-:S03]  /*16650*/  IADD3 R9, R13, -0x1, RZ ;  /* 0xffffffff0d097810 */ /* 0x000fc60007ffe0ff */
[----:B------:R-:W-:Y:S04]  /*16660*/  STS.64 [UR34+0x18], R16 ;  /* 0x00001810ff007988 */ /* 0x000fe80008000a22 */
[----:B------:R-:W1:Y:S04]  /*16670*/  LDS R15, [UR34+0x1c] ;  /* 0x00001c22ff0f7984 */ /* 0x000e680008000800 */
[----:B------:R2:W-:Y:S01]  /*16680*/  STS.128 [UR34+0x20], R8 ;  /* 0x00002008ff007988 */ /* 0x0005e20008000c22 */
[----:B-1----:R-:W-:-:S05]  /*16690*/  LOP3.LUT R2, R15, 0xf000, RZ, 0xb8, !PT ;  /* 0x0000f0000f027812 */ /* 0x002fca00078eb8ff */
[----:B------:R2:W-:Y:S02]  /*166a0*/  STS [UR34+0x1c], R2 ;  /* 0x00001c02ff007988 */ /* 0x0005e40008000822 */
.L_x_269:
[----:B------:R-:W-:Y:S05]  /*166b0*/  BSYNC B0 ;  /* 0x0000000000007941 */ /* 0x000fea0003800000 */
.L_x_268:
[----:B-12---:R-:W1:Y:S01]  /*166c0*/  S2R R2, SR_LANEID ;  /* 0x0000000000027919 */ /* 0x006e620000000000 */
[----:B------:R-:W-:Y:S01]  /*166d0*/  NOP ;  /* 0x0000000000007918 */ /* 0x000fe20000000000 */
[----:B------:R-:W-:Y:S01]  /*166e0*/  ELECT P0, URZ, PT ;  /* 0x00000000003f782f */ /* 0x000fe20003800000 */
[----:B------:R-:W-:Y:S01]  /*166f0*/  BSSY B0, `(.L_x_271) ;  /* 0x0000008000007945 */ /* 0x000fe20003800000 */
[----:B-1----:R-:W-:-:S05]  /*16700*/  IMAD.SHL.U32 R8, R2, 0x4, RZ ;  /* 0x0000000402087824 */ /* 0x002fca00078e00ff */
[----:B------:R1:W2:Y:S01]  /*16710*/  LDS R9, [R8+UR34] ;  /* 0x0000002208097984 */ /* 0x0002a20008000800 */
[----:B------:R-:W-:-:S04]  /*16720*/  IADD3 R2, P1, R8, UR44, RZ ;  /* 0x0000002c08027c10 */ /* 0x000fc8000ff3e0ff */
[----:B---34-:R-:W-:Y:S01]  /*16730*/  IADD3.X R3, RZ, UR45, RZ, P1, !PT ;  /* 0x0000002dff037c10 */ /* 0x018fe20008ffe4ff */
[----:B------:R-:W-:Y:S08]  /*16740*/  @!P0 BRA `(.L_x_272) ;  /* 0x0000000000088947 */ /* 0x000ff00003800000 */
[----:B------:R0:W-:Y:S01]  /*16750*/  UTMACMDFLUSH ;  /* 0x00000000000079b7 */ /* 0x0001e20000000000 */
[----:B------:R-:W-:-:S04]  /*16760*/  DEPBAR.LE SB0, 0x0 ;  /* 0x000080000000791a */ /* 0x000fc80000000000 */
.L_x_272:
[----:B------:R-:W-:Y:S05]  /*16770*/  BSYNC B0 ;  /* 0x0000000000007941 */ /* 0x000fea0003800000 */
.L_x_271:
[----:B--2---:R2:W5:Y:S02]  /*16780*/  ATOMG.E.EXCH.STRONG.GPU PT, RZ, [R2], R9 ;  /* 0x0000000902ff73a8 */ /* 0x00456400041ee100 */
.L_x_267:
[----:B------:R-:W-:Y:S01]  /*16790*/  UIADD3 UR38, UR38, 0x1, URZ ;  /* 0x0000000126267890 */ /* 0x000fe2000fffe03f */
[----:B------:R-:W-:Y:S01]  /*167a0*/  ISETP.NE.AND P0, PT, R7, RZ, PT ;  /* 0x000000ff0700720c */ /* 0x000fe20003f05270 */
[----:B------:R-:W-:Y:S01]  /*167b0*/  IMAD.MOV.U32 R16, RZ, RZ, R4 ;  /* 0x000000ffff107224 */ /* 0x000fe200078e0004 */
[----:B-12---:R-:W-:Y:S01]  /*167c0*/  SEL R2, RZ, 0x1, !P3 ;  /* 0x00000001ff027807 */ /* 0x006fe20005800000 */
[----:B------:R-:W-:Y:S01]  /*167d0*/  UISETP.NE.AND UP0, UPT, UR38, 0x8, UPT ;  /* 0x000000082600788c */ /* 0x000fe2000bf05270 */
[----:B------:R-:W-:Y:S01]  /*167e0*/  MOV R17, R5 ;  /* 0x0000000500117202 */ /* 0x000fe20000000f00 */
[----:B------:R-:W-:Y:S02]  /*167f0*/  IMAD.MOV.U32 R18, RZ, RZ, R6 ;  /* 0x000000ffff127224 */ /* 0x000fe400078e0006 */
[----:B------:R-:W-:Y:S02]  /*16800*/  USEL UR8, URZ, 0x1, UP0 ;  /* 0x000000013f087887 */ /* 0x000fe40008000000 */
[----:B------:R-:W-:-:S04]  /*16810*/  USEL UR38, UR38, URZ, UP0 ;  /* 0x0000003f26267287 */ /* 0x000fc80008000000 */
[----:B------:R-:W-:Y:S01]  /*16820*/  LOP3.LUT R12, R12, UR8, RZ, 0x3c, !PT ;  /* 0x000000080c0c7c12 */ /* 0x000fe2000f8e3cff */
[----:B------:R-:W-:Y:S07]  /*16830*/  @P0 BRA `(.L_x_273) ;  /* 0xffffffdc00880947 */ /* 0x000fee000383ffff */
[----:B-----5:R-:W-:Y:S01]  /*16840*/  ELECT P0, URZ, PT ;  /* 0x00000000003f782f */ /* 0x020fe20003800000 */
[----:B------:R-:W-:-:S12]  /*16850*/  BSSY B0, `(.L_x_274) ;  /* 0x0000017000007945 */ /* 0x000fd80003800000 */
[----:B------:R-:W-:Y:S05]  /*16860*/  @!P0 BRA `(.L_x_275) ;  /* 0x0000000000548947 */ /* 0x000fea0003800000 */
[----:B------:R-:W-:Y:S05]  /*16870*/  @!P2 BRA `(.L_x_276) ;  /* 0x000000000004a947 */ /* 0x000fea0003800000 */
[----:B------:R-:W-:Y:S01]  /*16880*/  BPT.TRAP 0x1 ;  /* 0x000000040000795c */ /* 0x000fe20000300000 */
.L_x_276:
[----:B------:R-:W1:Y:S02]  /*16890*/  SYNCS.PHASECHK.TRANS64.TRYWAIT P0, [UR35+0x384d0], R0 ;  /* 0x0384d000ff0075a7 */ /* 0x000e640008000163 */
[----:B-1----:R-:W-:Y:S05]  /*168a0*/  @!P0 BRA `(.L_x_277) ;  /* 0x0000004c00748947 */ /* 0x002fea0003800000 */
.L_x_391:
[----:B------:R-:W-:Y:S05]  /*168b0*/  @!P2 BRA `(.L_x_278) ;  /* 0x000000000004a947 */ /* 0x000fea0003800000 */
[----:B------:R-:W-:Y:S01]  /*168c0*/  BPT.TRAP 0x1 ;  /* 0x000000040000795c */ /* 0x000fe20000300000 */
.L_x_278:
[----:B------:R-:W2:Y:S02]  /*168d0*/  SYNCS.PHASECHK.TRANS64.TRYWAIT P0, [UR35+0x384d8], R0 ;  /* 0x0384d800ff0075a7 */ /* 0x000ea40008000163 */
[----:B--2---:R-:W-:Y:S05]  /*168e0*/  @!P0 BRA `(.L_x_279) ;  /* 0x0000004c007c8947 */ /* 0x004fea0003800000 */
.L_x_392:
[----:B------:R-:W-:Y:S05]  /*168f0*/  @!P2 BRA `(.L_x_280) ;  /* 0x000000000004a947 */ /* 0x000fea0003800000 */
[----:B------:R-:W-:Y:S01]  /*16900*/  BPT.TRAP 0x1 ;  /* 0x000000040000795c */ /* 0x000fe20000300000 */
.L_x_280:
[----:B------:R-:W2:Y:S02]  /*16910*/  SYNCS.PHASECHK.TRANS64.TRYWAIT P0, [UR35+0x384e0], R0 ;  /* 0x0384e000ff0075a7 */ /* 0x000ea40008000163 */
[----:B--2---:R-:W-:Y:S05]  /*16920*/  @!P0 BRA `(.L_x_281) ;  /* 0x0000004c00848947 */ /* 0x004fea0003800000 */
.L_x_393:
[----:B------:R-:W-:Y:S05]  /*16930*/  @!P2 BRA `(.L_x_282) ;  /* 0x000000000004a947 */ /* 0x000fea0003800000 */
[----:B------:R-:W-:Y:S01]  /*16940*/  BPT.TRAP 0x1 ;  /* 0x000000040000795c */ /* 0x000fe20000300000 */
.L_x_282:
[----:B-1----:R-:W-:-:S04]  /*16950*/  MOV R0, 0x1 ;  /* 0x0000000100007802 */ /* 0x002fc80000000f00 */
[----:B------:R-:W-:-:S07]  /*16960*/  SHF.L.U32 R0, R0, 0x1f, RZ ;  /* 0x0000001f00007819 */ /* 0x000fce00000006ff */
.L_x_283:
[----:B-1-34-:R-:W-:-:S04]  /*16970*/  IMAD.U32 R3, RZ, RZ, UR35 ;  /* 0x00000023ff037e24 */ /* 0x01afc8000f8e00ff */
[----:B------:R1:W2:Y:S03]  /*16980*/  SYNCS.PHASECHK.TRANS64.TRYWAIT P0, [R3+URZ+0x384e8], R0 ;  /* 0x0384e800030075a7 */ /* 0x0002a6000800017f */
[----:B--2---:R-:W-:Y:S05]  /*16990*/  @!P0 NANOSLEEP.SYNCS 0x989680 ;  /* 0x009896800000895d */ /* 0x004fea0003900000 */
[----:B------:R-:W2:Y:S02]  /*169a0*/  @!P0 SYNCS.PHASECHK.TRANS64 P0, [R3+URZ+0x384e8], R0 ;  /* 0x0384e800030085a7 */ /* 0x000ea4000800007f */
[----:B--2---:R-:W-:Y:S05]  /*169b0*/  @!P0 BRA `(.L_x_283) ;  /* 0xfffffffc00ec8947 */ /* 0x004fea000383ffff */
.L_x_275:
[----:B------:R-:W-:Y:S05]  /*169c0*/  BSYNC B0 ;  /* 0x0000000000007941 */ /* 0x000fea0003800000 */
.L_x_274:
[----:B------:R-:W-:Y:S05]  /*169d0*/  EXIT ;  /* 0x000000000000794d */ /* 0x000fea0003800000 */
.L_x_156:
[----:B------:R-:W1:Y:S01]  /*169e0*/  S2UR UR4, SR_CTAID.Y ;  /* 0x00000000000479c3 */ /* 0x000e620000002600 */
[----:B------:R-:W3:Y:S01]  /*169f0*/  S2R R0, SR_LANEID ;  /* 0x0000000000007919 */ /* 0x000ee20000000000 */
[----:B------:R-:W-:Y:S01]  /*16a00*/  ELECT P0, URZ, PT ;  /* 0x00000000003f782f */ /* 0x000fe20003800000 */
[----:B------:R-:W-:Y:S01]  /*16a10*/  BSSY B0, `(.L_x_284) ;  /* 0x000003d000007945 */ /* 0x000fe20003800000 */
[----:B------:R-:W-:Y:S01]  /*16a20*/  ULDC.64 UR12, c[0x0][0x508] ;  /* 0x00014200000c7ab9 */ /* 0x000fe20000000a00 */
[----:B-1----:R-:W-:-:S04]  /*16a30*/  UIMAD UR4, UR4, UR39, UR40 ;  /* 0x00000027040472a4 */ /* 0x002fc8000f8e0228 */
[----:B------:R-:W-:-:S06]  /*16a40*/  UIMAD.WIDE UR12, UR4, 0x80, UR12 ;  /* 0x00000080040c78a5 */ /* 0x000fcc000f8e020c */
[----:B------:R-:W-:Y:S06]  /*16a50*/  @!P0 BRA `(.L_x_285) ;  /* 0x0000000000e08947 */ /* 0x000fec0003800000 */
[----:B------:R-:W-:Y:S01]  /*16a60*/  STL [R1+0x210], R14 ;  /* 0x0002100e01007387 */ /* 0x000fe20000100800 */
[----:B------:R-:W1:Y:S01]  /*16a70*/  LDC.64 R8, c[0x0][0x340] ;  /* 0x0000d000ff087b82 */ /* 0x000e620000000a00 */
[----:B------:R-:W-:Y:S02]  /*16a80*/  UMOV UR4, 0x400 ;  /* 0x0000040000047882 */ /* 0x000fe40000000000 */
[----:B------:R4:W-:Y:S01]  /*16a90*/  STL.64 [R1+0x208], R12 ;  /* 0x0002080c01007387 */ /* 0x0009e20000100a00 */
[----:B--2---:R-:W-:-:S03]  /*16aa0*/  ULEA UR4, UR41, UR4, 0x18 ;  /* 0x0000000429047291 */ /* 0x004fc6000f8ec03f */
[----:B------:R2:W-:Y:S01]  /*16ab0*/  STL [R1+0x200], R11 ;  /* 0x0002000b01007387 */ /* 0x0005e20000100800 */
[----:B------:R-:W3:Y:S08]  /*16ac0*/  LDC.64 R32, c[0x0][0x300] ;  /* 0x0000c000ff207b82 */ /* 0x000ef00000000a00 */
[----:B----4-:R-:W4:Y:S08]  /*16ad0*/  LDC.64 R12, c[0x0][0x350] ;  /* 0x0000d400ff0c7b82 */ /* 0x010f300000000a00 */
[----:B------:R-:W4:Y:S08]  /*16ae0*/  LDC.64 R14, c[0x0][0x358] ;  /* 0x0000d600ff0e7b82 */ /* 0x000f300000000a00 */
[----:B--2---:R-:W1:Y:S08]  /*16af0*/  LDC.64 R10, c[0x0][0x348] ;  /* 0x0000d200ff0a7b82 */ /* 0x004e700000000a00 */
[----:B------:R-:W3:Y:S01]  /*16b00*/  LDC.64 R34, c[0x0][0x308] ;  /* 0x0000c200ff227b82 */ /* 0x000ee20000000a00 */
[----:B----4-:R2:W-:Y:S07]  /*16b10*/  STS.128 [UR4+0x385d0], R12 ;  /* 0x0385d00cff007988 */ /* 0x0105ee0008000c04 */
[----:B------:R-:W4:Y:S01]  /*16b20*/  LDC.64 R28, c[0x0][0x310] ;  /* 0x0000c400ff1c7b82 */ /* 0x000f220000000a00 */
[----:B-1----:R1:W-:Y:S07]  /*16b30*/  STS.128 [UR4+0x385c0], R8 ;  /* 0x0385c008ff007988 */ /* 0x0023ee0008000c04 */
[----:B------:R-:W4:Y:S01]  /*16b40*/  LDC.64 R30, c[0x0][0x318] ;  /* 0x0000c600ff1e7b82 */ /* 0x000f220000000a00 */
[----:B---3--:R-:W-:Y:S07]  /*16b50*/  STS.128 [UR4+0x38580], R32 ;  /* 0x03858020ff007988 */ /* 0x008fee0008000c04 */
[----:B--2---:R-:W2:Y:S08]  /*16b60*/  LDC.64 R12, c[0x0][0x420] ;  /* 0x00010800ff0c7b82 */ /* 0x004eb00000000a00 */
[----:B------:R-:W2:Y:S08]  /*16b70*/  LDC.64 R14, c[0x0][0x428] ;  /* 0x00010a00ff0e7b82 */ /* 0x000eb00000000a00 */
[----:B-1----:R-:W1:Y:S01]  /*16b80*/  LDC.64 R8, c[0x0][0x430] ;  /* 0x00010c00ff087b82 */ /* 0x002e620000000a00 */
[----:B----4-:R-:W-:Y:S07]  /*16b90*/  STS.128 [UR4+0x38590], R28 ;  /* 0x0385901cff007988 */ /* 0x010fee0008000c04 */
[----:B------:R-:W1:Y:S01]  /*16ba0*/  LDC.64 R10, c[0x0][0x438] ;  /* 0x00010e00ff0a7b82 */ /* 0x000e620000000a00 */
[----:B--2---:R2:W-:Y:S07]  /*16bb0*/  STS.128 [UR4+0x38620], R12 ;  /* 0x0386200cff007988 */ /* 0x0045ee0008000c04 */
[----:B------:R-:W3:Y:S08]  /*16bc0*/  LDC.64 R24, c[0x0][0x320] ;  /* 0x0000c800ff187b82 */ /* 0x000ef00000000a00 */
[----:B------:R-:W3:Y:S01]  /*16bd0*/  LDC.64 R26, c[0x0][0x328] ;  /* 0x0000ca00ff1a7b82 */ /* 0x000ee20000000a00 */
[----:B--2---:R4:W5:Y:S07]  /*16be0*/  LDL.LU R14, [R1+0x210] ;  /* 0x00021000010e7983 */ /* 0x00496e0000300800 */
[----:B------:R-:W2:Y:S01]  /*16bf0*/  LDC.64 R4, c[0x0][0x330] ;  /* 0x0000cc00ff047b82 */ /* 0x000ea20000000a00 */
[----:B------:R4:W5:Y:S04]  /*16c00*/  LDL.LU.64 R12, [R1+0x208] ;  /* 0x00020800010c7983 */ /* 0x0009680000300a00 */
[----:B-1----:R1:W-:Y:S03]  /*16c10*/  STS.128 [UR4+0x38630], R8 ;  /* 0x03863008ff007988 */ /* 0x0023e60008000c04 */
[----:B------:R-:W2:Y:S01]  /*16c20*/  LDC.64 R6, c[0x0][0x338] ;  /* 0x0000ce00ff067b82 */ /* 0x000ea20000000a00 */
[----:B---3--:R3:W-:Y:S07]  /*16c30*/  STS.128 [UR4+0x385a0], R24 ;  /* 0x0385a018ff007988 */ /* 0x0087ee0008000c04 */
[----:B------:R-:W4:Y:S01]  /*16c40*/  LDC.64 R32, c[0x0][0x360] ;  /* 0x0000d800ff207b82 */ /* 0x000f220000000a00 */
[----:B-1----:R1:W5:Y:S07]  /*16c50*/  LDL.LU R11, [R1+0x200] ;  /* 0x00020000010b7983 */ /* 0x00236e0000300800 */
[----:B------:R-:W4:Y:S01]  /*16c60*/  LDC.64 R34, c[0x0][0x368] ;  /* 0x0000da00ff227b82 */ /* 0x000f220000000a00 */
[----:B--2---:R2:W-:Y:S07]  /*16c70*/  STS.128 [UR4+0x385b0], R4 ;  /* 0x0385b004ff007988 */ /* 0x0045ee0008000c04 */
[----:B------:R-:W1:Y:S08]  /*16c80*/  LDC.64 R28, c[0x0][0x370] ;  /* 0x0000dc00ff1c7b82 */ /* 0x000e700000000a00 */
[----:B------:R-:W1:Y:S08]  /*16c90*/  LDC.64 R30, c[0x0][0x378] ;  /* 0x0000de00ff1e7b82 */ /* 0x000e700000000a00 */
[----:B---3--:R-:W3:Y:S01]  /*16ca0*/  LDC.64 R24, c[0x0][0x400] ;  /* 0x00010000ff187b82 */ /* 0x008ee20000000a00 */
[----:B----4-:R4:W-:Y:S07]  /*16cb0*/  STS.128 [UR4+0x385e0], R32 ;  /* 0x0385e020ff007988 */ /* 0x0109ee0008000c04 */
[----:B------:R-:W3:Y:S08]  /*16cc0*/  LDC.64 R26, c[0x0][0x408] ;  /* 0x00010200ff1a7b82 */ /* 0x000ef00000000a00 */
[----:B--2---:R-:W2:Y:S01]  /*16cd0*/  LDC.64 R4, c[0x0][0x410] ;  /* 0x00010400ff047b82 */ /* 0x004ea20000000a00 */
[----:B-1----:R1:W-:Y:S07]  /*16ce0*/  STS.128 [UR4+0x385f0], R28 ;  /* 0x0385f01cff007988 */ /* 0x0023ee0008000c04 */
[----:B------:R-:W2:Y:S01]  /*16cf0*/  LDC.64 R6, c[0x0][0x418] ;  /* 0x00010600ff067b82 */ /* 0x000ea20000000a00 */
[----:B---3--:R3:W-:Y:S07]  /*16d00*/  STS.128 [UR4+0x38600], R24 ;  /* 0x03860018ff007988 */ /* 0x0087ee0008000c04 */
[----:B----4-:R-:W4:Y:S08]  /*16d10*/  LDC.64 R32, c[0x0][0x440] ;  /* 0x00011000ff207b82 */ /* 0x010f300000000a00 */
[----:B------:R-:W4:Y:S01]  /*16d20*/  LDC.64 R34, c[0x0][0x448] ;  /* 0x00011200ff227b82 */ /* 0x000f220000000a00 */
[----:B--2---:R2:W-:Y:S07]  /*16d30*/  STS.128 [UR4+0x38610], R4 ;  /* 0x03861004ff007988 */ /* 0x0045ee0008000c04 */
[----:B-1----:R-:W1:Y:S08]  /*16d40*/  LDC.64 R28, c[0x0][0x450] ;  /* 0x00011400ff1c7b82 */ /* 0x002e700000000a00 */
[----:B------:R-:W1:Y:S08]  /*16d50*/  LDC.64 R30, c[0x0][0x458] ;  /* 0x00011600ff1e7b82 */ /* 0x000e700000000a00 */
[----:B---3--:R-:W3:Y:S08]  /*16d60*/  LDC.64 R24, c[0x0][0x460] ;  /* 0x00011800ff187b82 */ /* 0x008ef00000000a00 */
[----:B------:R-:W3:Y:S08]  /*16d70*/  LDC.64 R26, c[0x0][0x468] ;  /* 0x00011a00ff1a7b82 */ /* 0x000ef00000000a00 */
[----:B--2---:R-:W2:Y:S08]  /*16d80*/  LDC.64 R4, c[0x0][0x470] ;  /* 0x00011c00ff047b82 */ /* 0x004eb00000000a00 */
[----:B------:R-:W2:Y:S01]  /*16d90*/  LDC.64 R6, c[0x0][0x478] ;  /* 0x00011e00ff067b82 */ /* 0x000ea20000000a00 */
[----:B----4-:R4:W-:Y:S04]  /*16da0*/  STS.128 [UR4+0x38640], R32 ;  /* 0x03864020ff007988 */ /* 0x0109e80008000c04 */
[----:B-1----:R4:W-:Y:S04]  /*16db0*/  STS.128 [UR4+0x38650], R28 ;  /* 0x0386501cff007988 */ /* 0x0029e80008000c04 */
[----:B---3--:R4:W-:Y:S04]  /*16dc0*/  STS.128 [UR4+0x38660], R24 ;  /* 0x03866018ff007988 */ /* 0x0089e80008000c04 */
[----:B--2---:R4:W-:Y:S02]  /*16dd0*/  STS.128 [UR4+0x38670], R4 ;  /* 0x03867004ff007988 */ /* 0x0049e40008000c04 */
.L_x_285:
[----:B--2---:R-:W-:Y:S05]  /*16de0*/  BSYNC B0 ;  /* 0x0000000000007941 */ /* 0x004fea0003800000 */
.L_x_284:
[----:B------:R-:W-:Y:S01]  /*16df0*/  ELECT P0, URZ, PT ;  /* 0x00000000003f782f */ /* 0x000fe20003800000 */
[----:B------:R-:W-:Y:S01]  /*16e00*/  NOP ;  /* 0x0000000000007918 */ /* 0x000fe20000000000 */
[----:B------:R-:W-:Y:S11]  /*16e10*/  BSSY B0, `(.L_x_286) ;  /* 0x000004c000007945 */ /* 0x000ff60003800000 */
[----:B------:R-:W-:Y:S05]  /*16e20*/  @!P0 BRA `(.L_x_287) ;  /* 0x0000000400288947 */ /* 0x000fea0003800000 */
[C---:B------:R-:W-:Y:S01]  /*16e30*/  SHF.L.U32 R10, R18.reuse, 0x3, RZ ;  /* 0x00000003120a7819 */ /* 0x040fe200000006ff */
[----:B------:R-:W-:Y:S01]  /*16e40*/  ULDC.64 UR4, c[0x0][0x518] ;  /* 0x0001460000047ab9 */ /* 0x000fe20000000a00 */
[----:B-----5:R-:W-:Y:S01]  /*16e50*/  SHF.L.U64.HI R14, R18, 0x3, R14 ;  /* 0x00000003120e7819 */ /* 0x020fe2000001020e */
[----:B------:R-:W-:Y:S01]  /*16e60*/  ULDC.64 UR6, c[0x0][0x528] ;  /* 0x00014a0000067ab9 */ /* 0x000fe20000000a00 */
[C---:B----4-:R-:W-:Y:S02]  /*16e70*/  IADD3 R4, P0, R10.reuse, UR4, RZ ;  /* 0x000000040a047c10 */ /* 0x050fe4000ff1e0ff */
[----:B------:R-:W-:Y:S02]  /*16e80*/  IADD3 R2, P1, R10, UR6, RZ ;  /* 0x000000060a027c10 */ /* 0x000fe4000ff3e0ff */
[C---:B------:R-:W-:Y:S01]  /*16e90*/  IADD3.X R5, R14.reuse, UR5, RZ, P0, !PT ;  /* 0x000000050e057c10 */ /* 0x040fe200087fe4ff */
[----:B------:R-:W-:Y:S01]  /*16ea0*/  ULDC.64 UR4, c[0x0][0x510] ;  /* 0x0001440000047ab9 */ /* 0x000fe20000000a00 */
[----:B------:R-:W-:Y:S01]  /*16eb0*/  IADD3.X R3, R14, UR7, RZ, P1, !PT ;  /* 0x000000070e037c10 */ /* 0x000fe20008ffe4ff */
[----:B------:R-:W-:-:S02]  /*16ec0*/  ULDC.64 UR6, c[0x0][0x520] ;  /* 0x0001480000067ab9 */ /* 0x000fc40000000a00 */
[----:B------:R1:W2:Y:S04]  /*16ed0*/  LDG.E.64 R8, desc[UR56][R4.64] ;  /* 0x0000003804087981 */ /* 0x0002a8000c1e1b00 */
[----:B------:R4:W3:Y:S01]  /*16ee0*/  LDG.E.64 R6, desc[UR56][R2.64] ;  /* 0x0000003802067981 */ /* 0x0008e2000c1e1b00 */
[C---:B-1----:R-:W-:Y:S02]  /*16ef0*/  IADD3 R4, P0, R10.reuse, UR4, RZ ;  /* 0x000000040a047c10 */ /* 0x042fe4000ff1e0ff */
[----:B----4-:R-:W-:Y:S02]  /*16f00*/  IADD3 R2, P1, R10, UR6, RZ ;  /* 0x000000060a027c10 */ /* 0x010fe4000ff3e0ff */
[C---:B------:R-:W-:Y:S02]  /*16f10*/  IADD3.X R5, R14.reuse, UR5, RZ, P0, !PT ;  /* 0x000000050e057c10 */ /* 0x040fe400087fe4ff */
[----:B------:R-:W-:-:S04]  /*16f20*/  IADD3.X R3, R14, UR7, RZ, P1, !PT ;  /* 0x000000070e037c10 */ /* 0x000fc80008ffe4ff */
[----:B------:R-:W4:Y:S04]  /*16f30*/  LDG.E.64 R4, desc[UR56][R4.64] ;  /* 0x0000003804047981 */ /* 0x000f28000c1e1b00 */
[----:B------:R-:W4:Y:S01]  /*16f40*/  LDG.E.64 R2, desc[UR56][R2.64] ;  /* 0x0000003802027981 */ /* 0x000f22000c1e1b00 */
[----:B------:R-:W-:Y:S01]  /*16f50*/  UMOV UR4, 0x400 ;  /* 0x0000040000047882 */ /* 0x000fe20000000000 */
[----:B------:R-:W-:Y:S01]  /*16f60*/  IADD3 R24, R11, -0x1, RZ ;  /* 0xffffffff0b187810 */ /* 0x000fe20007ffe0ff */
[----:B------:R-:W-:Y:S01]  /*16f70*/  ULEA UR4, UR41, UR4, 0x18 ;  /* 0x0000000429047291 */ /* 0x000fe2000f8ec03f */
[----:B------:R-:W-:Y:S01]  /*16f80*/  VIADD R25, R12, 0xffffffff ;  /* 0xffffffff0c197836 */ /* 0x000fe20000000000 */
[----:B------:R-:W-:Y:S01]  /*16f90*/  CS2R R26, SRZ ;  /* 0x00000000001a7805 */ /* 0x000fe2000001ff00 */
[----:B------:R-:W-:Y:S01]  /*16fa0*/  VIADD R13, R13, 0xffffffff ;  /* 0xffffffff0d0d7836 */ /* 0x000fe20000000000 */
[----:B------:R-:W-:Y:S01]  /*16fb0*/  UIADD3 UR5, UR4, 0x38580, URZ ;  /* 0x0003858004057890 */ /* 0x000fe2000fffe03f */
[----:B------:R-:W-:Y:S01]  /*16fc0*/  MOV R12, R24 ;  /* 0x00000018000c7202 */ /* 0x000fe20000000f00 */
[----:B------:R-:W-:-:S03]  /*16fd0*/  UIADD3 UR6, UR4, 0x38600, URZ ;  /* 0x0003860004067890 */ /* 0x000fc6000fffe03f */
[----:B------:R-:W1:Y:S01]  /*16fe0*/  LDS R10, [UR4+0x3859c] ;  /* 0x03859c04ff0a7984 */ /* 0x000e620008000800 */
[----:B------:R-:W-:Y:S02]  /*16ff0*/  IMAD.U32 R22, RZ, RZ, UR5 ;  /* 0x00000005ff167e24 */ /* 0x000fe4000f8e00ff */
[----:B------:R-:W-:Y:S01]  /*17000*/  MOV R28, UR6 ;  /* 0x00000006001c7c02 */ /* 0x000fe20008000f00 */
[----:B------:R-:W1:Y:S02]  /*17010*/  LDS R14, [UR4+0x3861c] ;  /* 0x03861c04ff0e7984 */ /* 0x000e640008000800 */
[----:B------:R-:W-:Y:S02]  /*17020*/  SHF.R.U64 R22, R22, 0x4, RZ ;  /* 0x0000000416167819 */ /* 0x000fe400000012ff */
[----:B------:R-:W-:Y:S01]  /*17030*/  SHF.R.U64 R28, R28, 0x4, RZ ;  /* 0x000000041c1c7819 */ /* 0x000fe200000012ff */
[----:B------:R-:W-:Y:S04]  /*17040*/  STS.128 [UR4+0x385a0], R24 ;  /* 0x0385a018ff007988 */ /* 0x000fe80008000c04 */
[----:B------:R-:W-:Y:S04]  /*17050*/  STS [UR4+0x38590], R22 ;  /* 0x03859016ff007988 */ /* 0x000fe80008000804 */
[----:B------:R-:W-:Y:S04]  /*17060*/  STS [UR4+0x38594], R22 ;  /* 0x03859416ff007988 */ /* 0x000fe80008000804 */
[----:B------:R-:W-:Y:S04]  /*17070*/  STS [UR4+0x38610], R28 ;  /* 0x0386101cff007988 */ /* 0x000fe80008000804 */
[----:B------:R-:W-:Y:S04]  /*17080*/  STS [UR4+0x38614], R28 ;  /* 0x0386141cff007988 */ /* 0x000fe80008000804 */
[----:B------:R-:W-:Y:S04]  /*17090*/  STS [UR4+0x385b0], RZ ;  /* 0x0385b0ffff007988 */ /* 0x000fe80008000804 */
[----:B------:R-:W-:Y:S01]  /*170a0*/  STS [UR4+0x38630], RZ ;  /* 0x038630ffff007988 */ /* 0x000fe20008000804 */
[----:B--2---:R-:W-:-:S04]  /*170b0*/  LOP3.LUT R9, R9, 0x1fffffff, RZ, 0xc0, !PT ;  /* 0x1fffffff09097812 */ /* 0x004fc800078ec0ff */
[----:B------:R-:W-:Y:S02]  /*170c0*/  SHF.R.U32.HI R15, RZ, 0x4, R9 ;  /* 0x00000004ff0f7819 */ /* 0x000fe40000011609 */
[----:B---3--:R-:W-:Y:S02]  /*170d0*/  LOP3.LUT R7, R7, 0x1fffffff, RZ, 0xc0, !PT ;  /* 0x1fffffff07077812 */ /* 0x008fe400078ec0ff */
[----:B-1----:R-:W-:Y:S02]  /*170e0*/  LOP3.LUT R10, R10, 0xf, R15, 0xb8, !PT ;  /* 0x0000000f0a0a7812 */ /* 0x002fe400078eb80f */
[----:B------:R-:W-:Y:S02]  /*170f0*/  SHF.R.U32.HI R15, RZ, 0x4, R7 ;  /* 0x00000004ff0f7819 */ /* 0x000fe40000011607 */
[----:B------:R-:W-:Y:S01]  /*17100*/  SHF.R.U64 R9, R8, 0x4, R9 ;  /* 0x0000000408097819 */ /* 0x000fe20000001209 */
[----:B------:R-:W-:Y:S01]  /*17110*/  STS [UR4+0x3859c], R10 ;  /* 0x03859c0aff007988 */ /* 0x000fe20008000804 */
[----:B------:R-:W-:-:S02]  /*17120*/  LOP3.LUT R15, R14, 0xf, R15, 0xb8, !PT ;  /* 0x0000000f0e0f7812 */ /* 0x000fc400078eb80f */
[----:B------:R-:W-:Y:S01]  /*17130*/  SHF.R.U64 R8, R6, 0x4, R7 ;  /* 0x0000000406087819 */ /* 0x000fe20000001207 */
[----:B------:R-:W1:Y:S04]  /*17140*/  LDS R14, [UR4+0x3859c] ;  /* 0x03859c04ff0e7984 */ /* 0x000e680008000800 */
[----:B------:R-:W-:Y:S04]  /*17150*/  STS [UR4+0x3861c], R15 ;  /* 0x03861c0fff007988 */ /* 0x000fe80008000804 */
[----:B------:R-:W2:Y:S04]  /*17160*/  LDS R19, [UR4+0x3861c] ;  /* 0x03861c04ff137984 */ /* 0x000ea80008000800 */
[----:B------:R-:W-:Y:S04]  /*17170*/  STS [UR4+0x3858c], R9 ;  /* 0x03858c09ff007988 */ /* 0x000fe80008000804 */
[----:B----4-:R-:W-:Y:S04]  /*17180*/  STS.64 [UR4+0x38580], R4 ;  /* 0x03858004ff007988 */ /* 0x010fe80008000a04 */
[----:B------:R-:W-:Y:S04]  /*17190*/  STS.64 [UR4+0x38600], R2 ;  /* 0x03860002ff007988 */ /* 0x000fe80008000a04 */
[----:B------:R-:W-:Y:S01]  /*171a0*/  STS [UR4+0x3860c], R8 ;  /* 0x03860c08ff007988 */ /* 0x000fe20008000804 */
[----:B-1----:R-:W-:-:S05]  /*171b0*/  LOP3.LUT R14, R14, 0xf0, RZ, 0xb8, !PT ;  /* 0x000000f00e0e7812 */ /* 0x002fca00078eb8ff */
[----:B------:R1:W-:Y:S01]  /*171c0*/  STS [UR4+0x3859c], R14 ;  /* 0x03859c0eff007988 */ /* 0x0003e20008000804 */
[----:B--2---:R-:W-:-:S03]  /*171d0*/  LOP3.LUT R19, R19, 0xf0, RZ, 0xb8, !PT ;  /* 0x000000f013137812 */ /* 0x004fc600078eb8ff */
[----:B------:R-:W2:Y:S04]  /*171e0*/  LDS R23, [UR4+0x3859c] ;  /* 0x03859c04ff177984 */ /* 0x000ea80008000800 */
[----:B------:R-:W-:Y:S01]  /*171f0*/  STS [UR4+0x3861c], R19 ;  /* 0x03861c13ff007988 */ /* 0x000fe20008000804 */
[----:B-1----:R-:W-:-:S03]  /*17200*/  CS2R R14, SRZ ;  /* 0x00000000000e7805 */ /* 0x002fc6000001ff00 */
[----:B------:R-:W1:Y:S04]  /*17210*/  LDS R29, [UR4+0x3861c] ;  /* 0x03861c04ff1d7984 */ /* 0x000e680008000800 */
[----:B------:R-:W-:Y:S01]  /*17220*/  STS.128 [UR4+0x38620], R12 ;  /* 0x0386200cff007988 */ /* 0x000fe20008000c04 */
[----:B--2---:R-:W-:-:S05]  /*17230*/  LOP3.LUT R23, R23, 0xf00, RZ, 0xb8, !PT ;  /* 0x00000f0017177812 */ /* 0x004fca00078eb8ff */
[----:B------:R-:W-:Y:S01]  /*17240*/  STS.64 [UR4+0x38598], R22 ;  /* 0x03859816ff007988 */ /* 0x000fe20008000a04 */
[----:B-1----:R-:W-:-:S03]  /*17250*/  LOP3.LUT R29, R29, 0xf00, RZ, 0xb8, !PT ;  /* 0x00000f001d1d7812 */ /* 0x002fc600078eb8ff */
[----:B------:R-:W1:Y:S04]  /*17260*/  LDS R10, [UR4+0x3859c] ;  /* 0x03859c04ff0a7984 */ /* 0x000e680008000800 */
[----:B------:R-:W-:Y:S04]  /*17270*/  STS.64 [UR4+0x38618], R28 ;  /* 0x0386181cff007988 */ /* 0x000fe80008000a04 */
[----:B------:R-:W2:Y:S01]  /*17280*/  LDS R19, [UR4+0x3861c] ;  /* 0x03861c04ff137984 */ /* 0x000ea20008000800 */
[----:B-1----:R-:W-:-:S05]  /*17290*/  LOP3.LUT R6, R10, 0xf000, RZ, 0xb8, !PT ;  /* 0x0000f0000a067812 */ /* 0x002fca00078eb8ff */
[----:B------:R1:W-:Y:S01]  /*172a0*/  STS [UR4+0x3859c], R6 ;  /* 0x03859c06ff007988 */ /* 0x0003e20008000804 */
[----:B--2---:R-:W-:-:S05]  /*172b0*/  LOP3.LUT R7, R19, 0xf000, RZ, 0xb8, !PT ;  /* 0x0000f00013077812 */ /* 0x004fca00078eb8ff */
[----:B------:R1:W-:Y:S02]  /*172c0*/  STS [UR4+0x3861c], R7 ;  /* 0x03861c07ff007988 */ /* 0x0003e40008000804 */
.L_x_287:
[----:B------:R-:W-:Y:S05]  /*172d0*/  BSYNC B0 ;  /* 0x0000000000007941 */ /* 0x000fea0003800000 */
.L_x_286:
[----:B------:R-:W-:Y:S01]  /*172e0*/  ELECT P0, URZ, PT ;  /* 0x00000000003f782f */ /* 0x000fe20003800000 */
[----:B------:R-:W-:Y:S01]  /*172f0*/  NOP ;  /* 0x0000000000007918 */ /* 0x000fe20000000000 */
[----:B------:R-:W-:Y:S11]  /*17300*/  BSSY B0, `(.L_x_288) ;  /* 0x0000004000007945 */ /* 0x000ff60003800000 */
[----:B------:R-:W-:Y:S05]  /*17310*/  @!P0 BRA `(.L_x_289) ;  /* 0x0000000000088947 */ /* 0x000fea0003800000 */
[----:B------:R0:W-:Y:S01]  /*17320*/  UTMACMDFLUSH ;  /* 0x00000000000079b7 */ /* 0x0001e20000000000 */
[----:B------:R-:W-:-:S04]  /*17330*/  DEPBAR.LE SB0, 0x0 ;  /* 0x000080000000791a */ /* 0x000fc80000000000 */
.L_x_289:
[----:B------:R-:W-:Y:S05]  /*17340*/  BSYNC B0 ;  /* 0x0000000000007941 */ /* 0x000fea0003800000 */
.L_x_288:
[----:B------:R-:W-:Y:S01]  /*17350*/  UMOV UR4, 0x400 ;  /* 0x0000040000047882 */ /* 0x000fe20000000000 */
[----:B---3--:R-:W-:Y:S01]  /*17360*/  IMAD.SHL.U32 R0, R0, 0x4, RZ ;  /* 0x0000000400007824 */ /* 0x008fe200078e00ff */
[----:B------:R-:W-:Y:S01]  /*17370*/  ULEA UR17, UR41, UR4, 0x18 ;  /* 0x0000000429117291 */ /* 0x000fe2000f8ec03f */
[----:B------:R-:W-:-:S03]  /*17380*/  ULDC UR14, c[0x0][0x884] ;  /* 0x00022100000e7ab9 */ /* 0x000fc60000000800 */
[----:B------:R-:W-:Y:S01]  /*17390*/  UIADD3 UR20, UR17, 0x38580, URZ ;  /* 0x0003858011147890 */ /* 0x000fe2000fffe03f */
[----:B----4-:R-:W-:Y:S01]  /*173a0*/  IADD3 R4, P0, R0, UR12, RZ ;  /* 0x0000000c00047c10 */ /* 0x010fe2000ff1e0ff */
[----:B------:R-:W-:Y:S01]  /*173b0*/  UIMAD.WIDE UR14, UR14, 0x80, UR12 ;  /* 0x000000800e0e78a5 */ /* 0x000fe2000f8e020c */
[----:B-1----:R-:W-:Y:S02]  /*173c0*/  IMAD.MOV.U32 R6, RZ, RZ, 0x1 ;  /* 0x00000001ff067424 */ /* 0x002fe400078e00ff */
[----:B------:R-:W-:-:S03]  /*173d0*/  IADD3.X R5, RZ, UR13, RZ, P0, !PT ;  /* 0x0000000dff057c10 */ /* 0x000fc600087fe4ff */
[----:B------:R-:W-:Y:S01]  /*173e0*/  IADD3 R2, P1, R0, UR14, RZ ;  /* 0x0000000e00027c10 */ /* 0x000fe2000ff3e0ff */
[----:B------:R-:W1:Y:S04]  /*173f0*/  LDS R7, [R0+UR20] ;  /* 0x0000001400077984 */ /* 0x000e680008000800 */
[----:B------:R2:W3:Y:S01]  /*17400*/  LDS R9, [R0+UR20+0x80] ;  /* 0x0000801400097984 */ /* 0x0004e20008000800 */
[----:B------:R-:W-:Y:S01]  /*17410*/  IMAD.X R3, RZ, RZ, UR15, P1 ;  /* 0x0000000fff037e24 */ /* 0x000fe200088e06ff */
[----:B------:R-:W-:Y:S01]  /*17420*/  MOV R8, 0x1 ;  /* 0x0000000100087802 */ /* 0x000fe20000000f00 */
[----:B------:R-:W-:Y:S01]  /*17430*/  BSSY B0, `(.L_x_290) ;  /* 0x00000e7000007945 */ /* 0x000fe20003800000 */
[----:B------:R-:W-:Y:S01]  /*17440*/  USHF.L.U32 UR4, UR41, 0x7, URZ ;  /* 0x0000000729047899 */ /* 0x000fe2000800063f */
[----:B------:R-:W-:Y:S01]  /*17450*/  MOV R19, RZ ;  /* 0x000000ff00137202 */ /* 0x000fe20000000f00 */
[----:B------:R-:W-:Y:S01]  /*17460*/  IMAD.MOV.U32 R20, RZ, RZ, RZ ;  /* 0x000000ffff147224 */ /* 0x000fe200078e00ff */
[----:B------:R-:W-:Y:S01]  /*17470*/  MOV R10, RZ ;  /* 0x000000ff000a7202 */ /* 0x000fe20000000f00 */
[----:B--2---:R-:W-:Y:S01]  /*17480*/  IMAD.MOV.U32 R0, RZ, RZ, 0x1 ;  /* 0x00000001ff007424 */ /* 0x004fe200078e00ff */
[----:B------:R-:W-:-:S02]  /*17490*/  USHF.L.U32 UR18, UR41, 0xe, URZ ;  /* 0x0000000e29127899 */ /* 0x000fc4000800063f */
[----:B------:R-:W-:Y:S02]  /*174a0*/  ULOP3.LUT UR22, UR53, 0x1, URZ, 0xfc, !UPT ;  /* 0x0000000135167892 */ /* 0x000fe4000f8efc3f */
[----:B------:R-:W-:Y:S02]  /*174b0*/  ULOP3.LUT UR19, UR52, 0x2, URZ, 0xfc, !UPT ;  /* 0x0000000234137892 */ /* 0x000fe4000f8efc3f */
[----:B------:R-:W-:Y:S02]  /*174c0*/  ULOP3.LUT UR16, UR4, 0x80, URZ, 0xc0, !UPT ;  /* 0x0000008004107892 */ /* 0x000fe4000f8ec03f */
[----:B------:R-:W-:Y:S01]  /*174d0*/  UIADD3 UR21, UR17, 0x38600, URZ ;  /* 0x0003860011157890 */ /* 0x000fe2000fffe03f */
[----:B-1----:R-:W5:Y:S04]  /*174e0*/  ATOMG.E.EXCH.STRONG.GPU PT, RZ, [R4], R7 ;  /* 0x0000000704ff73a8 */ /* 0x002f6800041ee100 */
[----:B---3--:R1:W5:Y:S02]  /*174f0*/  ATOMG.E.EXCH.STRONG.GPU PT, RZ, [R2], R9 ;  /* 0x0000000902ff73a8 */ /* 0x00836400041ee100 */
[----:B-1----:R-:W-:-:S02]  /*17500*/  PRMT R2, R6, 0x7610, R2 ;  /* 0x0000761006027816 */ /* 0x002fc40000000002 */
[----:B------:R-:W-:-:S07]  /*17510*/  PRMT R3, R8, 0x7610, R3 ;  /* 0x0000761008037816 */ /* 0x000fce0000000003 */
.L_x_309:
[----:B------:R-:W-:Y:S01]  /*17520*/  LOP3.LUT P0, RZ, R3, 0xff, RZ, 0xc0, !PT ;  /* 0x000000ff03ff7812 */ /* 0x000fe2000780c0ff */
[----:B------:R-:W-:Y:S05]  /*17530*/  YIELD ;  /* 0x0000000000007946 */ /* 0x000fea0003800000 */
[----:B-----5:R-:W-:Y:S01]  /*17540*/  IADD3 R4, R11, 0x7f, RZ ;  /* 0x0000007f0b047810 */ /* 0x020fe20007ffe0ff */
[----:B------:R-:W-:Y:S03]  /*17550*/  BSSY B1, `(.L_x_291) ;  /* 0x0000009000017945 */ /* 0x000fe60003800000 */
[----:B------:R-:W-:-:S04]  /*17560*/  SHF.R.S32.HI R5, RZ, 0x1f, R4 ;  /* 0x0000001fff057819 */ /* 0x000fc80000011404 */
[----:B------:R-:W-:Y:S01]  /*17570*/  LEA.HI R5, R5, R4, RZ, 0x7 ;  /* 0x0000000405057211 */ /* 0x000fe200078f38ff */
[----:B------:R-:W-:Y:S06]  /*17580*/  @!P0 BRA `(.L_x_292) ;  /* 0x0000000000148947 */ /* 0x000fec0003800000 */
[----:B------:R-:W-:-:S04]  /*17590*/  DEPBAR {5,4,3,2,1,0} ;  /* 0x0000003f0000791a */ /* 0x000fc80000000000 */
[----:B------:R1:W-:Y:S01]  /*175a0*/  UTMACCTL.IV [UR12] ;  /* 0x000000000c0079b9 */ /* 0x0003e20008000000 */
[----:B------:R-:W-:-:S04]  /*175b0*/  DEPBAR {5,4,3,2,1,0} ;  /* 0x0000003f0000791a */ /* 0x000fc80000000000 */
[----:B------:R1:W-:Y:S02]  /*175c0*/  UTMACCTL.IV [UR14] ;  /* 0x000000000e0079b9 */ /* 0x0003e40008000000 */
[----:B-1----:R-:W-:Y:S01]  /*175d0*/  NOP ;  /* 0x0000000000007918 */ /* 0x002fe20000000000 */
.L_x_292:
[----:B------:R-:W-:Y:S05]  /*175e0*/  BSYNC B1 ;  /* 0x0000000000017941 */ /* 0x000fea0003800000 */
.L_x_291:
[----:B------:R-:W-:Y:S01]  /*175f0*/  UMOV UR4, 0xffffffff ;  /* 0xffffffff00047882 */ /* 0x000fe20000000000 */
[----:B------:R-:W-:Y:S02]  /*17600*/  SHF.R.S32.HI R8, RZ, 0x7, R5 ;  /* 0x00000007ff087819 */ /* 0x000fe40000011405 */
[----:B------:R-:W-:Y:S05]  /*17610*/  BRA.DIV UR4, `(.L_x_293) ;  /* 0x0000004204607947 */ /* 0x000fea000b800000 */
[----:B------:R-:W-:-:S13]  /*17620*/  ELECT P6, URZ, PT ;  /* 0x00000000003f782f */ /* 0x000fda00038c0000 */
.L_x_396:
[----:B------:R-:W-:Y:S01]  /*17630*/  ISETP.LT.OR P6, PT, R11, 0x1, !P6 ;  /* 0x000000010b00780c */ /* 0x000fe200077c1670 */
[----:B------:R-:W-:-:S12]  /*17640*/  BSSY B1, `(.L_x_294) ;  /* 0x000002f000017945 */ /* 0x000fd80003800000 */
[----:B------:R-:W-:Y:S05]  /*17650*/  @P6 BRA `(.L_x_295) ;  /* 0x0000000000b46947 */ /* 0x000fea0003800000 */
[----:B------:R-:W-:Y:S01]  /*17660*/  LEA R17, R17, UR16, 0x8 ;  /* 0x0000001011117c11 */ /* 0x000fe2000f8e40ff */
[----:B------:R-:W-:Y:S01]  /*17670*/  IMAD.SHL.U32 R16, R16, 0x100, RZ ;  /* 0x0000010010107824 */ /* 0x000fe200078e00ff */
[----:B------:R-:W-:Y:S01]  /*17680*/  IADD3 R7, R8, 0x1, RZ ;  /* 0x0000000108077810 */ /* 0x000fe20007ffe0ff */
[----:B------:R-:W-:Y:S01]  /*17690*/  IMAD.MOV.U32 R9, RZ, RZ, RZ ;  /* 0x000000ffff097224 */ /* 0x000fe200078e00ff */
[----:B------:R-:W-:Y:S01]  /*176a0*/  MOV R3, R0 ;  /* 0x0000000000037202 */ /* 0x000fe20000000f00 */
[----:B------:R-:W-:-:S07]  /*176b0*/  IMAD.MOV.U32 R4, RZ, RZ, R19 ;  /* 0x000000ffff047224 */ /* 0x000fce00078e0013 */
.L_x_298:
[----:B-1----:R-:W-:Y:S01]  /*176c0*/  LEA R12, R4, UR17, 0x3 ;  /* 0x00000011040c7c11 */ /* 0x002fe2000f8e18ff */
[----:B------:R-:W-:Y:S05]  /*176d0*/  YIELD ;  /* 0x0000000000007946 */ /* 0x000fea0003800000 */
[----:B------:R-:W-:Y:S02]  /*176e0*/  SHF.L.U32 R5, R3, 0x1f, RZ ;  /* 0x0000001f03057819 */ /* 0x000fe400000006ff */
[----:B------:R-:W-:Y:S02]  /*176f0*/  LOP3.LUT P1, RZ, R21, 0x7f, RZ, 0xc0, !PT ;  /* 0x0000007f15ff7812 */ /* 0x000fe4000782c0ff */
[----:B------:R-:W1:Y:S11]  /*17700*/  SYNCS.PHASECHK.TRANS64.TRYWAIT P0, [R12+URZ+0x38498], R5 ;  /* 0x038498050c0075a7 */ /* 0x000e76000800017f */
[----:B------:R-:W2:Y:S01]  /*17710*/  @!P1 LDC R6, c[0x0][0x500] ;  /* 0x00014000ff069b82 */ /* 0x000ea20000000800 */
[----:B-1----:R-:W-:Y:S05]  /*17720*/  @!P0 BRA `(.L_x_296) ;  /* 0x00000040003c8947 */ /* 0x002fea0003800000 */
.L_x_397:
[----:B------:R-:W-:Y:S01]  /*17730*/  UPRMT UR4, UR19, 0x9910, URZ ;  /* 0x0000991013047896 */ /* 0x000fe2000800003f */
[----:B--2---:R2:W-:Y:S03]  /*17740*/  @!P1 SYNCS.ARRIVE.TRANS64 RZ, [R12+URZ+0x38480], R6 ;  /* 0x038480060cff99a7 */ /* 0x0045e6000800003f */
[----:B------:R-:W-:-:S06]  /*17750*/  UISETP.NE.AND UP0, UPT, UR4, 0x2, UPT ;  /* 0x000000020400788c */ /* 0x000fcc000bf05270 */
[----:B------:R-:W-:-:S13]  /*17760*/  PLOP3.LUT P0, PT, PT, PT, UP0, 0x80, 0x0 ;  /* 0x000000000000781c */ /* 0x000fda0003f0f008 */
[----:B--2---:R-:W-:Y:S05]  /*17770*/  @P0 BRA `(.L_x_297) ;  /* 0x0000000000040947 */ /* 0x004fea0003800000 */
[----:B------:R-:W-:Y:S01]  /*17780*/  BPT.TRAP 0x1 ;  /* 0x000000040000795c */ /* 0x000fe20000300000 */
.L_x_297:
[----:B------:R-:W-:Y:S01]  /*17790*/  R2UR UR4, R4 ;  /* 0x00000000040472ca */ /* 0x000fe200000e0000 */
[----:B------:R-:W-:Y:S01]  /*177a0*/  VIADD R7, R7, 0xffffffff ;  /* 0xffffffff07077836 */ /* 0x000fe20000000000 */
[----:B------:R-:W-:Y:S01]  /*177b0*/  R2UR UR5, R12 ;  /* 0x000000000c0572ca */ /* 0x000fe200000e0000 */
[----:B------:R-:W-:Y:S01]  /*177c0*/  UMOV UR24, 0x0 ;  /* 0x0000000000187882 */ /* 0x000fe20000000000 */
[----:B------:R-:W-:Y:S01]  /*177d0*/  R2UR UR6, R9 ;  /* 0x00000000090672ca */ /* 0x000fe200000e0000 */
[----:B------:R-:W-:Y:S01]  /*177e0*/  UMOV UR25, 0x10000000 ;  /* 0x1000000000197882 */ /* 0x000fe20000000000 */
[----:B------:R-:W-:Y:S01]  /*177f0*/  R2UR UR7, R16 ;  /* 0x00000000100772ca */ /* 0x000fe200000e0000 */
[----:B------:R-:W-:Y:S01]  /*17800*/  UMOV UR23, 0x30000 ;  /* 0x0003000000177882 */ /* 0x000fe20000000000 */
[----:B------:R-:W-:Y:S02]  /*17810*/  R2UR UR11, R17 ;  /* 0x00000000110b72ca */ /* 0x000fe400000e0000 */
[----:B------:R-:W-:-:S02]  /*17820*/  ISETP.GT.AND P1, PT, R7, 0x1, PT ;  /* 0x000000010700780c */ /* 0x000fc40003f24270 */
[----:B------:R-:W-:Y:S01]  /*17830*/  IADD3 R4, R4, 0x1, RZ ;  /* 0x0000000104047810 */ /* 0x000fe20007ffe0ff */
[----:B------:R-:W-:Y:S01]  /*17840*/  USHF.L.U32 UR4, UR4, 0xf, URZ ;  /* 0x0000000f04047899 */ /* 0x000fe2000800063f */
[----:B------:R-:W-:Y:S01]  /*17850*/  IADD3 R9, R9, 0x80, RZ ;  /* 0x0000008009097810 */ /* 0x000fe20007ffe0ff */
[----:B------:R-:W-:Y:S01]  /*17860*/  UIADD3 UR5, UR5, 0x38480, URZ ;  /* 0x0003848005057890 */ /* 0x000fe2000fffe03f */
[C---:B------:R-:W-:Y:S01]  /*17870*/  ISETP.NE.AND P0, PT, R4.reuse, 0x3, PT ;  /* 0x000000030400780c */ /* 0x040fe20003f05270 */
[----:B------:R-:W-:Y:S02]  /*17880*/  ULOP3.LUT UR8, UR4, 0x4000, UR18, 0xf8, !UPT ;  /* 0x0000400004087892 */ /* 0x000fe4000f8ef812 */
[----:B------:R-:W-:Y:S01]  /*17890*/  UIADD3 UR4, UR17, UR4, URZ ;  /* 0x0000000411047290 */ /* 0x000fe2000fffe03f */
[----:B------:R-:W-:Y:S01]  /*178a0*/  SEL R6, RZ, 0x1, P0 ;  /* 0x00000001ff067807 */ /* 0x000fe20000000000 */
[----:B------:R-:W-:Y:S01]  /*178b0*/  UIADD3 UR8, UR17, 0x18000, UR8 ;  /* 0x0001800011087890 */ /* 0x000fe2000fffe008 */
[----:B------:R-:W-:Y:S01]  /*178c0*/  SEL R4, R4, RZ, P0 ;  /* 0x000000ff04047207 */ /* 0x000fe20000000000 */
[----:B------:R-:W-:Y:S01]  /*178d0*/  UMOV UR10, UR6 ;  /* 0x00000006000a7c82 */ /* 0x000fe20008000000 */
[----:B------:R-:W-:Y:S01]  /*178e0*/  UMOV UR9, UR5 ;  /* 0x0000000500097c82 */ /* 0x000fe20008000000 */
[----:B------:R-:W-:-:S03]  /*178f0*/  LOP3.LUT R3, R3, R6, RZ, 0x3c, !PT ;  /* 0x0000000603037212 */ /* 0x000fc600078e3cff */
[----:B------:R2:W-:Y:S02]  /*17900*/  UTMALDG.2D [UR4], [UR12], desc[UR24] ;  /* 0x000018040c0075b4 */ /* 0x0005e40008009000 */
[----:B------:R2:W-:Y:S02]  /*17910*/  UTMALDG.2D.MULTICAST [UR8], [UR14], UR23, desc[UR24] ;  /* 0x000018080e0073b4 */ /* 0x0005e40008009817 */
[----:B--2---:R-:W-:Y:S05]  /*17920*/  @P1 BRA `(.L_x_298) ;  /* 0xfffffffc00641947 */ /* 0x004fea000383ffff */
.L_x_295:
[----:B------:R-:W-:Y:S05]  /*17930*/  BSYNC B1 ;  /* 0x0000000000017941 */ /* 0x000fea0003800000 */
.L_x_294:
[----:B------:R-:W-:Y:S01]  /*17940*/  LOP3.LUT P1, RZ, R2, 0xff, RZ, 0xc0, !PT ;  /* 0x000000ff02ff7812 */ /* 0x000fe2000782c0ff */
[----:B------:R-:W-:Y:S01]  /*17950*/  IMAD.IADD R4, R8, 0x1, R19 ;  /* 0x0000000108047824 */ /* 0x000fe200078e0213 */
[----:B------:R-:W-:-:S03]  /*17960*/  MOV R6, UR22 ;  /* 0x0000001600067c02 */ /* 0x000fc60008000f00 */
[C---:B------:R-:W-:Y:S01]  /*17970*/  IMAD.WIDE.U32 R2, R4.reuse, -0x55555555, RZ ;  /* 0xaaaaaaab04027825 */ /* 0x040fe200078e00ff */
[----:B------:R-:W-:Y:S02]  /*17980*/  ISETP.GT.U32.AND P0, PT, R4, 0x2, PT ;  /* 0x000000020400780c */ /* 0x000fe40003f04070 */
[----:B------:R-:W-:Y:S02]  /*17990*/  ISETP.NE.AND P2, PT, R6, 0x3, PT ;  /* 0x000000030600780c */ /* 0x000fe40003f45270 */
[C---:B------:R-:W-:Y:S02]  /*179a0*/  ISETP.LT.U32.AND P0, PT, R8.reuse, 0x3, P0 ;  /* 0x000000030800780c */ /* 0x040fe40000701070 */
[----:B------:R-:W-:Y:S01]  /*179b0*/  SHF.R.U32.HI R3, RZ, 0x1, R3 ;  /* 0x00000001ff037819 */ /* 0x000fe20000011603 */
[----:B------:R-:W-:Y:S01]  /*179c0*/  @P1 SYNCS.ARRIVE.TRANS64.A1T0 RZ, [UR17+0x384f8], RZ ;  /* 0x0384f8ffffff19a7 */ /* 0x000fe20008100011 */
[----:B------:R-:W-:Y:S02]  /*179d0*/  ISETP.GE.U32.AND P1, PT, R8, 0x3, PT ;  /* 0x000000030800780c */ /* 0x000fe40003f26070 */
[----:B-1----:R-:W-:Y:S01]  /*179e0*/  SEL R5, RZ, 0x1, !P0 ;  /* 0x00000001ff057807 */ /* 0x002fe20004000000 */
[----:B------:R-:W-:-:S03]  /*179f0*/  IMAD R19, R3, -0x3, R4 ;  /* 0xfffffffd03137824 */ /* 0x000fc600078e0204 */
[----:B------:R-:W-:-:S07]  /*17a00*/  LOP3.LUT R0, R0, R5, RZ, 0x3c, !PT ;  /* 0x0000000500007212 */ /* 0x000fce00078e3cff */
[----:B------:R-:W-:Y:S01]  /*17a10*/  @P1 LOP3.LUT R0, R0, 0x1, R3, 0x78, !PT ;  /* 0x0000000100001812 */ /* 0x000fe200078e7803 */
[----:B------:R-:W-:Y:S06]  /*17a20*/  @!P2 BRA `(.L_x_299) ;  /* 0x000000000004a947 */ /* 0x000fec0003800000 */
[----:B------:R-:W-:Y:S01]  /*17a30*/  BPT.TRAP 0x1 ;  /* 0x000000040000795c */ /* 0x000fe20000300000 */
.L_x_299:
[----:B------:R-:W-:Y:S01]  /*17a40*/  LEA R3, R10, UR17, 0x3 ;  /* 0x000000110a037c11 */ /* 0x000fe2000f8e18ff */
[----:B------:R-:W-:Y:S01]  /*17a50*/  BSSY B1, `(.L_x_300) ;  /* 0x0000005000017945 */ /* 0x000fe20003800000 */
[----:B------:R-:W-:Y:S02]  /*17a60*/  SHF.L.U32 R2, R20, 0x1f, RZ ;  /* 0x0000001f14027819 */ /* 0x000fe400000006ff */
[----:B------:R-:W-:Y:S02]  /*17a70*/  LEA R4, R10, UR17, 0x4 ;  /* 0x000000110a047c11 */ /* 0x000fe4000f8e20ff */
[----:B------:R-:W1:Y:S02]  /*17a80*/  SYNCS.PHASECHK.TRANS64.TRYWAIT P0, [R3+URZ+0x38400], R2 ;  /* 0x03840002030075a7 */ /* 0x000e64000800017f */
[----:B-1----:R-:W-:Y:S05]  /*17a90*/  @!P0 BRA `(.L_x_301) ;  /* 0x0000003c00748947 */ /* 0x002fea0003800000 */
.L_x_398:
[----:B------:R-:W-:Y:S05]  /*17aa0*/  BSYNC B1 ;  /* 0x0000000000017941 */ /* 0x000fea0003800000 */
.L_x_300:
[----:B------:R-:W2:Y:S01]  /*17ab0*/  LDS.128 R4, [R4+0x38500] ;  /* 0x0385000004047984 */ /* 0x000ea20000000c00 */
[----:B------:R-:W-:Y:S01]  /*17ac0*/  @!PT LDS RZ, [RZ] ;  /* 0x00000000fffff984 */ /* 0x000fe20000000800 */
[----:B------:R-:W-:Y:S01]  /*17ad0*/  @!PT LDS RZ, [RZ] ;  /* 0x00000000fffff984 */ /* 0x000fe20000000800 */
[----:B------:R-:W-:Y:S01]  /*17ae0*/  @!PT LDS RZ, [RZ] ;  /* 0x00000000fffff984 */ /* 0x000fe20000000800 */
[----:B------:R-:W-:Y:S01]  /*17af0*/  @!PT LDS RZ, [RZ] ;  /* 0x00000000fffff984 */ /* 0x000fe20000000800 */
[----:B------:R3:W-:Y:S06]  /*17b00*/  MEMBAR.ALL.CTA ;  /* 0x0000000000007992 */ /* 0x0007ec0000008000 */
[----:B---3--:R-:W3:Y:S01]  /*17b10*/  FENCE.VIEW.ASYNC.S ;  /* 0x00000000000073c6 */ /* 0x008ee20000000000 */
[----:B--2---:R-:W-:Y:S01]  /*17b20*/  IMAD.MOV.U32 R17, RZ, RZ, R5 ;  /* 0x000000ffff117224 */ /* 0x004fe200078e0005 */
[----:B------:R-:W-:Y:S01]  /*17b30*/  MOV R16, R4 ;  /* 0x0000000400107202 */ /* 0x000fe20000000f00 */
[----:B---3--:R-:W-:Y:S06]  /*17b40*/  @!P2 BRA `(.L_x_302) ;  /* 0x000000000004a947 */ /* 0x008fec0003800000 */
[----:B------:R-:W-:Y:S01]  /*17b50*/  BPT.TRAP 0x1 ;  /* 0x000000040000795c */ /* 0x000fe20000300000 */
.L_x_302:
[----:B------:R-:W2:Y:S01]  /*17b60*/  S2R R5, SR_CgaCtaId ;  /* 0x0000000000057919 */ /* 0x000ea20000008800 */
[----:B------:R-:W-:Y:S01]  /*17b70*/  ISETP.NE.AND P0, PT, R7, RZ, PT ;  /* 0x000000ff0700720c */ /* 0x000fe20003f05270 */
[----:B-1----:R-:W-:Y:S01]  /*17b80*/  VIADD R2, R3, 0x38440 ;  /* 0x0003844003027836 */ /* 0x002fe20000000000 */
[CC--:B------:R-:W-:Y:S02]  /*17b90*/  ISETP.NE.AND P1, PT, R6.reuse, R18.reuse, PT ;  /* 0x000000120600720c */ /* 0x0c0fe40003f25270 */
[----:B------:R-:W-:Y:S02]  /*17ba0*/  ISETP.EQ.OR P0, PT, R6, R18, !P0 ;  /* 0x000000120600720c */ /* 0x000fe40004702670 */
[----:B--2---:R-:W-:-:S04]  /*17bb0*/  PRMT R2, R5, 0x654, R2 ;  /* 0x0000065405027816 */ /* 0x004fc80000000002 */
[----:B------:R1:W-:Y:S07]  /*17bc0*/  SYNCS.ARRIVE.TRANS64.RED.A1T0 RZ, [R2+URZ], RZ ;  /* 0x000000ff02ff79a7 */ /* 0x0003ee000810043f */
[----:B------:R-:W-:Y:S05]  /*17bd0*/  @P0 BRA `(.L_x_303) ;  /* 0x00000004008c0947 */ /* 0x000fea0003800000 */
[----:B-1----:R-:W1:Y:S02]  /*17be0*/  LDC.64 R2, c[0x0][0x290] ;  /* 0x0000a400ff027b82 */ /* 0x002e640000000a00 */
[----:B-1----:R-:W-:-:S05]  /*17bf0*/  IMAD.WIDE R2, R6, 0xc, R2 ;  /* 0x0000000c06027825 */ /* 0x002fca00078e0202 */
[----:B------:R1:W5:Y:S01]  /*17c00*/  LDG.E R11, desc[UR56][R2.64+0x8] ;  /* 0x00000838020b7981 */ /* 0x000362000c1e1900 */
[----:B------:R-:W-:-:S03]  /*17c10*/  UMOV UR4, 0xffffffff ;  /* 0xffffffff00047882 */ /* 0x000fc60000000000 */
[----:B------:R-:W-:Y:S05]  /*17c20*/  BRA.DIV UR4, `(.L_x_304) ;  /* 0x0000003e04247947 */ /* 0x000fea000b800000 */
[----:B------:R-:W-:-:S13]  /*17c30*/  ELECT P6, URZ, PT ;  /* 0x00000000003f782f */ /* 0x000fda00038c0000 */
.L_x_401:
[----:B------:R-:W-:Y:S04]  /*17c40*/  BSSY B1, `(.L_x_305) ;  /* 0x0000049000017945 */ /* 0x000fe80003800000 */
[----:B------:R-:W-:Y:S05]  /*17c50*/  @!P6 BRA `(.L_x_306) ;  /* 0x00000004001ce947 */ /* 0x000fea0003800000 */
[----:B------:R-:W-:Y:S01]  /*17c60*/  SHF.R.S32.HI R23, RZ, 0x1f, R6 ;  /* 0x0000001fff177819 */ /* 0x000fe20000011406 */
[----:B------:R-:W-:Y:S01]  /*17c70*/  ULDC.64 UR4, c[0x0][0x510] ;  /* 0x0001440000047ab9 */ /* 0x000fe20000000a00 */
[C---:B------:R-:W-:Y:S01]  /*17c80*/  SHF.L.U32 R22, R6.reuse, 0x3, RZ ;  /* 0x0000000306167819 */ /* 0x040fe200000006ff */
[----:B------:R-:W-:Y:S01]  /*17c90*/  ULDC.64 UR6, c[0x0][0x520] ;  /* 0x0001480000067ab9 */ /* 0x000fe20000000a00 */
[----:B------:R-:W-:Y:S01]  /*17ca0*/  SHF.L.U64.HI R23, R6, 0x3, R23 ;  /* 0x0000000306177819 */ /* 0x000fe20000010217 */
[----:B------:R-:W2:Y:S01]  /*17cb0*/  LDG.E R18, desc[UR56][R2.64] ;  /* 0x0000003802127981 */ /* 0x000ea2000c1e1900 */
[C---:B------:R-:W-:Y:S02]  /*17cc0*/  IADD3 R8, P0, R22.reuse, UR4, RZ ;  /* 0x0000000416087c10 */ /* 0x040fe4000ff1e0ff */
[----:B------:R-:W-:Y:S02]  /*17cd0*/  IADD3 R4, P2, R22, UR6, RZ ;  /* 0x0000000616047c10 */ /* 0x000fe4000ff5e0ff */
[C---:B------:R-:W-:Y:S01]  /*17ce0*/  IADD3.X R9, R23.reuse, UR5, RZ, P0, !PT ;  /* 0x0000000517097c10 */ /* 0x040fe200087fe4ff */
[----:B------:R-:W-:Y:S01]  /*17cf0*/  ULDC.64 UR4, c[0x0][0x518] ;  /* 0x0001460000047ab9 */ /* 0x000fe20000000a00 */
[----:B------:R-:W-:-:S03]  /*17d00*/  IADD3.X R5, R23, UR7, RZ, P2, !PT ;  /* 0x0000000717057c10 */ /* 0x000fc600097fe4ff */
[----:B------:R-:W3:Y:S04]  /*17d10*/  LDG.E.64 R14, desc[UR56][R8.64] ;  /* 0x00000038080e7981 */ /* 0x000ee8000c1e1b00 */
[----:B------:R4:W2:Y:S04]  /*17d20*/  LDG.E.64 R12, desc[UR56][R4.64] ;  /* 0x00000038040c7981 */ /* 0x0008a8000c1e1b00 */
[----:B-1----:R-:W2:Y:S01]  /*17d30*/  LDG.E R2, desc[UR56][R2.64+0x4] ;  /* 0x0000043802027981 */ /* 0x002ea2000c1e1900 */
[----:B----4-:R-:W-:-:S04]  /*17d40*/  IADD3 R4, P0, R22, UR4, RZ ;  /* 0x0000000416047c10 */ /* 0x010fc8000ff1e0ff */
[----:B------:R-:W-:Y:S01]  /*17d50*/  IADD3.X R5, R23, UR5, RZ, P0, !PT ;  /* 0x0000000517057c10 */ /* 0x000fe200087fe4ff */
[----:B------:R-:W-:-:S04]  /*17d60*/  ULDC.64 UR4, c[0x0][0x528] ;  /* 0x00014a0000047ab9 */ /* 0x000fc80000000a00 */
[----:B------:R1:W4:Y:S02]  /*17d70*/  LDG.E.64 R8, desc[UR56][R4.64] ;  /* 0x0000003804087981 */ /* 0x000324000c1e1b00 */
[----:B-1----:R-:W-:-:S04]  /*17d80*/  IADD3 R4, P0, R22, UR4, RZ ;  /* 0x0000000416047c10 */ /* 0x002fc8000ff1e0ff */
[----:B------:R-:W-:-:S06]  /*17d90*/  IADD3.X R5, R23, UR5, RZ, P0, !PT ;  /* 0x0000000517057c10 */ /* 0x000fcc00087fe4ff */
[----:B------:R-:W4:Y:S04]  /*17da0*/  LDG.E.64 R4, desc[UR56][R4.64] ;  /* 0x0000003804047981 */ /* 0x000f28000c1e1b00 */
[----:B---3--:R-:W-:Y:S04]  /*17db0*/  STS.64 [UR20], R14 ;  /* 0x0000000eff007988 */ /* 0x008fe80008000a14 */
[----:B--2---:R-:W-:Y:S04]  /*17dc0*/  STS.64 [UR21], R12 ;  /* 0x0000000cff007988 */ /* 0x004fe80008000a15 */
[----:B------:R-:W1:Y:S01]  /*17dd0*/  LDS R22, [UR20+0x1c] ;  /* 0x00001c14ff167984 */ /* 0x000e620008000800 */
[----:B----4-:R-:W-:-:S04]  /*17de0*/  LOP3.LUT R25, R9, 0x1fffffff, RZ, 0xc0, !PT ;  /* 0x1fffffff09197812 */ /* 0x010fc800078ec0ff */
[----:B------:R-:W-:-:S04]  /*17df0*/  SHF.R.U32.HI R9, RZ, 0x4, R25 ;  /* 0x00000004ff097819 */ /* 0x000fc80000011619 */
[----:B-1----:R-:W-:-:S05]  /*17e00*/  LOP3.LUT R9, R22, 0xf, R9, 0xb8, !PT ;  /* 0x0000000f16097812 */ /* 0x002fca00078eb809 */
[----:B------:R-:W-:Y:S04]  /*17e10*/  STS [UR20+0x1c], R9 ;  /* 0x00001c09ff007988 */ /* 0x000fe80008000814 */
[----:B------:R-:W1:Y:S02]  /*17e20*/  LDS R24, [UR20+0x1c] ;  /* 0x00001c14ff187984 */ /* 0x000e640008000800 */
[----:B-1----:R-:W-:-:S05]  /*17e30*/  LOP3.LUT R24, R24, 0xf0, RZ, 0xb8, !PT ;  /* 0x000000f018187812 */ /* 0x002fca00078eb8ff */
[----:B------:R-:W-:Y:S04]  /*17e40*/  STS [UR20+0x1c], R24 ;  /* 0x00001c18ff007988 */ /* 0x000fe80008000814 */
[----:B------:R-:W1:Y:S01]  /*17e50*/  LDS R23, [UR20+0x1c] ;  /* 0x00001c14ff177984 */ /* 0x000e620008000800 */
[----:B------:R-:W-:-:S05]  /*17e60*/  IMAD.U32 R22, RZ, RZ, UR20 ;  /* 0x00000014ff167e24 */ /* 0x000fca000f8e00ff */
[----:B------:R-:W-:Y:S02]  /*17e70*/  SHF.R.U64 R22, R22, 0x4, RZ ;  /* 0x0000000416167819 */ /* 0x000fe400000012ff */
[----:B-1----:R-:W-:-:S05]  /*17e80*/  LOP3.LUT R23, R23, 0xf00, RZ, 0xb8, !PT ;  /* 0x00000f0017177812 */ /* 0x002fca00078eb8ff */
[----:B------:R-:W-:Y:S04]  /*17e90*/  STS.64 [UR20+0x18], R22 ;  /* 0x00001816ff007988 */ /* 0x000fe80008000a14 */
[----:B------:R-:W1:Y:S01]  /*17ea0*/  LDS R26, [UR20+0x1c] ;  /* 0x00001c14ff1a7984 */ /* 0x000e620008000800 */
[----:B------:R-:W-:Y:S02]  /*17eb0*/  SHF.R.U64 R9, R8, 0x4, R25 ;  /* 0x0000000408097819 */ /* 0x000fe40000001219 */
[----:B------:R-:W-:Y:S02]  /*17ec0*/  CS2R R14, SRZ ;  /* 0x00000000000e7805 */ /* 0x000fe4000001ff00 */
[----:B-----5:R-:W-:Y:S01]  /*17ed0*/  IADD3 R12, R11, -0x1, RZ ;  /* 0xffffffff0b0c7810 */ /* 0x020fe20007ffe0ff */
[----:B------:R-:W-:Y:S01]  /*17ee0*/  VIADD R13, R18, 0xffffffff ;  /* 0xffffffff120d7836 */ /* 0x000fe20000000000 */
[----:B------:R-:W-:Y:S04]  /*17ef0*/  STS [UR20+0x10], R22 ;  /* 0x00001016ff007988 */ /* 0x000fe80008000814 */
[----:B------:R-:W-:Y:S04]  /*17f00*/  STS [UR20+0x14], R22 ;  /* 0x00001416ff007988 */ /* 0x000fe80008000814 */
[----:B------:R-:W-:Y:S04]  /*17f10*/  STS.128 [UR20+0x20], R12 ;  /* 0x0000200cff007988 */ /* 0x000fe80008000c14 */
[----:B------:R-:W-:Y:S04]  /*17f20*/  STS [UR20+0xc], R9 ;  /* 0x00000c09ff007988 */ /* 0x000fe80008000814 */
[----:B------:R-:W-:Y:S01]  /*17f30*/  STS [UR20+0x30], RZ ;  /* 0x000030ffff007988 */ /* 0x000fe20008000814 */
[----:B-1----:R-:W-:-:S05]  /*17f40*/  LOP3.LUT R3, R26, 0xf000, RZ, 0xb8, !PT ;  /* 0x0000f0001a037812 */ /* 0x002fca00078eb8ff */
[----:B------:R-:W-:Y:S04]  /*17f50*/  STS [UR20+0x1c], R3 ;  /* 0x00001c03ff007988 */ /* 0x000fe80008000814 */
[----:B------:R-:W1:Y:S01]  /*17f60*/  LDS R8, [UR21+0x1c] ;  /* 0x00001c15ff087984 */ /* 0x000e620008000800 */
[----:B------:R-:W-:-:S04]  /*17f70*/  LOP3.LUT R23, R5, 0x1fffffff, RZ, 0xc0, !PT ;  /* 0x1fffffff05177812 */ /* 0x000fc800078ec0ff */
[----:B------:R-:W-:-:S04]  /*17f80*/  SHF.R.U32.HI R5, RZ, 0x4, R23 ;  /* 0x00000004ff057819 */ /* 0x000fc80000011617 */
[----:B-1----:R-:W-:-:S05]  /*17f90*/  LOP3.LUT R5, R8, 0xf, R5, 0xb8, !PT ;  /* 0x0000000f08057812 */ /* 0x002fca00078eb805 */
[----:B------:R-:W-:Y:S04]  /*17fa0*/  STS [UR21+0x1c], R5 ;  /* 0x00001c05ff007988 */ /* 0x000fe80008000815 */
[----:B------:R-:W1:Y:S02]  /*17fb0*/  LDS R18, [UR21+0x1c] ;  /* 0x00001c15ff127984 */ /* 0x000e640008000800 */
[----:B-1----:R-:W-:-:S05]  /*17fc0*/  LOP3.LUT R18, R18, 0xf0, RZ, 0xb8, !PT ;  /* 0x000000f012127812 */ /* 0x002fca00078eb8ff */
[----:B------:R-:W-:Y:S04]  /*17fd0*/  STS [UR21+0x1c], R18 ;  /* 0x00001c12ff007988 */ /* 0x000fe80008000815 */
[----:B------:R-:W1:Y:S01]  /*17fe0*/  LDS R9, [UR21+0x1c] ;  /* 0x00001c15ff097984 */ /* 0x000e620008000800 */
[----:B------:R-:W-:-:S04]  /*17ff0*/  MOV R8, UR21 ;  /* 0x0000001500087c02 */ /* 0x000fc80008000f00 */
[----:B------:R-:W-:Y:S02]  /*18000*/  SHF.R.U64 R8, R8, 0x4, RZ ;  /* 0x0000000408087819 */ /* 0x000fe400000012ff */
[----:B-1----:R-:W-:-:S05]  /*18010*/  LOP3.LUT R9, R9, 0xf00, RZ, 0xb8, !PT ;  /* 0x00000f0009097812 */ /* 0x002fca00078eb8ff */
[----:B------:R-:W-:Y:S04]  /*18020*/  STS.64 [UR21+0x18], R8 ;  /* 0x00001808ff007988 */ /* 0x000fe80008000a15 */
[----:B------:R-:W1:Y:S01]  /*18030*/  LDS R3, [UR21+0x1c] ;  /* 0x00001c15ff037984 */ /* 0x000e620008000800 */
[----:B------:R-:W-:Y:S01]  /*18040*/  VIADD R13, R2, 0xffffffff ;  /* 0xffffffff020d7836 */ /* 0x000fe20000000000 */
[----:B------:R-:W-:Y:S02]  /*18050*/  SHF.R.U64 R4, R4, 0x4, R23 ;  /* 0x0000000404047819 */ /* 0x000fe40000001217 */
[----:B------:R2:W-:Y:S04]  /*18060*/  STS [UR21+0x10], R8 ;  /* 0x00001008ff007988 */ /* 0x0005e80008000815 */
[----:B------:R2:W-:Y:S04]  /*18070*/  STS.128 [UR21+0x20], R12 ;  /* 0x0000200cff007988 */ /* 0x0005e80008000c15 */
[----:B------:R2:W-:Y:S04]  /*18080*/  STS [UR21+0xc], R4 ;  /* 0x00000c04ff007988 */ /* 0x0005e80008000815 */
[----:B------:R2:W-:Y:S04]  /*18090*/  STS [UR21+0x14], R8 ;  /* 0x00001408ff007988 */ /* 0x0005e80008000815 */
[----:B------:R-:W-:Y:S01]  /*180a0*/  STS [UR21+0x30], RZ ;  /* 0x000030ffff007988 */ /* 0x000fe20008000815 */
[----:B-1----:R-:W-:-:S05]  /*180b0*/  LOP3.LUT R2, R3, 0xf000, RZ, 0xb8, !PT ;  /* 0x0000f00003027812 */ /* 0x002fca00078eb8ff */
[----:B------:R2:W-:Y:S02]  /*180c0*/  STS [UR21+0x1c], R2 ;  /* 0x00001c02ff007988 */ /* 0x0005e40008000815 */
.L_x_306:
[----:B------:R-:W-:Y:S05]  /*180d0*/  BSYNC B1 ;  /* 0x0000000000017941 */ /* 0x000fea0003800000 */
.L_x_305:
[----:B------:R-:W-:-:S03]  /*180e0*/  UMOV UR4, 0xffffffff ;  /* 0xffffffff00047882 */ /* 0x000fc60000000000 */
[----:B------:R-:W-:Y:S05]  /*180f0*/  BRA.DIV UR4, `(.L_x_307) ;  /* 0x0000003a04107947 */ /* 0x000fea000b800000 */
[----:B------:R-:W-:Y:S01]  /*18100*/  ELECT P6, URZ, PT ;  /* 0x00000000003f782f */ /* 0x000fe200038c0000 */
[----:B------:R-:W-:-:S12]  /*18110*/  NOP ;  /* 0x0000000000007918 */ /* 0x000fd80000000000 */
.L_x_405:
[----:B-12---:R-:W1:Y:S02]  /*18120*/  S2R R2, SR_LANEID ;  /* 0x0000000000027919 */ /* 0x006e640000000000 */
[----:B-1----:R-:W-:-:S04]  /*18130*/  SHF.L.U32 R8, R2, 0x2, RZ ;  /* 0x0000000202087819 */ /* 0x002fc800000006ff */
[C---:B------:R-:W-:Y:S01]  /*18140*/  IADD3 R4, P0, R8.reuse, UR12, RZ ;  /* 0x0000000c08047c10 */ /* 0x040fe2000ff1e0ff */
[----:B------:R1:W2:Y:S01]  /*18150*/  LDS R9, [R8+UR20] ;  /* 0x0000001408097984 */ /* 0x0002a20008000800 */
[----:B------:R-:W-:-:S03]  /*18160*/  IADD3 R2, P2, R8, UR14, RZ ;  /* 0x0000000e08027c10 */ /* 0x000fc6000ff5e0ff */
[----:B------:R1:W3:Y:S01]  /*18170*/  LDS R13, [R8+UR20+0x80] ;  /* 0x00008014080d7984 */ /* 0x0002e20008000800 */
[----:B------:R-:W-:Y:S09]  /*18180*/  @!P6 BRA `(.L_x_308) ;  /* 0x000000000008e947 */ /* 0x000ff20003800000 */
[----:B------:R0:W-:Y:S01]  /*18190*/  UTMACMDFLUSH ;  /* 0x00000000000079b7 */ /* 0x0001e20000000000 */
[----:B------:R-:W-:-:S04]  /*181a0*/  DEPBAR.LE SB0, 0x0 ;  /* 0x000080000000791a */ /* 0x000fc80000000000 */
.L_x_308:
[----:B------:R-:W-:Y:S01]  /*181b0*/  IMAD.X R5, RZ, RZ, UR13, P0 ;  /* 0x0000000dff057e24 */ /* 0x000fe200080e06ff */
[----:B------:R-:W-:Y:S01]  /*181c0*/  IADD3.X R3, RZ, UR15, RZ, P2, !PT ;  /* 0x0000000fff037c10 */ /* 0x000fe200097fe4ff */
[----:B------:R-:W-:Y:S05]  /*181d0*/  WARPSYNC.ALL ;  /* 0x0000000000007948 */ /* 0x000fea0003800000 */
[----:B--2---:R2:W5:Y:S04]  /*181e0*/  ATOMG.E.EXCH.STRONG.GPU PT, RZ, [R4], R9 ;  /* 0x0000000904ff73a8 */ /* 0x00456800041ee100 */
[----:B---3--:R2:W5:Y:S01]  /*181f0*/  ATOMG.E.EXCH.STRONG.GPU PT, RZ, [R2], R13 ;  /* 0x0000000d02ff73a8 */ /* 0x00856200041ee100 */
[----:B------:R-:W-:-:S07]  /*18200*/  IMAD.MOV.U32 R18, RZ, RZ, R6 ;  /* 0x000000ffff127224 */ /* 0x000fce00078e0006 */
.L_x_303:
[----:B------:R-:W-:Y:S02]  /*18210*/  ISETP.NE.AND P2, PT, R7, RZ, PT ;  /* 0x000000ff0700720c */ /* 0x000fe40003f45270 */
[----:B------:R-:W-:Y:S02]  /*18220*/  IADD3 R10, R10, 0x1, RZ ;  /* 0x000000010a0a7810 */ /* 0x000fe40007ffe0ff */
[----:B--2---:R-:W-:Y:S02]  /*18230*/  SEL R3, RZ, 0x1, !P1 ;  /* 0x00000001ff037807 */ /* 0x004fe40004800000 */
[----:B------:R-:W-:Y:S02]  /*18240*/  ISETP.NE.AND P0, PT, R10, 0x8, PT ;  /* 0x000000080a00780c */ /* 0x000fe40003f05270 */
[----:B-1----:R-:W-:Y:S02]  /*18250*/  PRMT R2, RZ, 0x7610, R2 ;  /* 0x00007610ff027816 */ /* 0x002fe40000000002 */
[----:B------:R-:W-:-:S02]  /*18260*/  SEL R5, RZ, 0x1, P0 ;  /* 0x00000001ff057807 */ /* 0x000fc40000000000 */
[----:B------:R-:W-:Y:S02]  /*18270*/  SEL R10, R10, RZ, P0 ;  /* 0x000000ff0a0a7207 */ /* 0x000fe40000000000 */
[----:B------:R-:W-:Y:S01]  /*18280*/  LOP3.LUT R20, R20, R5, RZ, 0x3c, !PT ;  /* 0x0000000514147212 */ /* 0x000fe200078e3cff */
[----:B------:R-:W-:Y:S06]  /*18290*/  @P2 BRA `(.L_x_309) ;  /* 0xfffffff000a02947 */ /* 0x000fec000383ffff */
[----:B------:R-:W-:Y:S05]  /*182a0*/  BSYNC B0 ;  /* 0x0000000000007941 */ /* 0x000fea0003800000 */
.L_x_290:
[----:B------:R-:W-:-:S03]  /*182b0*/  UMOV UR4, 0xffffffff ;  /* 0xffffffff00047882 */ /* 0x000fc60000000000 */
[----:B------:R-:W-:Y:S05]  /*182c0*/  BRA.DIV UR4, `(.L_x_310) ;  /* 0x0000003604cc7947 */ /* 0x000fea000b800000 */
[----:B-----5:R-:W-:-:S13]  /*182d0*/  ELECT P6, URZ, PT ;  /* 0x00000000003f782f */ /* 0x020fda00038c0000 */
.L_x_408:
[----:B------:R-:W-:Y:S04]  /*182e0*/  BSSY B0, `(.L_x_311) ;  /* 0x0000021000007945 */ /* 0x000fe80003800000 */
[----:B------:R-:W-:Y:S05]  /*182f0*/  @!P6 BRA `(.L_x_312) ;  /* 0x00000000007ce947 */ /* 0x000fea0003800000 */
[----:B------:R-:W-:-:S04]  /*18300*/  ULOP3.LUT UR4, UR52, 0x2, URZ, 0xfc, !UPT ;  /* 0x0000000234047892 */ /* 0x000fc8000f8efc3f */
[----:B------:R-:W-:-:S06]  /*18310*/  UISETP.NE.AND UP0, UPT, UR4, 0x3, UPT ;  /* 0x000000030400788c */ /* 0x000fcc000bf05270 */
[----:B------:R-:W-:-:S13]  /*18320*/  PLOP3.LUT P0, PT, PT, PT, UP0, 0x80, 0x0 ;  /* 0x000000000000781c */ /* 0x000fda0003f0f008 */
[----:B------:R-:W-:Y:S05]  /*18330*/  @!P0 BRA `(.L_x_313) ;  /* 0x0000000000048947 */ /* 0x000fea0003800000 */
[----:B------:R-:W-:Y:S01]  /*18340*/  BPT.TRAP 0x1 ;  /* 0x000000040000795c */ /* 0x000fe20000300000 */
.L_x_313:
[----:B------:R-:W-:Y:S01]  /*18350*/  IMAD.U32 R2, RZ, RZ, UR17 ;  /* 0x00000011ff027e24 */ /* 0x000fe2000f8e00ff */
[----:B------:R-:W-:-:S04]  /*18360*/  SHF.L.U32 R4, R0, 0x1f, RZ ;  /* 0x0000001f00047819 */ /* 0x000fc800000006ff */
[----:B------:R-:W-:-:S05]  /*18370*/  IADD3 R2, R2, 0x38498, RZ ;  /* 0x0003849802027810 */ /* 0x000fca0007ffe0ff */
[C---:B------:R-:W-:Y:S01]  /*18380*/  IMAD R7, R19.reuse, 0x8, R2 ;  /* 0x0000000813077824 */ /* 0x040fe200078e0202 */
[----:B------:R-:W-:-:S03]  /*18390*/  IADD3 R19, R19, 0x1, RZ ;  /* 0x0000000113137810 */ /* 0x000fc60007ffe0ff */
[----:B------:R-:W1:Y:S01]  /*183a0*/  SYNCS.PHASECHK.TRANS64.TRYWAIT P0, [R7+URZ], R4 ;  /* 0x00000004070075a7 */ /* 0x000e62000800017f */
[----:B------:R-:W-:-:S04]  /*183b0*/  ISETP.NE.AND P1, PT, R19, 0x3, PT ;  /* 0x000000031300780c */ /* 0x000fc80003f25270 */
[----:B------:R-:W-:Y:S02]  /*183c0*/  SEL R3, RZ, 0x1, P1 ;  /* 0x00000001ff037807 */ /* 0x000fe40000800000 */
[----:B------:R-:W-:Y:S02]  /*183d0*/  SEL R19, R19, RZ, P1 ;  /* 0x000000ff13137207 */ /* 0x000fe40000800000 */
[----:B------:R-:W-:-:S03]  /*183e0*/  LOP3.LUT R9, R0, R3, RZ, 0x3c, !PT ;  /* 0x0000000300097212 */ /* 0x000fc600078e3cff */
[----:B------:R-:W-:Y:S01]  /*183f0*/  IMAD R6, R19, 0x8, R2 ;  /* 0x0000000813067824 */ /* 0x000fe200078e0202 */
[----:B------:R-:W-:Y:S01]  /*18400*/  SHF.L.U32 R5, R9, 0x1f, RZ ;  /* 0x0000001f09057819 */ /* 0x000fe200000006ff */
[----:B-1----:R-:W-:Y:S06]  /*18410*/  @!P0 BRA `(.L_x_314) ;  /* 0x0000003400988947 */ /* 0x002fec0003800000 */
.L_x_409:
[----:B------:R-:W2:Y:S01]  /*18420*/  SYNCS.PHASECHK.TRANS64.TRYWAIT P0, [R6+URZ], R5 ;  /* 0x00000005060075a7 */ /* 0x000ea2000800017f */
[----:B------:R-:W-:-:S04]  /*18430*/  IADD3 R0, R19, 0x1, RZ ;  /* 0x0000000113007810 */ /* 0x000fc80007ffe0ff */
[----:B------:R-:W-:-:S04]  /*18440*/  ISETP.NE.AND P1, PT, R0, 0x3, PT ;  /* 0x000000030000780c */ /* 0x000fc80003f25270 */
[----:B-1----:R-:W-:Y:S02]  /*18450*/  SEL R4, RZ, 0x1, P1 ;  /* 0x00000001ff047807 */ /* 0x002fe40000800000 */
[----:B------:R-:W-:Y:S02]  /*18460*/  SEL R3, R0, RZ, P1 ;  /* 0x000000ff00037207 */ /* 0x000fe40000800000 */
[----:B------:R-:W-:Y:S01]  /*18470*/  LOP3.LUT R0, R9, R4, RZ, 0x3c, !PT ;  /* 0x0000000409007212 */ /* 0x000fe200078e3cff */
[----:B--2---:R-:W-:Y:S06]  /*18480*/  @!P0 BRA `(.L_x_315) ;  /* 0x0000003400908947 */ /* 0x004fec0003800000 */
.L_x_410:
[----:B------:R-:W-:Y:S01]  /*18490*/  IMAD R3, R3, 0x8, R2 ;  /* 0x0000000803037824 */ /* 0x000fe200078e0202 */
[----:B------:R-:W-:-:S07]  /*184a0*/  SHF.L.U32 R0, R0, 0x1f, RZ ;  /* 0x0000001f00007819 */ /* 0x000fce00000006ff */
.L_x_316:
[----:B--2---:R2:W3:Y:S02]  /*184b0*/  SYNCS.PHASECHK.TRANS64.TRYWAIT P0, [R3+URZ], R0 ;  /* 0x00000000030075a7 */ /* 0x0044e4000800017f */
[----:B---3--:R-:W-:Y:S05]  /*184c0*/  @!P0 NANOSLEEP.SYNCS 0x989680 ;  /* 0x009896800000895d */ /* 0x008fea0003900000 */
[----:B------:R-:W3:Y:S02]  /*184d0*/  @!P0 SYNCS.PHASECHK.TRANS64 P0, [R3+URZ], R0 ;  /* 0x00000000030085a7 */ /* 0x000ee4000800007f */
[----:B---3--:R-:W-:Y:S05]  /*184e0*/  @!P0 BRA `(.L_x_316) ;  /* 0xfffffffc00f08947 */ /* 0x008fea000383ffff */
.L_x_312:
[----:B------:R-:W-:Y:S05]  /*184f0*/  BSYNC B0 ;  /* 0x0000000000007941 */ /* 0x000fea0003800000 */
.L_x_311:
[----:B------:R-:W-:Y:S05]  /*18500*/  EXIT ;  /* 0x000000000000794d */ /* 0x000fea0003800000 */
.L_x_155:
[----:B------:R-:W-:Y:S01]  /*18510*/  PLOP3.LUT P1, PT, PT, PT, UP3, 0x80, 0x0 ;  /* 0x000000000000781c */ /* 0x000fe20003f2f038 */
[----:B------:R-:W-:Y:S01]  /*18520*/  ULDC UR19, c[0x0][0x14] ;  /* 0x0000050000137ab9 */ /* 0x000fe20000000800 */
[----:B------:R-:W-:Y:S01]  /*18530*/  ULDC UR20, c[0x0][0x10] ;  /* 0x0000040000147ab9 */ /* 0x000fe20000000800 */
[----:B------:R-:W-:Y:S01]  /*18540*/  ULDC.64 UR12, c[0x0][0x8c8] ;  /* 0x00023200000c7ab9 */ /* 0x000fe20000000a00 */
[----:B------:R-:W-:Y:S01]  /*18550*/  UIMAD.WIDE.U32 UR20, UR39, UR20, URZ ;  /* 0x00000014271472a5 */ /* 0x000fe2000f8e003f */
[----:B------:R-:W-:Y:S01]  /*18560*/  MOV R14, 0x1 ;  /* 0x00000001000e7802 */ /* 0x000fe20000000f00 */
[----:B------:R-:W-:Y:S01]  /*18570*/  ULDC.64 UR14, c[0x0][0x8e0] ;  /* 0x00023800000e7ab9 */ /* 0x000fe20000000a00 */
[----:B------:R-:W-:Y:S01]  /*18580*/  ULDC UR24, c[0x0][0x904] ;  /* 0x0002410000187ab9 */ /* 0x000fe20000000800 */
[----:B------:R-:W-:Y:S01]  /*18590*/  UMOV UR22, 0xffffffff ;  /* 0xffffffff00167882 */ /* 0x000fe20000000000 */
[----:B------:R-:W-:Y:S01]  /*185a0*/  UIADD3 UR11, UP1, UR12, -0x1, URZ ;  /* 0xffffffff0c0b7890 */ /* 0x000fe2000ff3e03f */
[----:B------:R-:W-:Y:S01]  /*185b0*/  IMAD.MOV.U32 R13, RZ, RZ, RZ ;  /* 0x000000ffff0d7224 */ /* 0x000fe200078e00ff */
[----:B------:R-:W-:-:S02]  /*185c0*/  UIADD3 UR12, UP2, UR14, -0x1, URZ ;  /* 0xffffffff0e0c7890 */ /* 0x000fc4000ff5e03f */
[----:B------:R-:W1:Y:S01]  /*185d0*/  @P1 S2R R2, SR_CTAID.Y ;  /* 0x0000000000021919 */ /* 0x000e620000002600 */
[----:B------:R-:W-:Y:S02]  /*185e0*/  USHF.L.U32 UR25, UR22, UR24, URZ ;  /* 0x0000001816197299 */ /* 0x000fe4000800063f */
[----:B------:R-:W-:Y:S02]  /*185f0*/  UIMAD.WIDE.U32 UR22, UR20, UR19, URZ ;  /* 0x00000013141672a5 */ /* 0x000fe4000f8e003f */
[----:B------:R-:W-:Y:S01]  /*18600*/  UIMAD UR21, UR21, UR19, URZ ;  /* 0x00000013151572a4 */ /* 0x000fe2000f8e023f */
[----:B------:R-:W-:Y:S01]  /*18610*/  ULDC UR18, c[0x0][0x8a8] ;  /* 0x00022a0000127ab9 */ /* 0x000fe20000000800 */
[----:B------:R-:W-:Y:S01]  /*18620*/  UMOV UR26, 0x1 ;  /* 0x00000001001a7882 */ /* 0x000fe20000000000 */
[----:B------:R-:W-:Y:S02]  /*18630*/  UIADD3.X UR14, UR15, -0x1, URZ, UP2, !UPT ;  /* 0xffffffff0f0e7890 */ /* 0x000fe400097fe43f */
[----:B------:R-:W-:-:S02]  /*18640*/  UIADD3.X UR13, UR13, -0x1, URZ, UP1, !UPT ;  /* 0xffffffff0d0d7890 */ /* 0x000fc40008ffe43f */
[----:B------:R-:W-:Y:S02]  /*18650*/  ULOP3.LUT UR15, UR53, 0x2, URZ, 0xfc, !UPT ;  /* 0x00000002350f7892 */ /* 0x000fe4000f8efc3f */
[----:B------:R-:W-:Y:S02]  /*18660*/  UIADD3 UR16, UR8, -0x1, URZ ;  /* 0xffffffff08107890 */ /* 0x000fe4000fffe03f */
[----:B------:R-:W-:Y:S02]  /*18670*/  UIADD3 UR17, UR7, -0x1, URZ ;  /* 0xffffffff07117890 */ /* 0x000fe4000fffe03f */
[----:B------:R-:W-:Y:S02]  /*18680*/  UIADD3 UR18, UR18, -0x1, URZ ;  /* 0xffffffff12127890 */ /* 0x000fe4000fffe03f */
[----:B------:R-:W-:Y:S02]  /*18690*/  USHF.L.U32 UR19, UR26, UR24, URZ ;  /* 0x000000181a137299 */ /* 0x000fe4000800063f */
[----:B------:R-:W-:-:S02]  /*186a0*/  ULOP3.LUT UR20, URZ, UR25, URZ, 0x33, !UPT ;  /* 0x000000193f147292 */ /* 0x000fc4000f8e333f */
[----:B------:R-:W-:Y:S01]  /*186b0*/  UIADD3 UR21, UR23, UR21, URZ ;  /* 0x0000001517157290 */ /* 0x000fe2000fffe03f */
[----:B-1----:R-:W-:-:S15]  /*186c0*/  @P1 R2UR UR40, R2 ;  /* 0x00000000022812ca */ /* 0x002fde00000e0000 */
.L_x_337:
[----:B------:R-:W1:Y:S01]  /*186d0*/  LDC.64 R2, c[0x0][0x8f8] ;  /* 0x00023e00ff027b82 */ /* 0x000e620000000a00 */
[----:B------:R-:W-:Y:S01]  /*186e0*/  UIADD3 UR10, UP1, UR10, UR22, URZ ;  /* 0x000000160a0a7290 */ /* 0x000fe2000ff3e03f */
[----:B------:R-:W-:Y:S01]  /*186f0*/  ISETP.NE.AND P2, PT, R15, RZ, PT ;  /* 0x000000ff0f00720c */ /* 0x000fe20003f45270 */
[----:B------:R-:W-:Y:S01]  /*18700*/  UMOV UR24, 0xffffffff ;  /* 0xffffffff00187882 */ /* 0x000fe20000000000 */
[----:B------:R-:W-:Y:S01]  /*18710*/  UMOV UR25, 0xffffffff ;  /* 0xffffffff00197882 */ /* 0x000fe20000000000 */
[----:B------:R-:W-:Y:S01]  /*18720*/  UIADD3.X UR9, UR9, UR21, URZ, UP1, !UPT ;  /* 0x0000001509097290 */ /* 0x000fe20008ffe43f */
[----:B------:R-:W-:Y:S01]  /*18730*/  IMAD.MOV.U32 R19, RZ, RZ, RZ ;  /* 0x000000ffff137224 */ /* 0x000fe200078e00ff */
[----:B------:R-:W-:Y:S01]  /*18740*/  UMOV UR26, 0xffffffff ;  /* 0xffffffff001a7882 */ /* 0x000fe20000000000 */
[----:B-1----:R-:W-:-:S03]  /*18750*/  ISETP.LE.U32.AND P1, PT, R2, UR10, PT ;  /* 0x0000000a02007c0c */ /* 0x002fc6000bf23070 */
[----:B------:R-:W-:-:S04]  /*18760*/  MOV R2, UR9 ;  /* 0x0000000900027c02 */ /* 0x000fc80008000f00 */
[----:B------:R-:W-:-:S13]  /*18770*/  ISETP.GE.U32.AND.EX P1, PT, R2, R3, PT, P1 ;  /* 0x000000030200720c */ /* 0x000fda0003f26110 */
[----:B---345:R-:W-:Y:S05]  /*18780*/  @P2 BRA P1, `(.L_x_317) ;  /* 0x0000001800442947 */ /* 0x038fea0000800000 */
[----:B------:R-:W-:-:S04]  /*18790*/  IADD3 R2, P2, R6, UR5, RZ ;  /* 0x0000000506027c10 */ /* 0x000fc8000ff5e0ff */
[----:B------:R-:W-:Y:S02]  /*187a0*/  ISETP.GT.U32.AND P1, PT, R2, UR10, PT ;  /* 0x0000000a02007c0c */ /* 0x000fe4000bf24070 */
[----:B------:R-:W-:-:S04]  /*187b0*/  IADD3.X R2, R7, UR4, RZ, P2, !PT ;  /* 0x0000000407027c10 */ /* 0x000fc800097fe4ff */
[----:B------:R-:W-:-:S13]  /*187c0*/  ISETP.GT.U32.AND.EX P1, PT, R2, UR9, PT, P1 ;  /* 0x0000000902007c0c */ /* 0x000fda000bf24110 */
[----:B------:R-:W-:Y:S05]  /*187d0*/  @P1 BRA `(.L_x_318) ;  /* 0x0000001400241947 */ /* 0x000fea0003800000 */
[----:B------:R-:W-:Y:S01]  /*187e0*/  IADD3 R11, R20, UR6, RZ ;  /* 0x00000006140b7c10 */ /* 0x000fe2000fffe0ff */
[----:B------:R-:W-:Y:S01]  /*187f0*/  ULDC UR24, c[0x0][0x910] ;  /* 0x0002440000187ab9 */ /* 0x000fe20000000800 */
[----:B------:R-:W-:Y:S01]  /*18800*/  IMAD.MOV.U32 R23, RZ, RZ, R8 ;  /* 0x000000ffff177224 */ /* 0x000fe200078e0008 */
[----:B------:R-:W-:Y:S02]  /*18810*/  MOV R16, R0 ;  /* 0x0000000000107202 */ /* 0x000fe40000000f00 */
[----:B------:R-:W-:-:S05]  /*18820*/  VIADD R12, R11, 0x20 ;  /* 0x000000200b0c7836 */ /* 0x000fca0000000000 */
[----:B------:R-:W-:-:S13]  /*18830*/  ISETP.GE.AND P1, PT, R12, UR24, PT ;  /* 0x000000180c007c0c */ /* 0x000fda000bf26270 */
[----:B------:R-:W1:Y:S01]  /*18840*/  @!P1 LDC.64 R2, c[0x0][0x918] ;  /* 0x00024600ff029b82 */ /* 0x000e620000000a00 */
[----:B------:R-:W-:Y:S01]  /*18850*/  @!P1 IADD3 R7, R11, 0x20, RZ ;  /* 0x000000200b079810 */ /* 0x000fe20007ffe0ff */
[----:B------:R-:W-:Y:S01]  /*18860*/  BSSY B0, `(.L_x_319) ;  /* 0x0000064000007945 */ /* 0x000fe20003800000 */
[----:B------:R-:W-:-:S03]  /*18870*/  IMAD.MOV.U32 R6, RZ, RZ, 0x7fffffff ;  /* 0x7fffffffff067424 */ /* 0x000fc600078e00ff */
[----:B-1----:R-:W-:-:S05]  /*18880*/  @!P1 IMAD.WIDE R2, R7, 0xc, R2 ;  /* 0x0000000c07029825 */ /* 0x002fca00078e0202 */
[----:B------:R1:W5:Y:S04]  /*18890*/  @!P1 LDG.E R8, desc[UR56][R2.64] ;  /* 0x0000003802089981 */ /* 0x000368000c1e1900 */
[----:B------:R1:W5:Y:S01]  /*188a0*/  @!P1 LDG.E R0, desc[UR56][R2.64+0x4] ;  /* 0x0000043802009981 */ /* 0x000362000c1e1900 */
[----:B------:R-:W-:Y:S02]  /*188b0*/  ISETP.GE.AND P1, PT, R11, UR24, PT ;  /* 0x000000180b007c0c */ /* 0x000fe4000bf26270 */
[----:B------:R-:W-:-:S11]  /*188c0*/  MOV R7, RZ ;  /* 0x000000ff00077202 */ /* 0x000fd60000000f00 */
[----:B-1----:R-:W-:Y:S05]  /*188d0*/  @P1 BRA `(.L_x_320) ;  /* 0x0000000400701947 */ /* 0x002fea0003800000 */
[----:B------:R-:W-:Y:S01]  /*188e0*/  IABS R7, R9 ;  /* 0x0000000900077213 */ /* 0x000fe20000000000 */
[----:B------:R-:W-:Y:S01]  /*188f0*/  ULDC UR25, c[0x0][0x8f0] ;  /* 0x00023c0000197ab9 */ /* 0x000fe20000000800 */
[----:B------:R-:W-:Y:S02]  /*18900*/  IABS R6, R10 ;  /* 0x0000000a00067213 */ /* 0x000fe40000000000 */
[----:B------:R-:W1:Y:S01]  /*18910*/  I2F.RP R3, R7 ;  /* 0x0000000700037306 */ /* 0x000e620000209400 */
[----:B------:R-:W-:Y:S02]  /*18920*/  PLOP3.LUT P3, PT, PT, PT, UP0, 0x80, 0x0 ;  /* 0x000000000000781c */ /* 0x000fe40003f6f008 */
[C---:B------:R-:W-:Y:S02]  /*18930*/  IADD3 R22, P2, R16.reuse, UR12, RZ ;  /* 0x0000000c10167c10 */ /* 0x040fe4000ff5e0ff */
[C---:B------:R-:W-:Y:S02]  /*18940*/  IADD3 R21, P1, R23.reuse, UR11, RZ ;  /* 0x0000000b17157c10 */ /* 0x040fe4000ff3e0ff */
[----:B------:R-:W-:Y:S01]  /*18950*/  LEA.HI.X.SX32 R25, R16, UR14, 0x1, P2 ;  /* 0x0000000e10197c11 */ /* 0x000fe200090f0eff */
[----:B------:R-:W3:Y:S01]  /*18960*/  I2F.RP R2, R6 ;  /* 0x0000000600027306 */ /* 0x000ee20000209400 */
[----:B------:R-:W-:-:S07]  /*18970*/  LEA.HI.X.SX32 R24, R23, UR13, 0x1, P1 ;  /* 0x0000000d17187c11 */ /* 0x000fce00088f0eff */
[----:B-1----:R-:W1:Y:S08]  /*18980*/  MUFU.RCP R3, R3 ;  /* 0x0000000300037308 */ /* 0x002e700000001000 */
[----:B---3--:R-:W3:Y:S01]  /*18990*/  MUFU.RCP R2, R2 ;  /* 0x0000000200027308 */ /* 0x008ee20000001000 */
[----:B-1----:R-:W-:-:S07]  /*189a0*/  VIADD R19, R3, 0xffffffe ;  /* 0x0ffffffe03137836 */ /* 0x002fce0000000000 */
[----:B------:R-:W1:Y:S01]  /*189b0*/  F2I.FTZ.U32.TRUNC.NTZ R19, R19 ;  /* 0x0000001300137305 */ /* 0x000e62000021f000 */
[----:B---3--:R-:W-:-:S07]  /*189c0*/  IADD3 R17, R2, 0xffffffe, RZ ;  /* 0x0ffffffe02117810 */ /* 0x008fce0007ffe0ff */
[----:B------:R-:W3:Y:S01]  /*189d0*/  F2I.FTZ.U32.TRUNC.NTZ R17, R17 ;  /* 0x0000001100117305 */ /* 0x000ee2000021f000 */
[----:B-1----:R-:W-:Y:S01]  /*189e0*/  IMAD.MOV R18, RZ, RZ, -R19 ;  /* 0x000000ffff127224 */ /* 0x002fe200078e0a13 */
[----:B---3--:R-:W-:Y:S01]  /*189f0*/  IADD3 R16, RZ, -R17, RZ ;  /* 0x80000011ff107210 */ /* 0x008fe20007ffe0ff */
[----:B------:R-:W-:Y:S06]  /*18a00*/  @!P3 BRA `(.L_x_321) ;  /* 0x000000000034b947 */ /* 0x000fec0003800000 */
[----:B------:R-:W-:Y:S01]  /*18a10*/  ULDC UR6, c[0x0][0x8dc] ;  /* 0x0002370000067ab9 */ /* 0x000fe20000000800 */
[----:B------:R-:W-:Y:S01]  /*18a20*/  ULDC.64 UR26, c[0x0][0x8d0] ;  /* 0x00023400001a7ab9 */ /* 0x000fe20000000a00 */
[----:B------:R-:W-:-:S05]  /*18a30*/  IADD3 R3, P1, R21, UR6, RZ ;  /* 0x0000000615037c10 */ /* 0x000fca000ff3e0ff */
[----:B------:R-:W-:-:S04]  /*18a40*/  IMAD.X R21, RZ, RZ, R24, P1 ;  /* 0x000000ffff157224 */ /* 0x000fc800008e0618 */
[----:B------:R-:W-:-:S04]  /*18a50*/  IMAD.WIDE.U32 R4, R21, UR26, RZ ;  /* 0x0000001a15047c25 */ /* 0x000fc8000f8e00ff */
[----:B------:R-:W-:-:S04]  /*18a60*/  IMAD.WIDE.U32 R4, P1, R3, UR27, R4 ;  /* 0x0000001b03047c25 */ /* 0x000fc8000f820004 */
[----:B------:R-:W-:-:S04]  /*18a70*/  IMAD.WIDE.U32 R2, R3, UR26, RZ ;  /* 0x0000001a03027c25 */ /* 0x000fc8000f8e00ff */
[----:B------:R-:W-:Y:S01]  /*18a80*/  IMAD.MOV.U32 R2, RZ, RZ, R5 ;  /* 0x000000ffff027224 */ /* 0x000fe200078e0005 */
[----:B------:R-:W-:Y:S02]  /*18a90*/  IADD3 RZ, P2, R3, R4, RZ ;  /* 0x0000000403ff7210 */ /* 0x000fe40007f5e0ff */
[----:B------:R-:W-:-:S03]  /*18aa0*/  IADD3.X R3, RZ, RZ, RZ, P1, !PT ;  /* 0x000000ffff037210 */ /* 0x000fc60000ffe4ff */
[----:B------:R-:W-:-:S04]  /*18ab0*/  IMAD.WIDE.U32.X R2, R21, UR27, R2, P2 ;  /* 0x0000001b15027c25 */ /* 0x000fc800090e0402 */
[----:B------:R-:W-:Y:S01]  /*18ac0*/  IMAD.MOV.U32 R24, RZ, RZ, R3 ;  /* 0x000000ffff187224 */ /* 0x000fe200078e0003 */
[----:B------:R-:W-:-:S07]  /*18ad0*/  MOV R21, R2 ;  /* 0x0000000200157202 */ /* 0x000fce0000000f00 */
.L_x_321:
[----:B------:R-:W-:Y:S05]  /*18ae0*/  @!P0 BRA `(.L_x_322) ;  /* 0x0000000000348947 */ /* 0x000fea0003800000 */
[----:B------:R-:W-:Y:S01]  /*18af0*/  ULDC UR6, c[0x0][0x8f4] ;  /* 0x00023d0000067ab9 */ /* 0x000fe20000000800 */
[----:B------:R-:W-:Y:S01]  /*18b00*/  ULDC.64 UR26, c[0x0][0x8e8] ;  /* 0x00023a00001a7ab9 */ /* 0x000fe20000000a00 */
[----:B------:R-:W-:-:S04]  /*18b10*/  IADD3 R3, P1, R22, UR6, RZ ;  /* 0x0000000616037c10 */ /* 0x000fc8000ff3e0ff */
[----:B------:R-:W-:-:S05]  /*18b20*/  IADD3.X R23, RZ, R25, RZ, P1, !PT ;  /* 0x00000019ff177210 */ /* 0x000fca0000ffe4ff */
[----:B------:R-:W-:-:S04]  /*18b30*/  IMAD.WIDE.U32 R4, R23, UR26, RZ ;  /* 0x0000001a17047c25 */ /* 0x000fc8000f8e00ff */
[----:B------:R-:W-:-:S04]  /*18b40*/  IMAD.WIDE.U32 R4, P1, R3, UR27, R4 ;  /* 0x0000001b03047c25 */ /* 0x000fc8000f820004 */
[----:B------:R-:W-:Y:S01]  /*18b50*/  IMAD.WIDE.U32 R2, R3, UR26, RZ ;  /* 0x0000001a03027c25 */ /* 0x000fe2000f8e00ff */
[----:B------:R-:W-:-:S04]  /*18b60*/  MOV R2, R5 ;  /* 0x0000000500027202 */ /* 0x000fc80000000f00 */
[----:B------:R-:W-:Y:S01]  /*18b70*/  IADD3 RZ, P2, R3, R4, RZ ;  /* 0x0000000403ff7210 */ /* 0x000fe20007f5e0ff */
[----:B------:R-:W-:-:S04]  /*18b80*/  IMAD.X R3, RZ, RZ, RZ, P1 ;  /* 0x000000ffff037224 */ /* 0x000fc800008e06ff */
[----:B------:R-:W-:-:S04]  /*18b90*/  IMAD.WIDE.U32.X R2, R23, UR27, R2, P2 ;  /* 0x0000001b17027c25 */ /* 0x000fc800090e0402 */
[----:B------:R-:W-:Y:S01]  /*18ba0*/  IMAD.MOV.U32 R22, RZ, RZ, R2 ;  /* 0x000000ffff167224 */ /* 0x000fe200078e0002 */
[----:B------:R-:W-:-:S07]  /*18bb0*/  MOV R25, R3 ;  /* 0x0000000300197202 */ /* 0x000fce0000000f00 */
.L_x_322:
[----:B------:R-:W-:Y:S01]  /*18bc0*/  MOV R3, R19 ;  /* 0x0000001300037202 */ /* 0x000fe20000000f00 */
[----:B------:R-:W-:Y:S01]  /*18bd0*/  IMAD R18, R18, R7, RZ ;  /* 0x0000000712127224 */ /* 0x000fe200078e02ff */
[----:B------:R-:W-:Y:S01]  /*18be0*/  ULDC UR6, c[0x0][0x8d8] ;  /* 0x0002360000067ab9 */ /* 0x000fe20000000800 */
[----:B------:R-:W-:Y:S01]  /*18bf0*/  IMAD.MOV.U32 R2, RZ, RZ, RZ ;  /* 0x000000ffff027224 */ /* 0x000fe200078e00ff */
[----:B------:R-:W-:Y:S01]  /*18c00*/  SHF.R.U64 R21, R21, UR6, R24 ;  /* 0x0000000615157c19 */ /* 0x000fe20008001218 */
[----:B------:R-:W-:Y:S01]  /*18c10*/  IMAD R4, R16, R6, RZ ;  /* 0x0000000610047224 */ /* 0x000fe200078e02ff */
[----:B------:R-:W-:Y:S01]  /*18c20*/  SHF.R.U64 R22, R22, UR25, R25 ;  /* 0x0000001916167c19 */ /* 0x000fe20008001219 */
[----:B------:R-:W-:Y:S01]  /*18c30*/  IMAD.HI.U32 R19, R19, R18, R2 ;  /* 0x0000001213137227 */ /* 0x000fe200078e0002 */
[----:B------:R-:W-:Y:S02]  /*18c40*/  IABS R18, R9 ;  /* 0x0000000900127213 */ /* 0x000fe40000000000 */
[----:B------:R-:W-:Y:S01]  /*18c50*/  PLOP3.LUT P5, PT, PT, PT, UP3, 0x80, 0x0 ;  /* 0x000000000000781c */ /* 0x000fe20003faf038 */
[----:B------:R-:W-:-:S02]  /*18c60*/  IMAD.MOV.U32 R3, RZ, RZ, R17 ;  /* 0x000000ffff037224 */ /* 0x000fc400078e0011 */
[----:B------:R-:W-:Y:S01]  /*18c70*/  VIADD R16, R21, UR16 ;  /* 0x0000001015107c36 */ /* 0x000fe20008000000 */
[----:B------:R-:W-:Y:S01]  /*18c80*/  IADD3 R21, RZ, -R18, RZ ;  /* 0x80000012ff157210 */ /* 0x000fe20007ffe0ff */
[----:B------:R-:W-:Y:S01]  /*18c90*/  IMAD.HI.U32 R2, R17, R4, R2 ;  /* 0x0000000411027227 */ /* 0x000fe200078e0002 */
[----:B------:R-:W-:Y:S02]  /*18ca0*/  IADD3 R17, R22, UR17, RZ ;  /* 0x0000001116117c10 */ /* 0x000fe4000fffe0ff */
[----:B------:R-:W-:Y:S02]  /*18cb0*/  IABS R3, R10 ;  /* 0x0000000a00037213 */ /* 0x000fe40000000000 */
[----:B------:R-:W-:Y:S02]  /*18cc0*/  IABS R4, R17 ;  /* 0x0000001100047213 */ /* 0x000fe40000000000 */
[----:B------:R-:W-:Y:S01]  /*18cd0*/  IABS R5, R16 ;  /* 0x0000001000057213 */ /* 0x000fe20000000000 */
[----:B------:R-:W-:-:S02]  /*18ce0*/  IMAD.MOV R18, RZ, RZ, -R3 ;  /* 0x000000ffff127224 */ /* 0x000fc400078e0a03 */
[----:B------:R-:W-:-:S04]  /*18cf0*/  IMAD.HI.U32 R3, R19, R4, RZ ;  /* 0x0000000413037227 */ /* 0x000fc800078e00ff */
[----:B------:R-:W-:-:S04]  /*18d00*/  IMAD.HI.U32 R2, R2, R5, RZ ;  /* 0x0000000502027227 */ /* 0x000fc800078e00ff */
[----:B------:R-:W-:Y:S02]  /*18d10*/  IMAD R4, R3, R21, R4 ;  /* 0x0000001503047224 */ /* 0x000fe400078e0204 */
[----:B------:R-:W-:-:S03]  /*18d20*/  IMAD R3, R2, R18, R5 ;  /* 0x0000001202037224 */ /* 0x000fc600078e0205 */
[----:B------:R-:W-:Y:S02]  /*18d30*/  ISETP.GT.U32.AND P2, PT, R7, R4, PT ;  /* 0x000000040700720c */ /* 0x000fe40003f44070 */
[----:B------:R-:W-:-:S11]  /*18d40*/  ISETP.GT.U32.AND P1, PT, R6, R3, PT ;  /* 0x000000030600720c */ /* 0x000fd60003f24070 */
[----:B------:R-:W-:Y:S02]  /*18d50*/  @!P2 IADD3 R4, R4, -R7, RZ ;  /* 0x800000070404a210 */ /* 0x000fe40007ffe0ff */
[----:B------:R-:W-:Y:S01]  /*18d60*/  @!P1 IMAD.IADD R3, R3, 0x1, -R6 ;  /* 0x0000000103039824 */ /* 0x000fe200078e0a06 */
[----:B------:R-:W-:Y:S02]  /*18d70*/  ISETP.GE.AND P2, PT, R17, RZ, PT ;  /* 0x000000ff1100720c */ /* 0x000fe40003f46270 */
[----:B------:R-:W-:Y:S02]  /*18d80*/  ISETP.GT.U32.AND P4, PT, R7, R4, PT ;  /* 0x000000040700720c */ /* 0x000fe40003f84070 */
[----:B------:R-:W-:Y:S02]  /*18d90*/  ISETP.GT.U32.AND P3, PT, R6, R3, PT ;  /* 0x000000030600720c */ /* 0x000fe40003f64070 */
[----:B------:R-:W-:-:S09]  /*18da0*/  ISETP.GE.AND P1, PT, R16, RZ, PT ;  /* 0x000000ff1000720c */ /* 0x000fd20003f26270 */
[----:B------:R-:W-:Y:S02]  /*18db0*/  @!P4 IADD3 R4, R4, -R7, RZ ;  /* 0x800000070404c210 */ /* 0x000fe40007ffe0ff */
[----:B------:R-:W-:Y:S01]  /*18dc0*/  @!P3 IMAD.IADD R3, R3, 0x1, -R6 ;  /* 0x000000010303b824 */ /* 0x000fe200078e0a06 */
[----:B------:R-:W-:Y:S02]  /*18dd0*/  ISETP.NE.AND P4, PT, RZ, UR7, PT ;  /* 0x00000007ff007c0c */ /* 0x000fe4000bf85270 */
[----:B------:R-:W-:Y:S01]  /*18de0*/  ISETP.NE.AND P3, PT, RZ, UR8, PT ;  /* 0x00000008ff007c0c */ /* 0x000fe2000bf65270 */
[----:B------:R-:W-:Y:S01]  /*18df0*/  @!P1 IMAD.MOV R3, RZ, RZ, -R3 ;  /* 0x000000ffff039224 */ /* 0x000fe200078e0a03 */
[----:B------:R-:W-:-:S09]  /*18e00*/  @!P2 IADD3 R4, -R4, RZ, RZ ;  /* 0x000000ff0404a210 */ /* 0x000fd20007ffe1ff */
[----:B------:R-:W-:Y:S02]  /*18e10*/  @!P4 LOP3.LUT R4, RZ, UR7, RZ, 0x33, !PT ;  /* 0x00000007ff04cc12 */ /* 0x000fe4000f8e33ff */
[----:B------:R-:W-:Y:S02]  /*18e20*/  @!P3 LOP3.LUT R3, RZ, UR8, RZ, 0x33, !PT ;  /* 0x00000008ff03bc12 */ /* 0x000fe4000f8e33ff */
[----:B------:R-:W-:-:S03]  /*18e30*/  IADD3 R4, R17, -R4, RZ ;  /* 0x8000000411047210 */ /* 0x000fc60007ffe0ff */
[----:B------:R-:W-:-:S04]  /*18e40*/  IMAD.IADD R3, R16, 0x1, -R3 ;  /* 0x0000000110037824 */ /* 0x000fc800078e0a03 */
[----:B------:R-:W-:Y:S01]  /*18e50*/  IMAD R6, R3, R4, RZ ;  /* 0x0000000403067224 */ /* 0x000fe200078e02ff */
[----:B------:R-:W-:-:S04]  /*18e60*/  SEL R2, R4, R3, !P5 ;  /* 0x0000000304027207 */ /* 0x000fc80006800000 */
[----:B------:R-:W-:Y:S02]  /*18e70*/  SHF.R.S32.HI R5, RZ, 0x1f, R2 ;  /* 0x0000001fff057819 */ /* 0x000fe40000011402 */
[----:B------:R-:W-:Y:S02]  /*18e80*/  SHF.R.S32.HI R7, RZ, 0x1f, R6 ;  /* 0x0000001fff077819 */ /* 0x000fe40000011406 */
[----:B------:R-:W-:-:S07]  /*18e90*/  MOV R4, R2 ;  /* 0x0000000200047202 */ /* 0x000fce0000000f00 */
.L_x_320:
[----:B--2---:R-:W-:Y:S05]  /*18ea0*/  BSYNC B0 ;  /* 0x0000000000007941 */ /* 0x004fea0003800000 */
.L_x_319:
[----:B------:R-:W1:Y:S01]  /*18eb0*/  SHFL.UP PT, R3, R6, 0x1, RZ ;  /* 0x0420000006037989 */ /* 0x000e6200000e00ff */
[----:B------:R-:W-:-:S03]  /*18ec0*/  ISETP.NE.AND P1, PT, R20, RZ, PT ;  /* 0x000000ff1400720c */ /* 0x000fc60003f25270 */
[----:B------:R-:W2:Y:S01]  /*18ed0*/  SHFL.UP PT, R2, R7, 0x1, RZ ;  /* 0x0420000007027989 */ /* 0x000ea200000e00ff */
[----:B-1----:R-:W-:Y:S02]  /*18ee0*/  SEL R3, R3, RZ, P1 ;  /* 0x000000ff03037207 */ /* 0x002fe40000800000 */
[----:B--2---:R-:W-:Y:S02]  /*18ef0*/  SEL R2, R2, RZ, P1 ;  /* 0x000000ff02027207 */ /* 0x004fe40000800000 */
[----:B------:R-:W-:-:S05]  /*18f00*/  IADD3 R18, P2, R3, R6, RZ ;  /* 0x0000000603127210 */ /* 0x000fca0007f5e0ff */
[----:B------:R-:W-:Y:S01]  /*18f10*/  IMAD.X R19, R2, 0x1, R7, P2 ;  /* 0x0000000102137824 */ /* 0x000fe200010e0607 */
[----:B------:R-:W1:Y:S01]  /*18f20*/  SHFL.UP PT, R3, R18, 0x2, RZ ;  /* 0x0440000012037989 */ /* 0x000e6200000e00ff */
[----:B------:R-:W-:-:S03]  /*18f30*/  ISETP.GE.U32.AND P2, PT, R20, 0x2, PT ;  /* 0x000000021400780c */ /* 0x000fc60003f46070 */
[----:B------:R-:W2:Y:S01]  /*18f40*/  SHFL.UP PT, R2, R19, 0x2, RZ ;  /* 0x0440000013027989 */ /* 0x000ea200000e00ff */
[----:B-1----:R-:W-:-:S04]  /*18f50*/  SEL R3, R3, RZ, P2 ;  /* 0x000000ff03037207 */ /* 0x002fc80001000000 */
[----:B------:R-:W-:Y:S02]  /*18f60*/  IADD3 R16, P3, R3, R18, RZ ;  /* 0x0000001203107210 */ /* 0x000fe40007f7e0ff */
[----:B--2---:R-:W-:-:S03]  /*18f70*/  SEL R2, R2, RZ, P2 ;  /* 0x000000ff02027207 */ /* 0x004fc60001000000 */
[----:B------:R-:W1:Y:S01]  /*18f80*/  SHFL.UP PT, R3, R16, 0x4, RZ ;  /* 0x0480000010037989 */ /* 0x000e6200000e00ff */
[----:B------:R-:W-:Y:S02]  /*18f90*/  IADD3.X R17, R2, R19, RZ, P3, !PT ;  /* 0x0000001302117210 */ /* 0x000fe40001ffe4ff */
[----:B------:R-:W-:-:S03]  /*18fa0*/  ISETP.GE.U32.AND P3, PT, R20, 0x4, PT ;  /* 0x000000041400780c */ /* 0x000fc60003f66070 */
[----:B------:R-:W2:Y:S01]  /*18fb0*/  SHFL.UP PT, R2, R17, 0x4, RZ ;  /* 0x0480000011027989 */ /* 0x000ea200000e00ff */
[----:B-1----:R-:W-:-:S04]  /*18fc0*/  SEL R3, R3, RZ, P3 ;  /* 0x000000ff03037207 */ /* 0x002fc80001800000 */
[----:B------:R-:W-:Y:S02]  /*18fd0*/  IADD3 R18, P4, R3, R16, RZ ;  /* 0x0000001003127210 */ /* 0x000fe40007f9e0ff */
[----:B--2---:R-:W-:-:S03]  /*18fe0*/  SEL R2, R2, RZ, P3 ;  /* 0x000000ff02027207 */ /* 0x004fc60001800000 */
[----:B------:R-:W1:Y:S02]  /*18ff0*/  SHFL.UP PT, R3, R18, 0x8, RZ ;  /* 0x0500000012037989 */ /* 0x000e6400000e00ff */
[----:B------:R-:W-:Y:S01]  /*19000*/  IMAD.X R19, R2, 0x1, R17, P4 ;  /* 0x0000000102137824 */ /* 0x000fe200020e0611 */
[----:B------:R-:W-:-:S04]  /*19010*/  ISETP.GE.U32.AND P4, PT, R20, 0x8, PT ;  /* 0x000000081400780c */ /* 0x000fc80003f86070 */
        /* <DEDUP_REMOVED lines=10> */
[----:B--2---:R-:W-:-:S05]  /*190c0*/  SEL R2, R2, RZ, P5 ;  /* 0x000000ff02027207 */ /* 0x004fca0002800000 */
[----:B------:R-:W-:Y:S01]  /*190d0*/  IMAD.X R18, R2, 0x1, R17, P6 ;  /* 0x0000000102127824 */ /* 0x000fe200030e0611 */
[----:B------:R-:W-:-:S04]  /*190e0*/  IADD3 R2, P6, R19, UR5, RZ ;  /* 0x0000000513027c10 */ /* 0x000fc8000ffde0ff */
[----:B------:R-:W-:Y:S02]  /*190f0*/  IADD3.X R3, R18, UR4, RZ, P6, !PT ;  /* 0x0000000412037c10 */ /* 0x000fe4000b7fe4ff */
[----:B------:R-:W-:-:S04]  /*19100*/  ISETP.GT.U32.AND P6, PT, R2, UR10, PT ;  /* 0x0000000a02007c0c */ /* 0x000fc8000bfc4070 */
[----:B------:R-:W-:-:S13]  /*19110*/  ISETP.GT.U32.AND.EX P6, PT, R3, UR9, PT, P6 ;  /* 0x0000000903007c0c */ /* 0x000fda000bfc4160 */
[----:B------:R-:W-:-:S04]  /*19120*/  VOTE.ANY R16, PT, P6 ;  /* 0x0000000000107806 */ /* 0x000fc800030e0100 */
[----:B------:R-:W-:-:S13]  /*19130*/  ISETP.NE.AND P6, PT, R16, RZ, PT ;  /* 0x000000ff1000720c */ /* 0x000fda0003fc5270 */
[----:B------:R-:W-:Y:S05]  /*19140*/  @P6 BRA `(.L_x_323) ;  /* 0x0000000800786947 */ /* 0x000fea0003800000 */
[----:B------:R-:W-:Y:S01]  /*19150*/  MOV R19, R2 ;  /* 0x0000000200137202 */ /* 0x000fe20000000f00 */
[----:B------:R-:W-:Y:S01]  /*19160*/  IMAD.MOV.U32 R21, RZ, RZ, R3 ;  /* 0x000000ffff157224 */ /* 0x000fe200078e0003 */
[----:B------:R-:W-:Y:S01]  /*19170*/  ULDC UR24, c[0x0][0x910] ;  /* 0x0002440000187ab9 */ /* 0x000fe20000000800 */
[----:B------:R-:W-:Y:S01]  /*19180*/  ULDC UR25, c[0x0][0x8f4] ;  /* 0x00023d0000197ab9 */ /* 0x000fe20000000800 */
[----:B------:R-:W-:Y:S01]  /*19190*/  ULDC UR6, c[0x0][0x8dc] ;  /* 0x0002370000067ab9 */ /* 0x000fe20000000800 */
[----:B------:R-:W-:Y:S01]  /*191a0*/  ULDC UR30, c[0x0][0x8d8] ;  /* 0x00023600001e7ab9 */ /* 0x000fe20000000800 */
[----:B------:R-:W-:Y:S01]  /*191b0*/  ULDC UR31, c[0x0][0x8f0] ;  /* 0x00023c00001f7ab9 */ /* 0x000fe20000000800 */
[----:B------:R-:W-:Y:S01]  /*191c0*/  ULDC.64 UR26, c[0x0][0x8d0] ;  /* 0x00023400001a7ab9 */ /* 0x000fe20000000a00 */
[----:B------:R-:W-:-:S05]  /*191d0*/  ULDC.64 UR28, c[0x0][0x8e8] ;  /* 0x00023a00001c7ab9 */ /* 0x000fca0000000a00 */
.L_x_328:
[----:B------:R-:W-:Y:S01]  /*191e0*/  MOV R11, R12 ;  /* 0x0000000c000b7202 */ /* 0x000fe20000000f00 */
[----:B------:R-:W-:Y:S01]  /*191f0*/  VIADD R12, R12, 0x20 ;  /* 0x000000200c0c7836 */ /* 0x000fe20000000000 */
[----:B-----5:R-:W-:Y:S01]  /*19200*/  MOV R17, R0 ;  /* 0x0000000000117202 */ /* 0x020fe20000000f00 */
[----:B------:R-:W-:-:S03]  /*19210*/  IMAD.MOV.U32 R16, RZ, RZ, R8 ;  /* 0x000000ffff107224 */ /* 0x000fc600078e0008 */
[----:B------:R-:W-:-:S13]  /*19220*/  ISETP.GE.AND P6, PT, R12, UR24, PT ;  /* 0x000000180c007c0c */ /* 0x000fda000bfc6270 */
[----:B------:R-:W1:Y:S01]  /*19230*/  @!P6 LDC.64 R2, c[0x0][0x918] ;  /* 0x00024600ff02eb82 */ /* 0x000e620000000a00 */
[----:B------:R-:W2:Y:S01]  /*19240*/  SHFL.IDX PT, R21, R21, 0x1f, 0x1f ;  /* 0x03e01f0015157f89 */ /* 0x000ea200000e0000 */
[----:B------:R-:W-:-:S03]  /*19250*/  @!P6 IADD3 R7, R11, 0x20, RZ ;  /* 0x000000200b07e810 */ /* 0x000fc60007ffe0ff */
[----:B------:R-:W3:Y:S01]  /*19260*/  SHFL.IDX PT, R19, R19, 0x1f, 0x1f ;  /* 0x03e01f0013137f89 */ /* 0x000ee200000e0000 */
[----:B------:R-:W-:Y:S01]  /*19270*/  BSSY B0, `(.L_x_324) ;  /* 0x0000064000007945 */ /* 0x000fe20003800000 */
[----:B-1----:R-:W-:-:S05]  /*19280*/  @!P6 IMAD.WIDE R2, R7, 0xc, R2 ;  /* 0x0000000c0702e825 */ /* 0x002fca00078e0202 */
[----:B------:R1:W5:Y:S04]  /*19290*/  @!P6 LDG.E R8, desc[UR56][R2.64] ;  /* 0x000000380208e981 */ /* 0x000368000c1e1900 */
[----:B------:R1:W5:Y:S01]  /*192a0*/  @!P6 LDG.E R0, desc[UR56][R2.64+0x4] ;  /* 0x000004380200e981 */ /* 0x000362000c1e1900 */
[----:B------:R-:W-:Y:S01]  /*192b0*/  ISETP.GE.AND P6, PT, R11, UR24, PT ;  /* 0x000000180b007c0c */ /* 0x000fe2000bfc6270 */
[----:B------:R-:W-:Y:S01]  /*192c0*/  IMAD.MOV.U32 R6, RZ, RZ, 0x7fffffff ;  /* 0x7fffffffff067424 */ /* 0x000fe200078e00ff */
[----:B--2---:R-:W-:Y:S02]  /*192d0*/  R2UR UR4, R21 ;  /* 0x00000000150472ca */ /* 0x004fe400000e0000 */
[----:B---3--:R-:W-:Y:S02]  /*192e0*/  R2UR UR5, R19 ;  /* 0x00000000130572ca */ /* 0x008fe400000e0000 */
[----:B------:R-:W-:-:S07]  /*192f0*/  MOV R7, RZ ;  /* 0x000000ff00077202 */ /* 0x000fce0000000f00 */
[----:B-1----:R-:W-:Y:S06]  /*19300*/  @P6 BRA `(.L_x_325) ;  /* 0x0000000400686947 */ /* 0x002fec0003800000 */
[----:B------:R-:W-:-:S04]  /*19310*/  IADD3 R18, P6, R16, UR11, RZ ;  /* 0x0000000b10127c10 */ /* 0x000fc8000ffde0ff */
[----:B------:R-:W-:Y:S02]  /*19320*/  LEA.HI.X.SX32 R21, R16, UR13, 0x1, P6 ;  /* 0x0000000d10157c11 */ /* 0x000fe4000b0f0eff */
[----:B------:R-:W-:Y:S02]  /*19330*/  IABS R16, R9 ;  /* 0x0000000900107213 */ /* 0x000fe40000000000 */
[C---:B------:R-:W-:Y:S02]  /*19340*/  IADD3 R22, P6, R17.reuse, UR12, RZ ;  /* 0x0000000c11167c10 */ /* 0x040fe4000ffde0ff */
[----:B------:R-:W1:Y:S02]  /*19350*/  I2F.RP R2, R16 ;  /* 0x0000001000027306 */ /* 0x000e640000209400 */
[----:B------:R-:W-:Y:S02]  /*19360*/  LEA.HI.X.SX32 R23, R17, UR14, 0x1, P6 ;  /* 0x0000000e11177c11 */ /* 0x000fe4000b0f0eff */
[----:B------:R-:W-:-:S04]  /*19370*/  PLOP3.LUT P6, PT, PT, PT, UP0, 0x80, 0x0 ;  /* 0x000000000000781c */ /* 0x000fc80003fcf008 */
[----:B-1----:R-:W1:Y:S02]  /*19380*/  MUFU.RCP R2, R2 ;  /* 0x0000000200027308 */ /* 0x002e640000001000 */
[----:B-1----:R-:W-:-:S06]  /*19390*/  VIADD R17, R2, 0xffffffe ;  /* 0x0ffffffe02117836 */ /* 0x002fcc0000000000 */
[----:B------:R-:W1:Y:S02]  /*193a0*/  F2I.FTZ.U32.TRUNC.NTZ R17, R17 ;  /* 0x0000001100117305 */ /* 0x000e64000021f000 */
[----:B-1----:R-:W-:Y:S01]  /*193b0*/  IADD3 R19, RZ, -R17, RZ ;  /* 0x80000011ff137210 */ /* 0x002fe20007ffe0ff */
[----:B------:R-:W-:Y:S06]  /*193c0*/  @!P6 BRA `(.L_x_326) ;  /* 0x00000000002ce947 */ /* 0x000fec0003800000 */
        /* <DEDUP_REMOVED lines=11> */
.L_x_326:
[----:B------:R-:W-:Y:S05]  /*19480*/  @!P0 BRA `(.L_x_327) ;  /* 0x00000000002c8947 */ /* 0x000fea0003800000 */
[----:B------:R-:W-:-:S04]  /*19490*/  IADD3 R7, P6, R22, UR25, RZ ;  /* 0x0000001916077c10 */ /* 0x000fc8000ffde0ff */
[----:B------:R-:W-:-:S05]  /*194a0*/  IADD3.X R23, RZ, R23, RZ, P6, !PT ;  /* 0x00000017ff177210 */ /* 0x000fca00037fe4ff */
[----:B------:R-:W-:-:S04]  /*194b0*/  IMAD.WIDE.U32 R4, R23, UR28, RZ ;  /* 0x0000001c17047c25 */ /* 0x000fc8000f8e00ff */
[----:B------:R-:W-:-:S04]  /*194c0*/  IMAD.WIDE.U32 R4, P6, R7, UR29, R4 ;  /* 0x0000001d07047c25 */ /* 0x000fc8000f8c0004 */
[----:B------:R-:W-:Y:S01]  /*194d0*/  IMAD.WIDE.U32 R6, R7, UR28, RZ ;  /* 0x0000001c07067c25 */ /* 0x000fe2000f8e00ff */
[----:B------:R-:W-:-:S03]  /*194e0*/  MOV R2, R5 ;  /* 0x0000000500027202 */ /* 0x000fc60000000f00 */
[----:B------:R-:W-:Y:S01]  /*194f0*/  IMAD.X R3, RZ, RZ, RZ, P6 ;  /* 0x000000ffff037224 */ /* 0x000fe200030e06ff */
[----:B------:R-:W-:-:S05]  /*19500*/  IADD3 RZ, P6, R7, R4, RZ ;  /* 0x0000000407ff7210 */ /* 0x000fca0007fde0ff */
[----:B------:R-:W-:-:S04]  /*19510*/  IMAD.WIDE.U32.X R2, R23, UR29, R2, P6 ;  /* 0x0000001d17027c25 */ /* 0x000fc8000b0e0402 */
[----:B------:R-:W-:Y:S01]  /*19520*/  IMAD.MOV.U32 R22, RZ, RZ, R2 ;  /* 0x000000ffff167224 */ /* 0x000fe200078e0002 */
[----:B------:R-:W-:-:S07]  /*19530*/  MOV R23, R3 ;  /* 0x0000000300177202 */ /* 0x000fce0000000f00 */
.L_x_327:
[----:B------:R-:W-:Y:S01]  /*19540*/  SHF.R.U64 R4, R22, UR31, R23 ;  /* 0x0000001f16047c19 */ /* 0x000fe20008001217 */
[----:B------:R-:W-:Y:S01]  /*19550*/  IMAD R5, R19, R16, RZ ;  /* 0x0000001013057224 */ /* 0x000fe200078e02ff */
[----:B------:R-:W-:Y:S02]  /*19560*/  IABS R2, R9 ;  /* 0x0000000900027213 */ /* 0x000fe40000000000 */
[----:B------:R-:W-:Y:S01]  /*19570*/  MOV R3, R17 ;  /* 0x0000001100037202 */ /* 0x000fe20000000f00 */
[----:B------:R-:W-:Y:S01]  /*19580*/  VIADD R4, R4, UR17 ;  /* 0x0000001104047c36 */ /* 0x000fe20008000000 */
[----:B------:R-:W-:Y:S01]  /*19590*/  IADD3 R7, RZ, -R2, RZ ;  /* 0x80000002ff077210 */ /* 0x000fe20007ffe0ff */
[----:B------:R-:W-:Y:S01]  /*195a0*/  IMAD.MOV.U32 R2, RZ, RZ, RZ ;  /* 0x000000ffff027224 */ /* 0x000fe200078e00ff */
[----:B------:R-:W-:Y:S02]  /*195b0*/  SHF.R.U64 R18, R18, UR30, R21 ;  /* 0x0000001e12127c19 */ /* 0x000fe40008001215 */
[----:B------:R-:W-:Y:S01]  /*195c0*/  IABS R6, R4 ;  /* 0x0000000400067213 */ /* 0x000fe20000000000 */
[----:B------:R-:W-:Y:S01]  /*195d0*/  IMAD.HI.U32 R2, R17, R5, R2 ;  /* 0x0000000511027227 */ /* 0x000fe200078e0002 */
[----:B------:R-:W-:-:S02]  /*195e0*/  IABS R17, R10 ;  /* 0x0000000a00117213 */ /* 0x000fc40000000000 */
[----:B------:R-:W-:Y:S01]  /*195f0*/  MOV R3, R7 ;  /* 0x0000000700037202 */ /* 0x000fe20000000f00 */
[----:B------:R-:W-:Y:S01]  /*19600*/  IMAD.MOV.U32 R5, RZ, RZ, R6 ;  /* 0x000000ffff057224 */ /* 0x000fe200078e0006 */
[----:B------:R-:W-:Y:S01]  /*19610*/  IADD3 R7, R18, UR16, RZ ;  /* 0x0000001012077c10 */ /* 0x000fe2000fffe0ff */
[----:B------:R-:W1:Y:S01]  /*19620*/  I2F.RP R6, R17 ;  /* 0x0000001100067306 */ /* 0x000e620000209400 */
[----:B------:R-:W-:Y:S01]  /*19630*/  IABS R21, R10 ;  /* 0x0000000a00157213 */ /* 0x000fe20000000000 */
[----:B------:R-:W-:Y:S01]  /*19640*/  IMAD.HI.U32 R2, R2, R5, RZ ;  /* 0x0000000502027227 */ /* 0x000fe200078e00ff */
[----:B------:R-:W-:Y:S02]  /*19650*/  IABS R18, R7 ;  /* 0x0000000700127213 */ /* 0x000fe40000000000 */
[----:B------:R-:W-:Y:S01]  /*19660*/  IADD3 R21, RZ, -R21, RZ ;  /* 0x80000015ff157210 */ /* 0x000fe20007ffe0ff */
[----:B------:R-:W-:-:S05]  /*19670*/  IMAD R5, R2, R3, R5 ;  /* 0x0000000302057224 */ /* 0x000fca00078e0205 */
[----:B------:R-:W-:Y:S01]  /*19680*/  ISETP.GT.U32.AND P6, PT, R16, R5, PT ;  /* 0x000000051000720c */ /* 0x000fe20003fc4070 */
[----:B-1----:R-:W1:-:S12]  /*19690*/  MUFU.RCP R6, R6 ;  /* 0x0000000600067308 */ /* 0x002e580000001000 */
[----:B------:R-:W-:Y:S01]  /*196a0*/  @!P6 IMAD.IADD R5, R5, 0x1, -R16 ;  /* 0x000000010505e824 */ /* 0x000fe200078e0a10 */
[----:B-1----:R-:W-:-:S04]  /*196b0*/  IADD3 R2, R6, 0xffffffe, RZ ;  /* 0x0ffffffe06027810 */ /* 0x002fc80007ffe0ff */
[----:B------:R1:W2:Y:S02]  /*196c0*/  F2I.FTZ.U32.TRUNC.NTZ R3, R2 ;  /* 0x0000000200037305 */ /* 0x0002a4000021f000 */
[----:B-1----:R-:W-:Y:S02]  /*196d0*/  IMAD.MOV.U32 R2, RZ, RZ, RZ ;  /* 0x000000ffff027224 */ /* 0x002fe400078e00ff */
[----:B--2---:R-:W-:-:S04]  /*196e0*/  IMAD.MOV R22, RZ, RZ, -R3 ;  /* 0x000000ffff167224 */ /* 0x004fc800078e0a03 */
[----:B------:R-:W-:-:S04]  /*196f0*/  IMAD R19, R22, R17, RZ ;  /* 0x0000001116137224 */ /* 0x000fc800078e02ff */
[----:B------:R-:W-:-:S04]  /*19700*/  IMAD.HI.U32 R6, R3, R19, R2 ;  /* 0x0000001303067227 */ /* 0x000fc800078e0002 */
[----:B------:R-:W-:Y:S01]  /*19710*/  IMAD.MOV.U32 R3, RZ, RZ, R18 ;  /* 0x000000ffff037224 */ /* 0x000fe200078e0012 */
[----:B------:R-:W-:-:S03]  /*19720*/  MOV R18, R21 ;  /* 0x0000001500127202 */ /* 0x000fc60000000f00 */
[----:B------:R-:W-:-:S04]  /*19730*/  IMAD.HI.U32 R2, R6, R3, RZ ;  /* 0x0000000306027227 */ /* 0x000fc800078e00ff */
[----:B------:R-:W-:-:S05]  /*19740*/  IMAD R2, R2, R18, R3 ;  /* 0x0000001202027224 */ /* 0x000fca00078e0203 */
[----:B------:R-:W-:-:S13]  /*19750*/  ISETP.GT.U32.AND P6, PT, R17, R2, PT ;  /* 0x000000021100720c */ /* 0x000fda0003fc4070 */
[----:B------:R-:W-:Y:S01]  /*19760*/  @!P6 IMAD.IADD R2, R2, 0x1, -R17 ;  /* 0x000000010202e824 */ /* 0x000fe200078e0a11 */
[----:B------:R-:W-:-:S13]  /*19770*/  ISETP.GT.U32.AND P6, PT, R16, R5, PT ;  /* 0x000000051000720c */ /* 0x000fda0003fc4070 */
[----:B------:R-:W-:Y:S02]  /*19780*/  @!P6 IADD3 R5, R5, -R16, RZ ;  /* 0x800000100505e210 */ /* 0x000fe40007ffe0ff */
[----:B------:R-:W-:Y:S02]  /*19790*/  ISETP.GT.U32.AND P6, PT, R17, R2, PT ;  /* 0x000000021100720c */ /* 0x000fe40003fc4070 */
[----:B------:R-:W-:-:S11]  /*197a0*/  MOV R3, R5 ;  /* 0x0000000500037202 */ /* 0x000fd60000000f00 */
[----:B------:R-:W-:Y:S01]  /*197b0*/  @!P6 IMAD.IADD R2, R2, 0x1, -R17 ;  /* 0x000000010202e824 */ /* 0x000fe200078e0a11 */
[----:B------:R-:W-:-:S13]  /*197c0*/  ISETP.GE.AND P6, PT, R4, RZ, PT ;  /* 0x000000ff0400720c */ /* 0x000fda0003fc6270 */
[----:B------:R-:W-:Y:S01]  /*197d0*/  @!P6 IMAD.MOV R3, RZ, RZ, -R3 ;  /* 0x000000ffff03e224 */ /* 0x000fe200078e0a03 */
[----:B------:R-:W-:-:S13]  /*197e0*/  ISETP.GE.AND P6, PT, R7, RZ, PT ;  /* 0x000000ff0700720c */ /* 0x000fda0003fc6270 */
[----:B------:R-:W-:Y:S02]  /*197f0*/  @!P6 IADD3 R2, -R2, RZ, RZ ;  /* 0x000000ff0202e210 */ /* 0x000fe40007ffe1ff */
[----:B------:R-:W-:-:S13]  /*19800*/  ISETP.NE.AND P6, PT, RZ, UR7, PT ;  /* 0x00000007ff007c0c */ /* 0x000fda000bfc5270 */
[----:B------:R-:W-:Y:S02]  /*19810*/  @!P6 LOP3.LUT R3, RZ, UR7, RZ, 0x33, !PT ;  /* 0x00000007ff03ec12 */ /* 0x000fe4000f8e33ff */
[----:B------:R-:W-:-:S03]  /*19820*/  ISETP.NE.AND P6, PT, RZ, UR8, PT ;  /* 0x00000008ff007c0c */ /* 0x000fc6000bfc5270 */
[----:B------:R-:W-:-:S10]  /*19830*/  IMAD.IADD R3, R4, 0x1, -R3 ;  /* 0x0000000104037824 */ /* 0x000fd400078e0a03 */
[----:B------:R-:W-:Y:S02]  /*19840*/  @!P6 LOP3.LUT R2, RZ, UR8, RZ, 0x33, !PT ;  /* 0x00000008ff02ec12 */ /* 0x000fe4000f8e33ff */
[----:B------:R-:W-:Y:S02]  /*19850*/  PLOP3.LUT P6, PT, PT, PT, UP3, 0x80, 0x0 ;  /* 0x000000000000781c */ /* 0x000fe40003fcf038 */
[----:B------:R-:W-:-:S04]  /*19860*/  IADD3 R2, -R2, R7, RZ ;  /* 0x0000000702027210 */ /* 0x000fc80007ffe1ff */
[CC--:B------:R-:W-:Y:S01]  /*19870*/  SEL R4, R3.reuse, R2.reuse, !P6 ;  /* 0x0000000203047207 */ /* 0x0c0fe20007000000 */
[----:B------:R-:W-:-:S03]  /*19880*/  IMAD R6, R3, R2, RZ ;  /* 0x0000000203067224 */ /* 0x000fc600078e02ff */
[----:B------:R-:W-:Y:S02]  /*19890*/  SHF.R.S32.HI R5, RZ, 0x1f, R4 ;  /* 0x0000001fff057819 */ /* 0x000fe40000011404 */
[----:B------:R-:W-:-:S07]  /*198a0*/  SHF.R.S32.HI R7, RZ, 0x1f, R6 ;  /* 0x0000001fff077819 */ /* 0x000fce0000011406 */
.L_x_325:
[----:B------:R-:W-:Y:S05]  /*198b0*/  BSYNC B0 ;  /* 0x0000000000007941 */ /* 0x000fea0003800000 */
.L_x_324:
[----:B------:R-:W1:Y:S04]  /*198c0*/  SHFL.UP PT, R3, R6, 0x1, RZ ;  /* 0x0420000006037989 */ /* 0x000e6800000e00ff */
[----:B------:R-:W2:Y:S01]  /*198d0*/  SHFL.UP PT, R2, R7, 0x1, RZ ;  /* 0x0420000007027989 */ /* 0x000ea200000e00ff */
[----:B-1----:R-:W-:Y:S02]  /*198e0*/  SEL R3, R3, RZ, P1 ;  /* 0x000000ff03037207 */ /* 0x002fe40000800000 */
[----:B--2---:R-:W-:Y:S02]  /*198f0*/  SEL R2, R2, RZ, P1 ;  /* 0x000000ff02027207 */ /* 0x004fe40000800000 */
[----:B------:R-:W-:-:S05]  /*19900*/  IADD3 R18, P6, R3, R6, RZ ;  /* 0x0000000603127210 */ /* 0x000fca0007fde0ff */
[----:B------:R-:W-:Y:S01]  /*19910*/  IMAD.X R17, R2, 0x1, R7, P6 ;  /* 0x0000000102117824 */ /* 0x000fe200030e0607 */
[----:B------:R-:W1:Y:S04]  /*19920*/  SHFL.UP PT, R3, R18, 0x2, RZ ;  /* 0x0440000012037989 */ /* 0x000e6800000e00ff */
[----:B------:R-:W2:Y:S01]  /*19930*/  SHFL.UP PT, R2, R17, 0x2, RZ ;  /* 0x0440000011027989 */ /* 0x000ea200000e00ff */
[----:B-1----:R-:W-:Y:S02]  /*19940*/  SEL R3, R3, RZ, P2 ;  /* 0x000000ff03037207 */ /* 0x002fe40001000000 */
[----:B--2---:R-:W-:Y:S02]  /*19950*/  SEL R2, R2, RZ, P2 ;  /* 0x000000ff02027207 */ /* 0x004fe40001000000 */
[----:B------:R-:W-:-:S04]  /*19960*/  IADD3 R16, P6, R3, R18, RZ ;  /* 0x0000001203107210 */ /* 0x000fc80007fde0ff */
[----:B------:R-:W-:Y:S01]  /*19970*/  IADD3.X R21, R2, R17, RZ, P6, !PT ;  /* 0x0000001102157210 */ /* 0x000fe200037fe4ff */
        /* <DEDUP_REMOVED lines=18> */
[----:B------:R-:W-:-:S04]  /*19aa0*/  IADD3 R19, P6, R2, UR5, RZ ;  /* 0x0000000502137c10 */ /* 0x000fc8000ffde0ff */
[----:B------:R-:W-:Y:S02]  /*19ab0*/  IADD3.X R21, R3, UR4, RZ, P6, !PT ;  /* 0x0000000403157c10 */ /* 0x000fe4000b7fe4ff */
[----:B------:R-:W-:-:S04]  /*19ac0*/  ISETP.GT.U32.AND P6, PT, R19, UR10, PT ;  /* 0x0000000a13007c0c */ /* 0x000fc8000bfc4070 */
[----:B------:R-:W-:-:S13]  /*19ad0*/  ISETP.GT.U32.AND.EX P6, PT, R21, UR9, PT, P6 ;  /* 0x0000000915007c0c */ /* 0x000fda000bfc4160 */
[----:B------:R-:W-:-:S04]  /*19ae0*/  VOTE.ANY R16, PT, P6 ;  /* 0x0000000000107806 */ /* 0x000fc800030e0100 */
[----:B------:R-:W-:-:S13]  /*19af0*/  ISETP.NE.AND P6, PT, R16, RZ, PT ;  /* 0x000000ff1000720c */ /* 0x000fda0003fc5270 */
[----:B------:R-:W-:Y:S05]  /*19b00*/  @!P6 BRA `(.L_x_328) ;  /* 0xfffffff400b4e947 */ /* 0x000fea000383ffff */
[----:B------:R-:W-:Y:S01]  /*19b10*/  MOV R19, R2 ;  /* 0x0000000200137202 */ /* 0x000fe20000000f00 */
[----:B------:R-:W-:-:S07]  /*19b20*/  IMAD.MOV.U32 R18, RZ, RZ, R3 ;  /* 0x000000ffff127224 */ /* 0x000fce00078e0003 */
.L_x_323:
[----:B------:R-:W1:Y:S08]  /*19b30*/  BREV R16, R16 ;  /* 0x0000001000107301 */ /* 0x000e700000000000 */
[----:B-1----:R-:W1:Y:S02]  /*19b40*/  FLO.U32.SH R17, R16 ;  /* 0x0000001000117300 */ /* 0x002e6400000e0400 */
[----:B-1----:R-:W1:Y:S02]  /*19b50*/  SHFL.IDX PT, R11, R11, R17, 0x1f ;  /* 0x00001f110b0b7589 */ /* 0x002e6400000e0000 */
[----:B-1----:R-:W-:-:S13]  /*19b60*/  R2UR UR6, R11 ;  /* 0x000000000b0672ca */ /* 0x002fda00000e0000 */
[----:B------:R-:W-:-:S04]  /*19b70*/  IADD3 R21, R20, UR6, RZ ;  /* 0x0000000614157c10 */ /* 0x000fc8000fffe0ff */
[----:B------:R-:W-:-:S13]  /*19b80*/  ISETP.GE.AND P1, PT, R21, UR24, PT ;  /* 0x0000001815007c0c */ /* 0x000fda000bf26270 */
[----:B------:R-:W1:Y:S02]  /*19b90*/  @!P1 LDC.64 R2, c[0x0][0x918] ;  /* 0x00024600ff029b82 */ /* 0x000e640000000a00 */
[----:B-1----:R-:W-:-:S05]  /*19ba0*/  @!P1 IMAD.WIDE R2, R21, 0xc, R2 ;  /* 0x0000000c15029825 */ /* 0x002fca00078e0202 */
[----:B-----5:R1:W5:Y:S04]  /*19bb0*/  @!P1 LDG.E R8, desc[UR56][R2.64] ;  /* 0x0000003802089981 */ /* 0x020368000c1e1900 */
[----:B------:R1:W5:Y:S01]  /*19bc0*/  @!P1 LDG.E R0, desc[UR56][R2.64+0x4] ;  /* 0x0000043802009981 */ /* 0x000362000c1e1900 */
[----:B------:R-:W-:-:S03]  /*19bd0*/  IADD3 R12, P1, P2, R19, UR5, -R6 ;  /* 0x00000005130c7c10 */ /* 0x000fc6000fa3e806 */
[----:B------:R-:W-:Y:S01]  /*19be0*/  SHFL.IDX PT, R6, R6, R17, 0x1f ;  /* 0x00001f1106067589 */ /* 0x000fe200000e0000 */
[----:B------:R-:W-:-:S03]  /*19bf0*/  IADD3.X R18, R18, UR4, ~R7, P1, P2 ;  /* 0x0000000412127c10 */ /* 0x000fc60008fe4c07 */
[----:B------:R-:W2:Y:S04]  /*19c00*/  SHFL.IDX PT, R12, R12, R17, 0x1f ;  /* 0x00001f110c0c7589 */ /* 0x000ea800000e0000 */
[----:B------:R-:W3:Y:S04]  /*19c10*/  SHFL.IDX PT, R18, R18, R17, 0x1f ;  /* 0x00001f1112127589 */ /* 0x000ee800000e0000 */
[----:B------:R1:W4:Y:S04]  /*19c20*/  SHFL.IDX PT, R7, R7, R17, 0x1f ;  /* 0x00001f1107077589 */ /* 0x00032800000e0000 */
[----:B------:R1:W1:Y:S04]  /*19c30*/  SHFL.IDX PT, R5, R5, R17, 0x1f ;  /* 0x00001f1105057589 */ /* 0x00026800000e0000 */
[----:B------:R1:W1:Y:S01]  /*19c40*/  SHFL.IDX PT, R4, R4, R17, 0x1f ;  /* 0x00001f1104047589 */ /* 0x00026200000e0000 */
[----:B--2---:R-:W-:-:S02]  /*19c50*/  R2UR UR5, R12 ;  /* 0x000000000c0572ca */ /* 0x004fc400000e0000 */
[----:B---3--:R-:W-:-:S15]  /*19c60*/  R2UR UR4, R18 ;  /* 0x00000000120472ca */ /* 0x008fde00000e0000 */
.L_x_318:
[----:B-1----:R-:W1:Y:S01]  /*19c70*/  LDC R2, c[0x0][0x910] ;  /* 0x00024400ff027b82 */ /* 0x002e620000000800 */
[----:B------:R-:W-:Y:S01]  /*19c80*/  UMOV UR24, 0xffffffff ;  /* 0xffffffff00187882 */ /* 0x000fe20000000000 */
[----:B------:R-:W-:Y:S01]  /*19c90*/  UMOV UR25, 0xffffffff ;  /* 0xffffffff00197882 */ /* 0x000fe20000000000 */
[----:B------:R-:W-:Y:S01]  /*19ca0*/  UMOV UR26, 0xffffffff ;  /* 0xffffffff001a7882 */ /* 0x000fe20000000000 */
[----:B------:R-:W-:Y:S01]  /*19cb0*/  IMAD.MOV.U32 R19, RZ, RZ, RZ ;  /* 0x000000ffff137224 */ /* 0x000fe200078e00ff */
[----:B-1----:R-:W-:-:S13]  /*19cc0*/  ISETP.LE.AND P1, PT, R2, UR6, PT ;  /* 0x0000000602007c0c */ /* 0x002fda000bf23270 */
[----:B------:R-:W-:Y:S05]  /*19cd0*/  @P1 BRA `(.L_x_317) ;  /* 0x0000000000f01947 */ /* 0x000fea0003800000 */
[C---:B------:R-:W-:Y:S01]  /*19ce0*/  R2UR UR24, R4.reuse ;  /* 0x00000000041872ca */ /* 0x040fe200000e0000 */
[----:B------:R-:W-:Y:S01]  /*19cf0*/  UIADD3 UR30, UP1, -UR5, UR10, URZ ;  /* 0x0000000a051e7290 */ /* 0x000fe2000ff3e13f */
[----:B------:R-:W-:Y:S01]  /*19d00*/  R2UR UR25, R5 ;  /* 0x00000000051972ca */ /* 0x000fe200000e0000 */
[----:B------:R-:W-:Y:S01]  /*19d10*/  ULDC UR26, c[0x0][0x8c0] ;  /* 0x00023000001a7ab9 */ /* 0x000fe20000000800 */
[----:B------:R-:W-:Y:S01]  /*19d20*/  ULDC UR27, c[0x0][0x8b0] ;  /* 0x00022c00001b7ab9 */ /* 0x000fe20000000800 */
[----:B------:R-:W-:Y:S01]  /*19d30*/  ULDC UR28, c[0x0][0x904] ;  /* 0x00024100001c7ab9 */ /* 0x000fe20000000800 */
[----:B------:R-:W-:-:S03]  /*19d40*/  SHF.R.U64 R2, R4, UR27, R5 ;  /* 0x0000001b04027c19 */ /* 0x000fc60008001205 */
[----:B------:R-:W-:Y:S01]  /*19d50*/  UIADD3.X UR24, ~UR4, UR9, URZ, UP1, !UPT ;  /* 0x0000000904187290 */ /* 0x000fe20008ffe53f */
[----:B------:R-:W-:-:S03]  /*19d60*/  R2UR UR32, R2 ;  /* 0x00000000022072ca */ /* 0x000fc600000e0000 */
[----:B------:R-:W-:Y:S02]  /*19d70*/  USHF.R.U32.HI UR31, URZ, UR26, UR24 ;  /* 0x0000001a3f1f7299 */ /* 0x000fe40008011618 */
[----:B------:R-:W-:Y:S02]  /*19d80*/  USHF.R.U32.HI UR35, URZ, UR27, UR25 ;  /* 0x0000001b3f237299 */ /* 0x000fe40008011619 */
[----:B------:R-:W-:Y:S02]  /*19d90*/  USHF.R.U32.HI UR33, URZ, UR27, UR31 ;  /* 0x0000001b3f217299 */ /* 0x000fe4000801161f */
[----:B------:R-:W-:Y:S02]  /*19da0*/  USHF.R.U64 UR30, UR30, UR26, UR24 ;  /* 0x0000001a1e1e7299 */ /* 0x000fe40008001218 */
[----:B------:R-:W-:Y:S02]  /*19db0*/  USHF.R.U32.HI UR34, URZ, UR28, UR33 ;  /* 0x0000001c3f227299 */ /* 0x000fe40008011621 */
[----:B------:R-:W-:-:S02]  /*19dc0*/  USHF.R.U64 UR31, UR30, UR27, UR31 ;  /* 0x0000001b1e1f7299 */ /* 0x000fc4000800121f */
[----:B------:R-:W-:Y:S02]  /*19dd0*/  ULOP3.LUT UR24, UR34, UR35, URZ, 0xfc, !UPT ;  /* 0x0000002322187292 */ /* 0x000fe4000f8efc3f */
[----:B------:R-:W-:-:S04]  /*19de0*/  USHF.R.U64 UR33, UR31, UR28, UR33 ;  /* 0x0000001c1f217299 */ /* 0x000fc80008001221 */
[----:B------:R-:W-:-:S13]  /*19df0*/  ISETP.NE.U32.AND P1, PT, RZ, UR24, PT ;  /* 0x00000018ff007c0c */ /* 0x000fda000bf25070 */
[----:B------:R-:W-:Y:S05]  /*19e00*/  @!P1 BRA `(.L_x_329) ;  /* 0x0000000000189947 */ /* 0x000fea0003800000 */
[----:B------:R-:W-:-:S07]  /*19e10*/  MOV R12, 0x19e30 ;  /* 0x00019e30000c7802 */ /* 0x000fce0000000f00 */
[----:B--2-45:R-:W-:Y:S05]  /*19e20*/  CALL.REL.NOINC `(.L_x_330) ;  /* 0x0000002000d47944 */ /* 0x034fea0003c00000 */
[----:B------:R-:W-:-:S04]  /*19e30*/  UIADD3 UR24, -UR25, URZ, URZ ;  /* 0x0000003f19187290 */ /* 0x000fc8000fffe13f */
[----:B------:R-:W-:-:S03]  /*19e40*/  UIMAD UR32, UR32, UR24, UR33 ;  /* 0x00000018202072a4 */ /* 0x000fc6000f8e0221 */
[----:B------:R-:W-:Y:S01]  /*19e50*/  UMOV UR24, UR25 ;  /* 0x0000001900187c82 */ /* 0x000fe20008000000 */
[----:B------:R-:W-:Y:S08]  /*19e60*/  BRA `(.L_x_331) ;  /* 0x0000000000587947 */ /* 0x000ff00003800000 */
.L_x_329:
[----:B------:R-:W1:Y:S01]  /*19e70*/  I2F.U32.RP R2, UR32 ;  /* 0x0000002000027d06 */ /* 0x000e620008209000 */
[----:B------:R-:W-:Y:S01]  /*19e80*/  UMOV UR24, URZ ;  /* 0x0000003f00187c82 */ /* 0x000fe20008000000 */
[----:B------:R-:W-:-:S06]  /*19e90*/  UISETP.NE.U32.AND UP4, UPT, UR32, URZ, UPT ;  /* 0x0000003f2000728c */ /* 0x000fcc000bf85070 */
[----:B-1----:R-:W1:Y:S02]  /*19ea0*/  MUFU.RCP R2, R2 ;  /* 0x0000000200027308 */ /* 0x002e640000001000 */
[----:B-1----:R-:W-:-:S06]  /*19eb0*/  IADD3 R3, R2, 0xffffffe, RZ ;  /* 0x0ffffffe02037810 */ /* 0x002fcc0007ffe0ff */
[----:B------:R-:W1:Y:S02]  /*19ec0*/  F2I.FTZ.U32.TRUNC.NTZ R3, R3 ;  /* 0x0000000300037305 */ /* 0x000e64000021f000 */
[----:B-1----:R-:W-:-:S13]  /*19ed0*/  R2UR UR25, R3 ;  /* 0x00000000031972ca */ /* 0x002fda00000e0000 */
[----:B------:R-:W-:-:S04]  /*19ee0*/  UIADD3 UR26, URZ, -UR25, URZ ;  /* 0x800000193f1a7290 */ /* 0x000fc8000fffe03f */
[----:B------:R-:W-:-:S04]  /*19ef0*/  UIMAD UR26, UR26, UR32, URZ ;  /* 0x000000201a1a72a4 */ /* 0x000fc8000f8e023f */
[----:B------:R-:W-:-:S04]  /*19f00*/  UIMAD.WIDE.U32 UR24, UR25, UR26, UR24 ;  /* 0x0000001a191872a5 */ /* 0x000fc8000f8e0018 */
[----:B------:R-:W-:-:S04]  /*19f10*/  UIMAD.WIDE.U32 UR24, UR25, UR33, URZ ;  /* 0x00000021191872a5 */ /* 0x000fc8000f8e003f */
[----:B------:R-:W-:-:S04]  /*19f20*/  UIADD3 UR24, -UR25, URZ, URZ ;  /* 0x0000003f19187290 */ /* 0x000fc8000fffe13f */
[----:B------:R-:W-:-:S04]  /*19f30*/  UIMAD UR24, UR32, UR24, UR33 ;  /* 0x00000018201872a4 */ /* 0x000fc8000f8e0221 */
[----:B------:R-:W-:-:S11]  /*19f40*/  UISETP.GE.U32.AND UP1, UPT, UR24, UR32, UPT ;  /* 0x000000201800728c */ /* 0x000fd6000bf26070 */
[----:B------:R-:W-:Y:S02]  /*19f50*/  @UP1 UIADD3 UR24, UR24, -UR32, URZ ;  /* 0x8000002018181290 */ /* 0x000fe4000fffe03f */
[----:B------:R-:W-:Y:S02]  /*19f60*/  @UP1 UIADD3 UR25, UR25, 0x1, URZ ;  /* 0x0000000119191890 */ /* 0x000fe4000fffe03f */
[----:B------:R-:W-:-:S11]  /*19f70*/  UISETP.GE.U32.AND UP2, UPT, UR24, UR32, UPT ;  /* 0x000000201800728c */ /* 0x000fd6000bf46070 */
[----:B------:R-:W-:Y:S02]  /*19f80*/  @UP2 UIADD3 UR25, UR25, 0x1, URZ ;  /* 0x0000000119192890 */ /* 0x000fe4000fffe03f */
[----:B------:R-:W-:-:S04]  /*19f90*/  @!UP4 ULOP3.LUT UR25, URZ, UR32, URZ, 0x33, !UPT ;  /* 0x000000203f19c292 */ /* 0x000fc8000f8e333f */
[----:B------:R-:W-:-:S04]  /*19fa0*/  UIADD3 UR24, -UR25, URZ, URZ ;  /* 0x0000003f19187290 */ /* 0x000fc8000fffe13f */
[----:B------:R-:W-:-:S03]  /*19fb0*/  UIMAD UR32, UR32, UR24, UR33 ;  /* 0x00000018202072a4 */ /* 0x000fc6000f8e0221 */
[----:B------:R-:W-:-:S09]  /*19fc0*/  UMOV UR24, UR25 ;  /* 0x0000001900187c82 */ /* 0x000fd20008000000 */
.L_x_331:
[----:B------:R-:W-:Y:S01]  /*19fd0*/  ULOP3.LUT UR31, UR31, UR20, URZ, 0xc0, !UPT ;  /* 0x000000141f1f7292 */ /* 0x000fe2000f8ec03f */
[----:B------:R-:W-:Y:S01]  /*19fe0*/  IMAD.MOV.U32 R19, RZ, RZ, 0x1 ;  /* 0x00000001ff137424 */ /* 0x000fe200078e00ff */
[----:B------:R-:W-:Y:S02]  /*19ff0*/  ULOP3.LUT UR30, UR30, UR18, URZ, 0xc0, !UPT ;  /* 0x000000121e1e7292 */ /* 0x000fe4000f8ec03f */
[----:B------:R-:W-:Y:S01]  /*1a000*/  UIMAD UR24, UR19, UR24, UR31 ;  /* 0x00000018131872a4 */ /* 0x000fe2000f8e021f */
[----:B------:R-:W-:Y:S01]  /*1a010*/  ULDC UR26, c[0x0][0x8a8] ;  /* 0x00022a00001a7ab9 */ /* 0x000fe20000000800 */
[----:B------:R-:W-:Y:S01]  /*1a020*/  ULDC UR25, c[0x0][0x8b8] ;  /* 0x00022e0000197ab9 */ /* 0x000fe20000000800 */
[----:B------:R-:W-:Y:S02]  /*1a030*/  UIMAD UR30, UR32, UR26, UR30 ;  /* 0x0000001a201e72a4 */ /* 0x000fe4000f8e021e */
[----:B------:R-:W-:Y:S01]  /*1a040*/  UIMAD UR25, UR24, UR25, UR40 ;  /* 0x00000019181972a4 */ /* 0x000fe2000f8e0228 */
[----:B------:R-:W-:Y:S01]  /*1a050*/  @UP3 UMOV UR26, UR6 ;  /* 0x00000006001a3c82 */ /* 0x000fe20008000000 */
[----:B------:R-:W-:-:S03]  /*1a060*/  @!UP3 UMOV UR26, UR6 ;  /* 0x00000006001abc82 */ /* 0x000fc60008000000 */
[----:B------:R-:W-:Y:S02]  /*1a070*/  @UP3 UMOV UR24, UR30 ;  /* 0x0000001e00183c82 */ /* 0x000fe40008000000 */
[----:B------:R-:W-:Y:S01]  /*1a080*/  @!UP3 UMOV UR24, UR25 ;  /* 0x000000190018bc82 */ /* 0x000fe20008000000 */
[----:B------:R-:W-:-:S05]  /*1a090*/  @!UP3 UMOV UR25, UR30 ;  /* 0x0000001e0019bc82 */ /* 0x000fca0008000000 */
.L_x_317:
[----:B------:R-:W-:-:S06]  /*1a0a0*/  UISETP.NE.AND UP1, UPT, UR15, 0x3, UPT ;  /* 0x000000030f00788c */ /* 0x000fcc000bf25270 */
[----:B------:R-:W-:-:S13]  /*1a0b0*/  PLOP3.LUT P1, PT, PT, PT, UP1, 0x80, 0x0 ;  /* 0x000000000000781c */ /* 0x000fda0003f2f018 */
[----:B------:R-:W-:Y:S05]  /*1a0c0*/  @!P1 BRA `(.L_x_332) ;  /* 0x0000000000049947 */ /* 0x000fea0003800000 */
[----:B--2---:R-:W-:Y:S01]  /*1a0d0*/  BPT.TRAP 0x1 ;  /* 0x000000040000795c */ /* 0x004fe20000300000 */
.L_x_332:
[----:B------:R-:W1:Y:S01]  /*1a0e0*/  S2R R3, SR_CgaCtaId ;  /* 0x0000000000037919 */ /* 0x000e620000008800 */
[----:B------:R-:W-:-:S04]  /*1a0f0*/  MOV R2, 0x400 ;  /* 0x0000040000027802 */ /* 0x000fc80000000f00 */
[----:B-1----:R-:W-:Y:S02]  /*1a100*/  LEA R2, R3, R2, 0x18 ;  /* 0x0000000203027211 */ /* 0x002fe400078ec0ff */
[----:B------:R-:W-:Y:S02]  /*1a110*/  SHF.L.U32 R3, R14, 0x1f, RZ ;  /* 0x0000001f0e037819 */ /* 0x000fe400000006ff */
[----:B------:R-:W-:-:S04]  /*1a120*/  LEA R12, R13, R2, 0x3 ;  /* 0x000000020d0c7211 */ /* 0x000fc800078e18ff */
[----:B------:R-:W1:Y:S02]  /*1a130*/  SYNCS.PHASECHK.TRANS64.TRYWAIT P2, [R12+URZ+0x38440], R3 ;  /* 0x038440030c0075a7 */ /* 0x000e64000804017f */
[----:B-1----:R-:W-:Y:S05]  /*1a140*/  @!P2 BRA `(.L_x_333) ;  /* 0x000000180074a947 */ /* 0x002fea0003800000 */
.L_x_411:
[----:B------:R-:W-:Y:S01]  /*1a150*/  ELECT P2, URZ, PT ;  /* 0x00000000003f782f */ /* 0x000fe20003840000 */
[----:B------:R-:W-:-:S12]  /*1a160*/  BSSY B0, `(.L_x_334) ;  /* 0x0000010000007945 */ /* 0x000fd80003800000 */
[----:B------:R-:W-:Y:S05]  /*1a170*/  @!P2 BRA `(.L_x_335) ;  /* 0x000000000038a947 */ /* 0x000fea0003800000 */
[----:B-1----:R-:W-:Y:S01]  /*1a180*/  IMAD R3, R13, 0x10, R2 ;  /* 0x000000100d037824 */ /* 0x002fe200078e0202 */
[----:B------:R-:W-:Y:S01]  /*1a190*/  MOV R18, UR26 ;  /* 0x0000001a00127c02 */ /* 0x000fe20008000f00 */
[----:B------:R-:W-:Y:S01]  /*1a1a0*/  IMAD.U32 R17, RZ, RZ, UR25 ;  /* 0x00000019ff117e24 */ /* 0x000fe2000f8e00ff */
[----:B------:R-:W-:-:S05]  /*1a1b0*/  MOV R16, UR24 ;  /* 0x0000001800107c02 */ /* 0x000fca0008000f00 */
[----:B------:R1:W-:Y:S01]  /*1a1c0*/  STS.128 [R3+0x38500], R16 ;  /* 0x0385001003007388 */ /* 0x0003e20000000c00 */
[----:B------:R-:W-:Y:S01]  /*1a1d0*/  @!PT LDS RZ, [RZ] ;  /* 0x00000000fffff984 */ /* 0x000fe20000000800 */
[----:B------:R-:W-:Y:S01]  /*1a1e0*/  @!PT LDS RZ, [RZ] ;  /* 0x00000000fffff984 */ /* 0x000fe20000000800 */
[----:B------:R-:W-:Y:S01]  /*1a1f0*/  @!PT LDS RZ, [RZ] ;  /* 0x00000000fffff984 */ /* 0x000fe20000000800 */
[----:B------:R-:W-:Y:S01]  /*1a200*/  @!PT LDS RZ, [RZ] ;  /* 0x00000000fffff984 */ /* 0x000fe20000000800 */
[----:B------:R3:W-:Y:S06]  /*1a210*/  MEMBAR.ALL.CTA ;  /* 0x0000000000007992 */ /* 0x0007ec0000008000 */
[----:B---3--:R-:W3:Y:S01]  /*1a220*/  FENCE.VIEW.ASYNC.S ;  /* 0x00000000000073c6 */ /* 0x008ee20000000000 */
[----:B------:R-:W-:Y:S05]  /*1a230*/  @!P1 BRA `(.L_x_336) ;  /* 0x0000000000049947 */ /* 0x000fea0003800000 */
[----:B--2---:R-:W-:Y:S01]  /*1a240*/  BPT.TRAP 0x1 ;  /* 0x000000040000795c */ /* 0x004fe20000300000 */
.L_x_336:
[----:B---3--:R3:W-:Y:S02]  /*1a250*/  SYNCS.ARRIVE.TRANS64.A1T0 RZ, [R12+URZ+0x38400], RZ ;  /* 0x038400ff0cff79a7 */ /* 0x0087e4000810003f */
.L_x_335:
[----:B--2---:R-:W-:Y:S05]  /*1a260*/  BSYNC B0 ;  /* 0x0000000000007941 */ /* 0x004fea0003800000 */
.L_x_334:
[----:B------:R-:W-:Y:S01]  /*1a270*/  ISETP.NE.AND P3, PT, R19, RZ, PT ;  /* 0x000000ff1300720c */ /* 0x000fe20003f65270 */
[----:B------:R-:W-:-:S05]  /*1a280*/  VIADD R13, R13, 0x1 ;  /* 0x000000010d0d7836 */ /* 0x000fca0000000000 */
[----:B------:R-:W-:-:S04]  /*1a290*/  ISETP.NE.AND P2, PT, R13, 0x8, PT ;  /* 0x000000080d00780c */ /* 0x000fc80003f45270 */
[----:B-1----:R-:W-:Y:S02]  /*1a2a0*/  SEL R3, RZ, 0x1, P2 ;  /* 0x00000001ff037807 */ /* 0x002fe40001000000 */
[----:B------:R-:W-:Y:S02]  /*1a2b0*/  SEL R13, R13, RZ, P2 ;  /* 0x000000ff0d0d7207 */ /* 0x000fe40001000000 */
[----:B------:R-:W-:Y:S01]  /*1a2c0*/  LOP3.LUT R14, R14, R3, RZ, 0x3c, !PT ;  /* 0x000000030e0e7212 */ /* 0x000fe200078e3cff */
[----:B------:R-:W-:Y:S06]  /*1a2d0*/  @P3 BRA `(.L_x_337) ;  /* 0xffffffe000fc3947 */ /* 0x000fec000383ffff */
[----:B------:R-:W-:Y:S05]  /*1a2e0*/  @!P1 BRA `(.L_x_338) ;  /* 0x0000000000049947 */ /* 0x000fea0003800000 */
[----:B------:R-:W-:Y:S01]  /*1a2f0*/  BPT.TRAP 0x1 ;  /* 0x000000040000795c */ /* 0x000fe20000300000 */
.L_x_338:
[----:B------:R-:W-:Y:S02]  /*1a300*/  LEA R3, R13, R2, 0x3 ;  /* 0x000000020d037211 */ /* 0x000fe400078e18ff */
[----:B-----5:R-:W-:-:S04]  /*1a310*/  SHF.L.U32 R0, R14, 0x1f, RZ ;  /* 0x0000001f0e007819 */ /* 0x020fc800000006ff */
[----:B------:R-:W1:Y:S02]  /*1a320*/  SYNCS.PHASECHK.TRANS64.TRYWAIT P0, [R3+URZ+0x38440], R0 ;  /* 0x03844000030075a7 */ /* 0x000e64000800017f */
[----:B-1----:R-:W-:Y:S05]  /*1a330*/  @!P0 BRA `(.L_x_339) ;  /* 0x00000018000c8947 */ /* 0x002fea0003800000 */
.L_x_412:
[----:B------:R-:W-:Y:S05]  /*1a340*/  @!P1 BRA `(.L_x_340) ;  /* 0x0000000000049947 */ /* 0x000fea0003800000 */
[----:B------:R-:W-:Y:S01]  /*1a350*/  BPT.TRAP 0x1 ;  /* 0x000000040000795c */ /* 0x000fe20000300000 */
.L_x_340:
[----:B------:R-:W-:-:S05]  /*1a360*/  VIADD R13, R13, 0x1 ;  /* 0x000000010d0d7836 */ /* 0x000fca0000000000 */
[----:B------:R-:W-:-:S04]  /*1a370*/  ISETP.NE.AND P0, PT, R13, 0x8, PT ;  /* 0x000000080d00780c */ /* 0x000fc80003f05270 */
[----:B-1----:R-:W-:Y:S02]  /*1a380*/  SEL R3, RZ, 0x1, P0 ;  /* 0x00000001ff037807 */ /* 0x002fe40000000000 */
[----:B------:R-:W-:Y:S02]  /*1a390*/  SEL R13, R13, RZ, P0 ;  /* 0x000000ff0d0d7207 */ /* 0x000fe40000000000 */
[----:B------:R-:W-:Y:S02]  /*1a3a0*/  LOP3.LUT R14, R14, R3, RZ, 0x3c, !PT ;  /* 0x000000030e0e7212 */ /* 0x000fe400078e3cff */
[----:B------:R-:W-:Y:S02]  /*1a3b0*/  LEA R3, R13, R2, 0x3 ;  /* 0x000000020d037211 */ /* 0x000fe400078e18ff */
[----:B------:R-:W-:-:S04]  /*1a3c0*/  SHF.L.U32 R0, R14, 0x1f, RZ ;  /* 0x0000001f0e007819 */ /* 0x000fc800000006ff */
[----:B------:R-:W1:Y:S02]  /*1a3d0*/  SYNCS.PHASECHK.TRANS64.TRYWAIT P0, [R3+URZ+0x38440], R0 ;  /* 0x03844000030075a7 */ /* 0x000e64000800017f */
[----:B-1----:R-:W-:Y:S05]  /*1a3e0*/  @!P0 BRA `(.L_x_341) ;  /* 0x0000001400f48947 */ /* 0x002fea0003800000 */
.L_x_413:
[----:B------:R-:W-:Y:S05]  /*1a3f0*/  @!P1 BRA `(.L_x_342) ;  /* 0x0000000000049947 */ /* 0x000fea0003800000 */
[----:B------:R-:W-:Y:S01]  /*1a400*/  BPT.TRAP 0x1 ;  /* 0x000000040000795c */ /* 0x000fe20000300000 */
.L_x_342:
[----:B-1----:R-:W-:-:S05]  /*1a410*/  VIADD R0, R13, 0x1 ;  /* 0x000000010d007836 */ /* 0x002fca0000000000 */
[----:B------:R-:W-:-:S04]  /*1a420*/  ISETP.NE.AND P0, PT, R0, 0x8, PT ;  /* 0x000000080000780c */ /* 0x000fc80003f05270 */
[----:B------:R-:W-:Y:S02]  /*1a430*/  SEL R3, RZ, 0x1, P0 ;  /* 0x00000001ff037807 */ /* 0x000fe40000000000 */
[----:B------:R-:W-:Y:S02]  /*1a440*/  SEL R5, R0, RZ, P0 ;  /* 0x000000ff00057207 */ /* 0x000fe40000000000 */
[----:B------:R-:W-:Y:S02]  /*1a450*/  LOP3.LUT R14, R14, R3, RZ, 0x3c, !PT ;  /* 0x000000030e0e7212 */ /* 0x000fe400078e3cff */
[----:B------:R-:W-:Y:S02]  /*1a460*/  LEA R3, R5, R2, 0x3 ;  /* 0x0000000205037211 */ /* 0x000fe400078e18ff */
[----:B------:R-:W-:-:S04]  /*1a470*/  SHF.L.U32 R0, R14, 0x1f, RZ ;  /* 0x0000001f0e007819 */ /* 0x000fc800000006ff */
[----:B------:R-:W1:Y:S02]  /*1a480*/  SYNCS.PHASECHK.TRANS64.TRYWAIT P0, [R3+URZ+0x38440], R0 ;  /* 0x03844000030075a7 */ /* 0x000e64000800017f */
[----:B-1----:R-:W-:Y:S05]  /*1a490*/  @!P0 BRA `(.L_x_343) ;  /* 0x0000001400dc8947 */ /* 0x002fea0003800000 */
.L_x_414:
[----:B------:R-:W-:Y:S05]  /*1a4a0*/  @!P1 BRA `(.L_x_344) ;  /* 0x0000000000049947 */ /* 0x000fea0003800000 */
[----:B------:R-:W-:Y:S01]  /*1a4b0*/  BPT.TRAP 0x1 ;  /* 0x000000040000795c */ /* 0x000fe20000300000 */
.L_x_344:
        /* <DEDUP_REMOVED lines=9> */
.L_x_415:
[----:B------:R-:W-:Y:S05]  /*1a550*/  @!P1 BRA `(.L_x_346) ;  /* 0x0000000000049947 */ /* 0x000fea0003800000 */
[----:B------:R-:W-:Y:S01]  /*1a560*/  BPT.TRAP 0x1 ;  /* 0x000000040000795c */ /* 0x000fe20000300000 */
.L_x_346:
        /* <DEDUP_REMOVED lines=9> */
.L_x_416:
[----:B------:R-:W-:Y:S05]  /*1a600*/  @!P1 BRA `(.L_x_348) ;  /* 0x0000000000049947 */ /* 0x000fea0003800000 */
[----:B------:R-:W-:Y:S01]  /*1a610*/  BPT.TRAP 0x1 ;  /* 0x000000040000795c */ /* 0x000fe20000300000 */
.L_x_348:
        /* <DEDUP_REMOVED lines=9> */
.L_x_417:
[----:B------:R-:W-:Y:S05]  /*1a6b0*/  @!P1 BRA `(.L_x_350) ;  /* 0x0000000000049947 */ /* 0x000fea0003800000 */
[----:B------:R-:W-:Y:S01]  /*1a6c0*/  BPT.TRAP 0x1 ;  /* 0x000000040000795c */ /* 0x000fe20000300000 */
.L_x_350:
[----:B-1----:R-:W-:-:S05]  /*1a6d0*/  VIADD R0, R5, 0x1 ;  /* 0x0000000105007836 */ /* 0x002fca0000000000 */
[----:B------:R-:W-:-:S04]  /*1a6e0*/  ISETP.NE.AND P0, PT, R0, 0x8, PT ;  /* 0x000000080000780c */ /* 0x000fc80003f05270 */
[----:B------:R-:W-:Y:S02]  /*1a6f0*/  SEL R3, RZ, 0x1, P0 ;  /* 0x00000001ff037807 */ /* 0x000fe40000000000 */
[----:B------:R-:W-:Y:S02]  /*1a700*/  SEL R5, R0, RZ, P0 ;  /* 0x000000ff00057207 */ /* 0x000fe40000000000 */
[----:B----4-:R-:W-:Y:S02]  /*1a710*/  LOP3.LUT R7, R14, R3, RZ, 0x3c, !PT ;  /* 0x000000030e077212 */ /* 0x010fe400078e3cff */
[----:B------:R-:W-:Y:S02]  /*1a720*/  LEA R3, R5, R2, 0x3 ;  /* 0x0000000205037211 */ /* 0x000fe400078e18ff */
[----:B------:R-:W-:-:S04]  /*1a730*/  SHF.L.U32 R0, R7, 0x1f, RZ ;  /* 0x0000001f07007819 */ /* 0x000fc800000006ff */
[----:B------:R-:W1:Y:S02]  /*1a740*/  SYNCS.PHASECHK.TRANS64.TRYWAIT P0, [R3+URZ+0x38440], R0 ;  /* 0x03844000030075a7 */ /* 0x000e64000800017f */
[----:B-1----:R-:W-:Y:S05]  /*1a750*/  @!P0 BRA `(.L_x_351) ;  /* 0x00000014007c8947 */ /* 0x002fea0003800000 */
.L_x_418:
[----:B------:R-:W-:Y:S05]  /*1a760*/  @!P1 BRA `(.L_x_352) ;  /* 0x0000000000049947 */ /* 0x000fea0003800000 */
[----:B------:R-:W-:Y:S01]  /*1a770*/  BPT.TRAP 0x1 ;  /* 0x000000040000795c */ /* 0x000fe20000300000 */
.L_x_352:
[----:B-1----:R-:W-:-:S05]  /*1a780*/  VIADD R0, R5, 0x1 ;  /* 0x0000000105007836 */ /* 0x002fca0000000000 */
[----:B------:R-:W-:-:S04]  /*1a790*/  ISETP.NE.AND P0, PT, R0, 0x8, PT ;  /* 0x000000080000780c */ /* 0x000fc80003f05270 */
[----:B------:R-:W-:Y:S02]  /*1a7a0*/  SEL R4, RZ, 0x1, P0 ;  /* 0x00000001ff047807 */ /* 0x000fe40000000000 */
[----:B------:R-:W-:Y:S02]  /*1a7b0*/  SEL R3, R0, RZ, P0 ;  /* 0x000000ff00037207 */ /* 0x000fe40000000000 */
[----:B------:R-:W-:Y:S02]  /*1a7c0*/  LOP3.LUT R0, R7, R4, RZ, 0x3c, !PT ;  /* 0x0000000407007212 */ /* 0x000fe400078e3cff */
[----:B------:R-:W-:Y:S02]  /*1a7d0*/  LEA R3, R3, R2, 0x3 ;  /* 0x0000000203037211 */ /* 0x000fe400078e18ff */
[----:B------:R-:W-:-:S07]  /*1a7e0*/  SHF.L.U32 R0, R0, 0x1f, RZ ;  /* 0x0000001f00007819 */ /* 0x000fce00000006ff */
.L_x_353:
[----:B-1----:R1:W2:Y:S02]  /*1a7f0*/  SYNCS.PHASECHK.TRANS64.TRYWAIT P0, [R3+URZ+0x38440], R0 ;  /* 0x03844000030075a7 */ /* 0x0022a4000800017f */
[----:B--2---:R-:W-:Y:S05]  /*1a800*/  @!P0 NANOSLEEP.SYNCS 0x989680 ;  /* 0x009896800000895d */ /* 0x004fea0003900000 */
[----:B------:R-:W2:Y:S02]  /*1a810*/  @!P0 SYNCS.PHASECHK.TRANS64 P0, [R3+URZ+0x38440], R0 ;  /* 0x03844000030085a7 */ /* 0x000ea4000800007f */
[----:B--2---:R-:W-:Y:S05]  /*1a820*/  @P0 EXIT ;  /* 0x000000000000094d */ /* 0x004fea0003800000 */
[----:B------:R-:W-:Y:S05]  /*1a830*/  BRA `(.L_x_353) ;  /* 0xfffffffc00ec7947 */ /* 0x000fea000383ffff */
.L_x_37:
[----:B---3--:R-:W-:-:S04]  /*1a840*/  IMAD.U32 R3, RZ, RZ, UR4 ;  /* 0x00000004ff037e24 */ /* 0x008fc8000f8e00ff */
[----:B------:R3:W4:Y:S03]  /*1a850*/  SYNCS.PHASECHK.TRANS64.TRYWAIT P0, [R3+URZ+0x38480], R0 ;  /* 0x03848000030075a7 */ /* 0x000726000800017f */
[----:B----4-:R-:W-:Y:S05]  /*1a860*/  @!P0 NANOSLEEP.SYNCS 0x989680 ;  /* 0x009896800000895d */ /* 0x010fea0003900000 */
[----:B------:R-:W4:Y:S02]  /*1a870*/  @!P0 SYNCS.PHASECHK.TRANS64 P0, [R3+URZ+0x38480], R0 ;  /* 0x03848000030085a7 */ /* 0x000f24000800007f */
[----:B----4-:R-:W-:Y:S05]  /*1a880*/  @!P0 BRA `(.L_x_37) ;  /* 0xfffffffc00ec8947 */ /* 0x010fea000383ffff */
[----:B------:R-:W-:Y:S05]  /*1a890*/  BRA `(.L_x_36) ;  /* 0xfffffe9c00dc7947 */ /* 0x000fea000383ffff */
.L_x_42:
[----:B---3--:R-:W-:-:S04]  /*1a8a0*/  MOV R8, UR4 ;  /* 0x0000000400087c02 */ /* 0x008fc80008000f00 */
[----:B------:R3:W4:Y:S03]  /*1a8b0*/  SYNCS.PHASECHK.TRANS64.TRYWAIT P0, [R8+URZ+0x38480], R4 ;  /* 0x03848004080075a7 */ /* 0x000726000800017f */
[----:B----4-:R-:W-:Y:S05]  /*1a8c0*/  @!P0 NANOSLEEP.SYNCS 0x989680 ;  /* 0x009896800000895d */ /* 0x010fea0003900000 */
[----:B------:R-:W4:Y:S02]  /*1a8d0*/  @!P0 SYNCS.PHASECHK.TRANS64 P0, [R8+URZ+0x38480], R4 ;  /* 0x03848004080085a7 */ /* 0x000f24000800007f */
[----:B----4-:R-:W-:Y:S05]  /*1a8e0*/  @!P0 BRA `(.L_x_42) ;  /* 0xfffffffc00ec8947 */ /* 0x010fea000383ffff */
[----:B------:R-:W-:Y:S05]  /*1a8f0*/  BRA `(.L_x_41) ;  /* 0xfffffed800007947 */ /* 0x000fea000383ffff */
.L_x_59:
[----:B------:R-:W-:-:S07]  /*1a900*/  IMAD.MOV.U32 R15, RZ, RZ, -0x1 ;  /* 0xffffffffff0f7424 */ /* 0x000fce00078e00ff */
[----:B-123-5:R-:W-:Y:S05]  /*1a910*/  WARPSYNC.COLLECTIVE R15, `(.L_x_354) ;  /* 0x000000000f0c7348 */ /* 0x02efea0003c00000 */
[----:B------:R-:W-:Y:S02]  /*1a920*/  ELECT P6, UR62, PT ;  /* 0x00000000003e782f */ /* 0x000fe400038c0000 */
[----:B------:R-:W-:Y:S01]  /*1a930*/  MOV R14, UR62 ;  /* 0x0000003e000e7c02 */ /* 0x000fe20008000f00 */
[----:B-123-5:R-:W-:Y:S10]  /*1a940*/  ENDCOLLECTIVE ;  /* 0x000000000000791b */ /* 0x02eff40003800000 */
.L_x_354:
[----:B------:R-:W-:Y:S05]  /*1a950*/  BRA `(.L_x_355) ;  /* 0xffffff2400207947 */ /* 0x000fea000383ffff */
.L_x_61:
[----:B-1----:R-:W-:-:S04]  /*1a960*/  MOV R4, UR43 ;  /* 0x0000002b00047c02 */ /* 0x002fc80008000f00 */
[----:B------:R1:W3:Y:S03]  /*1a970*/  SYNCS.PHASECHK.TRANS64.TRYWAIT P2, [R4+URZ+0x384b0], R159 ;  /* 0x0384b09f040075a7 */ /* 0x0002e6000804017f */
[----:B---3--:R-:W-:Y:S05]  /*1a980*/  @!P2 NANOSLEEP.SYNCS 0x989680 ;  /* 0x009896800000a95d */ /* 0x008fea0003900000 */
[----:B------:R-:W3:Y:S02]  /*1a990*/  @!P2 SYNCS.PHASECHK.TRANS64 P2, [R4+URZ+0x384b0], R159 ;  /* 0x0384b09f0400a5a7 */ /* 0x000ee4000804007f */
[----:B---3--:R-:W-:Y:S05]  /*1a9a0*/  @!P2 BRA `(.L_x_61) ;  /* 0xfffffffc00eca947 */ /* 0x008fea000383ffff */
[----:B------:R-:W-:Y:S05]  /*1a9b0*/  BRA `(.L_x_356) ;  /* 0xffffff2400307947 */ /* 0x000fea000383ffff */
.L_x_69:
[----:B-1----:R-:W-:-:S04]  /*1a9c0*/  IMAD.U32 R12, RZ, RZ, UR43 ;  /* 0x0000002bff0c7e24 */ /* 0x002fc8000f8e00ff */
[----:B------:R1:W2:Y:S03]  /*1a9d0*/  SYNCS.PHASECHK.TRANS64.TRYWAIT P3, [R12+URZ+0x384b8], R159 ;  /* 0x0384b89f0c0075a7 */ /* 0x0002a6000806017f */
[----:B--2---:R-:W-:Y:S05]  /*1a9e0*/  @!P3 NANOSLEEP.SYNCS 0x989680 ;  /* 0x009896800000b95d */ /* 0x004fea0003900000 */
[----:B------:R-:W2:Y:S02]  /*1a9f0*/  @!P3 SYNCS.PHASECHK.TRANS64 P3, [R12+URZ+0x384b8], R159 ;  /* 0x0384b89f0c00b5a7 */ /* 0x000ea4000806007f */
[----:B--2---:R-:W-:Y:S05]  /*1aa00*/  @!P3 BRA `(.L_x_69) ;  /* 0xfffffffc00ecb947 */ /* 0x004fea000383ffff */
[----:B------:R-:W-:Y:S05]  /*1aa10*/  BRA `(.L_x_357) ;  /* 0xffffff2c000c7947 */ /* 0x000fea000383ffff */
.L_x_74:
[----:B-1----:R-:W-:-:S04]  /*1aa20*/  MOV R12, UR43 ;  /* 0x0000002b000c7c02 */ /* 0x002fc80008000f00 */
[----:B------:R1:W2:Y:S03]  /*1aa30*/  SYNCS.PHASECHK.TRANS64.TRYWAIT P3, [R12+URZ+0x384c0], R159 ;  /* 0x0384c09f0c0075a7 */ /* 0x0002a6000806017f */
[----:B--2---:R-:W-:Y:S05]  /*1aa40*/  @!P3 NANOSLEEP.SYNCS 0x989680 ;  /* 0x009896800000b95d */ /* 0x004fea0003900000 */
[----:B------:R-:W2:Y:S02]  /*1aa50*/  @!P3 SYNCS.PHASECHK.TRANS64 P3, [R12+URZ+0x384c0], R159 ;  /* 0x0384c09f0c00b5a7 */ /* 0x000ea4000806007f */
[----:B--2---:R-:W-:Y:S05]  /*1aa60*/  @!P3 BRA `(.L_x_74) ;  /* 0xfffffffc00ecb947 */ /* 0x004fea000383ffff */
[----:B------:R-:W-:Y:S05]  /*1aa70*/  BRA `(.L_x_358) ;  /* 0xffffff3000687947 */ /* 0x000fea000383ffff */
.L_x_79:
[----:B-1----:R-:W-:-:S04]  /*1aa80*/  IMAD.U32 R12, RZ, RZ, UR43 ;  /* 0x0000002bff0c7e24 */ /* 0x002fc8000f8e00ff */
[----:B------:R1:W2:Y:S03]  /*1aa90*/  SYNCS.PHASECHK.TRANS64.TRYWAIT P3, [R12+URZ+0x384c8], R159 ;  /* 0x0384c89f0c0075a7 */ /* 0x0002a6000806017f */
[----:B--2---:R-:W-:Y:S05]  /*1aaa0*/  @!P3 NANOSLEEP.SYNCS 0x989680 ;  /* 0x009896800000b95d */ /* 0x004fea0003900000 */
[----:B------:R-:W2:Y:S02]  /*1aab0*/  @!P3 SYNCS.PHASECHK.TRANS64 P3, [R12+URZ+0x384c8], R159 ;  /* 0x0384c89f0c00b5a7 */ /* 0x000ea4000806007f */
[----:B--2---:R-:W-:Y:S05]  /*1aac0*/  @!P3 BRA `(.L_x_79) ;  /* 0xfffffffc00ecb947 */ /* 0x004fea000383ffff */
[----:B------:R-:W-:Y:S05]  /*1aad0*/  BRA `(.L_x_359) ;  /* 0xffffff3800107947 */ /* 0x000fea000383ffff */
.L_x_84:
[----:B-1----:R-:W-:-:S04]  /*1aae0*/  MOV R13, UR43 ;  /* 0x0000002b000d7c02 */ /* 0x002fc80008000f00 */
[----:B------:R1:W2:Y:S03]  /*1aaf0*/  SYNCS.PHASECHK.TRANS64.TRYWAIT P3, [R13+URZ+0x384b0], R20 ;  /* 0x0384b0140d0075a7 */ /* 0x0002a6000806017f */
[----:B--2---:R-:W-:Y:S05]  /*1ab00*/  @!P3 NANOSLEEP.SYNCS 0x989680 ;  /* 0x009896800000b95d */ /* 0x004fea0003900000 */
[----:B------:R-:W2:Y:S02]  /*1ab10*/  @!P3 SYNCS.PHASECHK.TRANS64 P3, [R13+URZ+0x384b0], R20 ;  /* 0x0384b0140d00b5a7 */ /* 0x000ea4000806007f */
[----:B--2---:R-:W-:Y:S05]  /*1ab20*/  @!P3 BRA `(.L_x_84) ;  /* 0xfffffffc00ecb947 */ /* 0x004fea000383ffff */
[----:B------:R-:W-:Y:S05]  /*1ab30*/  BRA `(.L_x_360) ;  /* 0xffffff3c00807947 */ /* 0x000fea000383ffff */
.L_x_89:
[----:B-1----:R-:W-:-:S04]  /*1ab40*/  IMAD.U32 R13, RZ, RZ, UR43 ;  /* 0x0000002bff0d7e24 */ /* 0x002fc8000f8e00ff */
[----:B------:R1:W2:Y:S03]  /*1ab50*/  SYNCS.PHASECHK.TRANS64.TRYWAIT P3, [R13+URZ+0x384b8], R20 ;  /* 0x0384b8140d0075a7 */ /* 0x0002a6000806017f */
[----:B--2---:R-:W-:Y:S05]  /*1ab60*/  @!P3 NANOSLEEP.SYNCS 0x989680 ;  /* 0x009896800000b95d */ /* 0x004fea0003900000 */
[----:B------:R-:W2:Y:S02]  /*1ab70*/  @!P3 SYNCS.PHASECHK.TRANS64 P3, [R13+URZ+0x384b8], R20 ;  /* 0x0384b8140d00b5a7 */ /* 0x000ea4000806007f */
[----:B--2---:R-:W-:Y:S05]  /*1ab80*/  @!P3 BRA `(.L_x_89) ;  /* 0xfffffffc00ecb947 */ /* 0x004fea000383ffff */
[----:B------:R-:W-:Y:S05]  /*1ab90*/  BRA `(.L_x_361) ;  /* 0xffffff4400287947 */ /* 0x000fea000383ffff */
.L_x_94:
[----:B-1----:R-:W-:-:S04]  /*1aba0*/  MOV R13, UR43 ;  /* 0x0000002b000d7c02 */ /* 0x002fc80008000f00 */
[----:B------:R1:W2:Y:S03]  /*1abb0*/  SYNCS.PHASECHK.TRANS64.TRYWAIT P3, [R13+URZ+0x384c0], R20 ;  /* 0x0384c0140d0075a7 */ /* 0x0002a6000806017f */
[----:B--2---:R-:W-:Y:S05]  /*1abc0*/  @!P3 NANOSLEEP.SYNCS 0x989680 ;  /* 0x009896800000b95d */ /* 0x004fea0003900000 */
[----:B------:R-:W2:Y:S02]  /*1abd0*/  @!P3 SYNCS.PHASECHK.TRANS64 P3, [R13+URZ+0x384c0], R20 ;  /* 0x0384c0140d00b5a7 */ /* 0x000ea4000806007f */
[----:B--2---:R-:W-:Y:S05]  /*1abe0*/  @!P3 BRA `(.L_x_94) ;  /* 0xfffffffc00ecb947 */ /* 0x004fea000383ffff */
[----:B------:R-:W-:Y:S05]  /*1abf0*/  BRA `(.L_x_362) ;  /* 0xffffff4800907947 */ /* 0x000fea000383ffff */
.L_x_99:
[----:B-1----:R-:W-:-:S04]  /*1ac00*/  IMAD.U32 R13, RZ, RZ, UR43 ;  /* 0x0000002bff0d7e24 */ /* 0x002fc8000f8e00ff */
[----:B------:R1:W2:Y:S03]  /*1ac10*/  SYNCS.PHASECHK.TRANS64.TRYWAIT P3, [R13+URZ+0x384c8], R20 ;  /* 0x0384c8140d0075a7 */ /* 0x0002a6000806017f */
[----:B--2---:R-:W-:Y:S05]  /*1ac20*/  @!P3 NANOSLEEP.SYNCS 0x989680 ;  /* 0x009896800000b95d */ /* 0x004fea0003900000 */
[----:B------:R-:W2:Y:S02]  /*1ac30*/  @!P3 SYNCS.PHASECHK.TRANS64 P3, [R13+URZ+0x384c8], R20 ;  /* 0x0384c8140d00b5a7 */ /* 0x000ea4000806007f */
[----:B--2---:R-:W-:Y:S05]  /*1ac40*/  @!P3 BRA `(.L_x_99) ;  /* 0xfffffffc00ecb947 */ /* 0x004fea000383ffff */
[----:B------:R-:W-:Y:S05]  /*1ac50*/  BRA `(.L_x_363) ;  /* 0xffffff5000387947 */ /* 0x000fea000383ffff */
.L_x_104:
[----:B-1----:R-:W-:-:S04]  /*1ac60*/  MOV R12, UR43 ;  /* 0x0000002b000c7c02 */ /* 0x002fc80008000f00 */
[----:B------:R1:W2:Y:S03]  /*1ac70*/  SYNCS.PHASECHK.TRANS64.TRYWAIT P3, [R12+URZ+0x384b0], R159 ;  /* 0x0384b09f0c0075a7 */ /* 0x0002a6000806017f */
[----:B--2---:R-:W-:Y:S05]  /*1ac80*/  @!P3 NANOSLEEP.SYNCS 0x989680 ;  /* 0x009896800000b95d */ /* 0x004fea0003900000 */
[----:B------:R-:W2:Y:S02]  /*1ac90*/  @!P3 SYNCS.PHASECHK.TRANS64 P3, [R12+URZ+0x384b0], R159 ;  /* 0x0384b09f0c00b5a7 */ /* 0x000ea4000806007f */
[----:B--2---:R-:W-:Y:S05]  /*1aca0*/  @!P3 BRA `(.L_x_104) ;  /* 0xfffffffc00ecb947 */ /* 0x004fea000383ffff */
[----:B------:R-:W-:Y:S05]  /*1acb0*/  BRA `(.L_x_364) ;  /* 0xffffff5400a07947 */ /* 0x000fea000383ffff */
.L_x_109:
[----:B-1----:R-:W-:-:S04]  /*1acc0*/  IMAD.U32 R12, RZ, RZ, UR43 ;  /* 0x0000002bff0c7e24 */ /* 0x002fc8000f8e00ff */
[----:B------:R1:W2:Y:S03]  /*1acd0*/  SYNCS.PHASECHK.TRANS64.TRYWAIT P3, [R12+URZ+0x384b8], R159 ;  /* 0x0384b89f0c0075a7 */ /* 0x0002a6000806017f */
[----:B--2---:R-:W-:Y:S05]  /*1ace0*/  @!P3 NANOSLEEP.SYNCS 0x989680 ;  /* 0x009896800000b95d */ /* 0x004fea0003900000 */
[----:B------:R-:W2:Y:S02]  /*1acf0*/  @!P3 SYNCS.PHASECHK.TRANS64 P3, [R12+URZ+0x384b8], R159 ;  /* 0x0384b89f0c00b5a7 */ /* 0x000ea4000806007f */
[----:B--2---:R-:W-:Y:S05]  /*1ad00*/  @!P3 BRA `(.L_x_109) ;  /* 0xfffffffc00ecb947 */ /* 0x004fea000383ffff */
[----:B------:R-:W-:Y:S05]  /*1ad10*/  BRA `(.L_x_365) ;  /* 0xffffff5c00487947 */ /* 0x000fea000383ffff */
.L_x_114:
[----:B-1----:R-:W-:-:S04]  /*1ad20*/  MOV R12, UR43 ;  /* 0x0000002b000c7c02 */ /* 0x002fc80008000f00 */
[----:B------:R1:W2:Y:S03]  /*1ad30*/  SYNCS.PHASECHK.TRANS64.TRYWAIT P3, [R12+URZ+0x384c0], R159 ;  /* 0x0384c09f0c0075a7 */ /* 0x0002a6000806017f */
[----:B--2---:R-:W-:Y:S05]  /*1ad40*/  @!P3 NANOSLEEP.SYNCS 0x989680 ;  /* 0x009896800000b95d */ /* 0x004fea0003900000 */
[----:B------:R-:W2:Y:S02]  /*1ad50*/  @!P3 SYNCS.PHASECHK.TRANS64 P3, [R12+URZ+0x384c0], R159 ;  /* 0x0384c09f0c00b5a7 */ /* 0x000ea4000806007f */
[----:B--2---:R-:W-:Y:S05]  /*1ad60*/  @!P3 BRA `(.L_x_114) ;  /* 0xfffffffc00ecb947 */ /* 0x004fea000383ffff */
[----:B------:R-:W-:Y:S05]  /*1ad70*/  BRA `(.L_x_366) ;  /* 0xffffff6000b07947 */ /* 0x000fea000383ffff */
.L_x_119:
[----:B-1----:R-:W-:-:S04]  /*1ad80*/  IMAD.U32 R12, RZ, RZ, UR43 ;  /* 0x0000002bff0c7e24 */ /* 0x002fc8000f8e00ff */
[----:B------:R1:W2:Y:S03]  /*1ad90*/  SYNCS.PHASECHK.TRANS64.TRYWAIT P3, [R12+URZ+0x384c8], R159 ;  /* 0x0384c89f0c0075a7 */ /* 0x0002a6000806017f */
[----:B--2---:R-:W-:Y:S05]  /*1ada0*/  @!P3 NANOSLEEP.SYNCS 0x989680 ;  /* 0x009896800000b95d */ /* 0x004fea0003900000 */
[----:B------:R-:W2:Y:S02]  /*1adb0*/  @!P3 SYNCS.PHASECHK.TRANS64 P3, [R12+URZ+0x384c8], R159 ;  /* 0x0384c89f0c00b5a7 */ /* 0x000ea4000806007f */
[----:B--2---:R-:W-:Y:S05]  /*1adc0*/  @!P3 BRA `(.L_x_119) ;  /* 0xfffffffc00ecb947 */ /* 0x004fea000383ffff */
[----:B------:R-:W-:Y:S05]  /*1add0*/  BRA `(.L_x_367) ;  /* 0xffffff6800587947 */ /* 0x000fea000383ffff */
.L_x_124:
[----:B-1----:R-:W-:-:S04]  /*1ade0*/  MOV R13, UR43 ;  /* 0x0000002b000d7c02 */ /* 0x002fc80008000f00 */
[----:B------:R1:W2:Y:S03]  /*1adf0*/  SYNCS.PHASECHK.TRANS64.TRYWAIT P3, [R13+URZ+0x384b0], R20 ;  /* 0x0384b0140d0075a7 */ /* 0x0002a6000806017f */
[----:B--2---:R-:W-:Y:S05]  /*1ae00*/  @!P3 NANOSLEEP.SYNCS 0x989680 ;  /* 0x009896800000b95d */ /* 0x004fea0003900000 */
[----:B------:R-:W2:Y:S02]  /*1ae10*/  @!P3 SYNCS.PHASECHK.TRANS64 P3, [R13+URZ+0x384b0], R20 ;  /* 0x0384b0140d00b5a7 */ /* 0x000ea4000806007f */
[----:B--2---:R-:W-:Y:S05]  /*1ae20*/  @!P3 BRA `(.L_x_124) ;  /* 0xfffffffc00ecb947 */ /* 0x004fea000383ffff */
[----:B------:R-:W-:Y:S05]  /*1ae30*/  BRA `(.L_x_368) ;  /* 0xffffff6c00c07947 */ /* 0x000fea000383ffff */
.L_x_129:
[----:B-1----:R-:W-:-:S04]  /*1ae40*/  IMAD.U32 R13, RZ, RZ, UR43 ;  /* 0x0000002bff0d7e24 */ /* 0x002fc8000f8e00ff */
[----:B------:R1:W2:Y:S03]  /*1ae50*/  SYNCS.PHASECHK.TRANS64.TRYWAIT P3, [R13+URZ+0x384b8], R20 ;  /* 0x0384b8140d0075a7 */ /* 0x0002a6000806017f */
[----:B--2---:R-:W-:Y:S05]  /*1ae60*/  @!P3 NANOSLEEP.SYNCS 0x989680 ;  /* 0x009896800000b95d */ /* 0x004fea0003900000 */
[----:B------:R-:W2:Y:S02]  /*1ae70*/  @!P3 SYNCS.PHASECHK.TRANS64 P3, [R13+URZ+0x384b8], R20 ;  /* 0x0384b8140d00b5a7 */ /* 0x000ea4000806007f */
[----:B--2---:R-:W-:Y:S05]  /*1ae80*/  @!P3 BRA `(.L_x_129) ;  /* 0xfffffffc00ecb947 */ /* 0x004fea000383ffff */
[----:B------:R-:W-:Y:S05]  /*1ae90*/  BRA `(.L_x_369) ;  /* 0xffffff7400687947 */ /* 0x000fea000383ffff */
.L_x_134:
[----:B-1----:R-:W-:-:S04]  /*1aea0*/  MOV R13, UR43 ;  /* 0x0000002b000d7c02 */ /* 0x002fc80008000f00 */
[----:B------:R1:W2:Y:S03]  /*1aeb0*/  SYNCS.PHASECHK.TRANS64.TRYWAIT P3, [R13+URZ+0x384c0], R20 ;  /* 0x0384c0140d0075a7 */ /* 0x0002a6000806017f */
[----:B--2---:R-:W-:Y:S05]  /*1aec0*/  @!P3 NANOSLEEP.SYNCS 0x989680 ;  /* 0x009896800000b95d */ /* 0x004fea0003900000 */
[----:B------:R-:W2:Y:S02]  /*1aed0*/  @!P3 SYNCS.PHASECHK.TRANS64 P3, [R13+URZ+0x384c0], R20 ;  /* 0x0384c0140d00b5a7 */ /* 0x000ea4000806007f */
[----:B--2---:R-:W-:Y:S05]  /*1aee0*/  @!P3 BRA `(.L_x_134) ;  /* 0xfffffffc00ecb947 */ /* 0x004fea000383ffff */
[----:B------:R-:W-:Y:S05]  /*1aef0*/  BRA `(.L_x_370) ;  /* 0xffffff7800d07947 */ /* 0x000fea000383ffff */
.L_x_139:
[----:B-1----:R-:W-:-:S04]  /*1af00*/  IMAD.U32 R13, RZ, RZ, UR43 ;  /* 0x0000002bff0d7e24 */ /* 0x002fc8000f8e00ff */
[----:B------:R1:W2:Y:S03]  /*1af10*/  SYNCS.PHASECHK.TRANS64.TRYWAIT P3, [R13+URZ+0x384c8], R20 ;  /* 0x0384c8140d0075a7 */ /* 0x0002a6000806017f */
[----:B--2---:R-:W-:Y:S05]  /*1af20*/  @!P3 NANOSLEEP.SYNCS 0x989680 ;  /* 0x009896800000b95d */ /* 0x004fea0003900000 */
[----:B------:R-:W2:Y:S02]  /*1af30*/  @!P3 SYNCS.PHASECHK.TRANS64 P3, [R13+URZ+0x384c8], R20 ;  /* 0x0384c8140d00b5a7 */ /* 0x000ea4000806007f */
[----:B--2---:R-:W-:Y:S05]  /*1af40*/  @!P3 BRA `(.L_x_139) ;  /* 0xfffffffc00ecb947 */ /* 0x004fea000383ffff */
[----:B------:R-:W-:Y:S05]  /*1af50*/  BRA `(.L_x_371) ;  /* 0xffffff8000787947 */ /* 0x000fea000383ffff */
.L_x_146:
[----:B-1----:R-:W-:-:S04]  /*1af60*/  MOV R3, UR4 ;  /* 0x0000000400037c02 */ /* 0x002fc80008000f00 */
[----:B------:R1:W2:Y:S03]  /*1af70*/  SYNCS.PHASECHK.TRANS64.TRYWAIT P0, [R3+URZ+0x38400], R0 ;  /* 0x03840000030075a7 */ /* 0x0002a6000800017f */
[----:B--2---:R-:W-:Y:S05]  /*1af80*/  @!P0 NANOSLEEP.SYNCS 0x989680 ;  /* 0x009896800000895d */ /* 0x004fea0003900000 */
[----:B------:R-:W2:Y:S02]  /*1af90*/  @!P0 SYNCS.PHASECHK.TRANS64 P0, [R3+URZ+0x38400], R0 ;  /* 0x03840000030085a7 */ /* 0x000ea4000800007f */
[----:B--2---:R-:W-:Y:S05]  /*1afa0*/  @!P0 BRA `(.L_x_146) ;  /* 0xfffffffc00ec8947 */ /* 0x004fea000383ffff */
[----:B------:R-:W-:Y:S05]  /*1afb0*/  BRA `(.L_x_372) ;  /* 0xffffff8800087947 */ /* 0x000fea000383ffff */
.L_x_164:
[----:B-1----:R-:W-:-:S04]  /*1afc0*/  IMAD.U32 R3, RZ, RZ, UR35 ;  /* 0x00000023ff037e24 */ /* 0x002fc8000f8e00ff */
[----:B------:R1:W2:Y:S03]  /*1afd0*/  SYNCS.PHASECHK.TRANS64.TRYWAIT P0, [R3+URZ+0x384f8], R0 ;  /* 0x0384f800030075a7 */ /* 0x0002a6000800017f */
[----:B--2---:R-:W-:Y:S05]  /*1afe0*/  @!P0 NANOSLEEP.SYNCS 0x989680 ;  /* 0x009896800000895d */ /* 0x004fea0003900000 */
[----:B------:R-:W2:Y:S02]  /*1aff0*/  @!P0 SYNCS.PHASECHK.TRANS64 P0, [R3+URZ+0x384f8], R0 ;  /* 0x0384f800030085a7 */ /* 0x000ea4000800007f */
[----:B--2---:R-:W-:Y:S05]  /*1b000*/  @!P0 BRA `(.L_x_164) ;  /* 0xfffffffc00ec8947 */ /* 0x004fea000383ffff */
[----:B------:R-:W-:Y:S05]  /*1b010*/  BRA `(.L_x_373) ;  /* 0xffffff9400787947 */ /* 0x000fea000383ffff */
.L_x_166:
[----:B-1----:R-:W-:-:S04]  /*1b020*/  MOV R3, UR8 ;  /* 0x0000000800037c02 */ /* 0x002fc80008000f00 */
[----:B------:R1:W2:Y:S03]  /*1b030*/  SYNCS.PHASECHK.TRANS64.TRYWAIT P0, [R3+URZ+0x38400], R0 ;  /* 0x03840000030075a7 */ /* 0x0002a6000800017f */
[----:B--2---:R-:W-:Y:S05]  /*1b040*/  @!P0 NANOSLEEP.SYNCS 0x989680 ;  /* 0x009896800000895d */ /* 0x004fea0003900000 */
[----:B------:R-:W2:Y:S02]  /*1b050*/  @!P0 SYNCS.PHASECHK.TRANS64 P0, [R3+URZ+0x38400], R0 ;  /* 0x03840000030085a7 */ /* 0x000ea4000800007f */
[----:B--2---:R-:W-:Y:S05]  /*1b060*/  @!P0 BRA `(.L_x_166) ;  /* 0xfffffffc00ec8947 */ /* 0x004fea000383ffff */
[----:B------:R-:W-:Y:S05]  /*1b070*/  BRA `(.L_x_374) ;  /* 0xffffff9400987947 */ /* 0x000fea000383ffff */
.L_x_172:
[----:B-1----:R-:W-:-:S04]  /*1b080*/  IMAD.U32 R3, RZ, RZ, UR35 ;  /* 0x00000023ff037e24 */ /* 0x002fc8000f8e00ff */
[----:B------:R1:W3:Y:S03]  /*1b090*/  SYNCS.PHASECHK.TRANS64.TRYWAIT P1, [R3+URZ+0x384d0], R0 ;  /* 0x0384d000030075a7 */ /* 0x0002e6000802017f */
[----:B---3--:R-:W-:Y:S05]  /*1b0a0*/  @!P1 NANOSLEEP.SYNCS 0x989680 ;  /* 0x009896800000995d */ /* 0x008fea0003900000 */
[----:B------:R-:W3:Y:S02]  /*1b0b0*/  @!P1 SYNCS.PHASECHK.TRANS64 P1, [R3+URZ+0x384d0], R0 ;  /* 0x0384d000030095a7 */ /* 0x000ee4000802007f */
[----:B---3--:R-:W-:Y:S05]  /*1b0c0*/  @!P1 BRA `(.L_x_172) ;  /* 0xfffffffc00ec9947 */ /* 0x008fea000383ffff */
[----:B------:R-:W-:Y:S05]  /*1b0d0*/  BRA `(.L_x_375) ;  /* 0xffffff9800487947 */ /* 0x000fea000383ffff */
.L_x_178:
[----:B-1----:R-:W-:-:S04]  /*1b0e0*/  MOV R3, UR35 ;  /* 0x0000002300037c02 */ /* 0x002fc80008000f00 */
[----:B------:R1:W4:Y:S03]  /*1b0f0*/  SYNCS.PHASECHK.TRANS64.TRYWAIT P1, [R3+URZ+0x384d8], R0 ;  /* 0x0384d800030075a7 */ /* 0x000326000802017f */
[----:B----4-:R-:W-:Y:S05]  /*1b100*/  @!P1 NANOSLEEP.SYNCS 0x989680 ;  /* 0x009896800000995d */ /* 0x010fea0003900000 */
[----:B------:R-:W4:Y:S02]  /*1b110*/  @!P1 SYNCS.PHASECHK.TRANS64 P1, [R3+URZ+0x384d8], R0 ;  /* 0x0384d800030095a7 */ /* 0x000f24000802007f */
[----:B----4-:R-:W-:Y:S05]  /*1b120*/  @!P1 BRA `(.L_x_178) ;  /* 0xfffffffc00ec9947 */ /* 0x010fea000383ffff */
[----:B------:R-:W-:Y:S05]  /*1b130*/  BRA `(.L_x_376) ;  /* 0xffffff9800987947 */ /* 0x000fea000383ffff */
.L_x_184:
[----:B-1----:R-:W-:-:S04]  /*1b140*/  IMAD.U32 R3, RZ, RZ, UR35 ;  /* 0x00000023ff037e24 */ /* 0x002fc8000f8e00ff */
[----:B------:R1:W1:Y:S03]  /*1b150*/  SYNCS.PHASECHK.TRANS64.TRYWAIT P1, [R3+URZ+0x384e0], R0 ;  /* 0x0384e000030075a7 */ /* 0x000266000802017f */
[----:B-1----:R-:W-:Y:S05]  /*1b160*/  @!P1 NANOSLEEP.SYNCS 0x989680 ;  /* 0x009896800000995d */ /* 0x002fea0003900000 */
[----:B------:R-:W1:Y:S02]  /*1b170*/  @!P1 SYNCS.PHASECHK.TRANS64 P1, [R3+URZ+0x384e0], R0 ;  /* 0x0384e000030095a7 */ /* 0x000e64000802007f */
[----:B-1----:R-:W-:Y:S05]  /*1b180*/  @!P1 BRA `(.L_x_184) ;  /* 0xfffffffc00ec9947 */ /* 0x002fea000383ffff */
[----:B------:R-:W-:Y:S05]  /*1b190*/  BRA `(.L_x_377) ;  /* 0xffffff9800f47947 */ /* 0x000fea000383ffff */
.L_x_190:
[----:B-1----:R-:W-:-:S04]  /*1b1a0*/  MOV R3, UR35 ;  /* 0x0000002300037c02 */ /* 0x002fc80008000f00 */
[----:B------:R1:W1:Y:S03]  /*1b1b0*/  SYNCS.PHASECHK.TRANS64.TRYWAIT P1, [R3+URZ+0x384e8], R0 ;  /* 0x0384e800030075a7 */ /* 0x000266000802017f */
[----:B-1----:R-:W-:Y:S05]  /*1b1c0*/  @!P1 NANOSLEEP.SYNCS 0x989680 ;  /* 0x009896800000995d */ /* 0x002fea0003900000 */
[----:B------:R-:W1:Y:S02]  /*1b1d0*/  @!P1 SYNCS.PHASECHK.TRANS64 P1, [R3+URZ+0x384e8], R0 ;  /* 0x0384e800030095a7 */ /* 0x000e64000802007f */
[----:B-1----:R-:W-:Y:S05]  /*1b1e0*/  @!P1 BRA `(.L_x_190) ;  /* 0xfffffffc00ec9947 */ /* 0x002fea000383ffff */
[----:B------:R-:W-:Y:S05]  /*1b1f0*/  BRA `(.L_x_378) ;  /* 0xffffff9c00487947 */ /* 0x000fea000383ffff */
.L_x_196:
[----:B-1----:R-:W-:-:S04]  /*1b200*/  IMAD.U32 R3, RZ, RZ, UR35 ;  /* 0x00000023ff037e24 */ /* 0x002fc8000f8e00ff */
[----:B------:R1:W3:Y:S03]  /*1b210*/  SYNCS.PHASECHK.TRANS64.TRYWAIT P1, [R3+URZ+0x384d0], R2 ;  /* 0x0384d002030075a7 */ /* 0x0002e6000802017f */
[----:B---3--:R-:W-:Y:S05]  /*1b220*/  @!P1 NANOSLEEP.SYNCS 0x989680 ;  /* 0x009896800000995d */ /* 0x008fea0003900000 */
[----:B------:R-:W3:Y:S02]  /*1b230*/  @!P1 SYNCS.PHASECHK.TRANS64 P1, [R3+URZ+0x384d0], R2 ;  /* 0x0384d002030095a7 */ /* 0x000ee4000802007f */
[----:B---3--:R-:W-:Y:S05]  /*1b240*/  @!P1 BRA `(.L_x_196) ;  /* 0xfffffffc00ec9947 */ /* 0x008fea000383ffff */
[----:B------:R-:W-:Y:S05]  /*1b250*/  BRA `(.L_x_379) ;  /* 0xffffff9c00a47947 */ /* 0x000fea000383ffff */
.L_x_202:
[----:B-1-3--:R-:W-:-:S04]  /*1b260*/  MOV R3, UR35 ;  /* 0x0000002300037c02 */ /* 0x00afc80008000f00 */
[----:B------:R1:W3:Y:S03]  /*1b270*/  SYNCS.PHASECHK.TRANS64.TRYWAIT P1, [R3+URZ+0x384d8], R2 ;  /* 0x0384d802030075a7 */ /* 0x0002e6000802017f */
[----:B---3--:R-:W-:Y:S05]  /*1b280*/  @!P1 NANOSLEEP.SYNCS 0x989680 ;  /* 0x009896800000995d */ /* 0x008fea0003900000 */
[----:B------:R-:W3:Y:S02]  /*1b290*/  @!P1 SYNCS.PHASECHK.TRANS64 P1, [R3+URZ+0x384d8], R2 ;  /* 0x0384d802030095a7 */ /* 0x000ee4000802007f */
[----:B---3--:R-:W-:Y:S05]  /*1b2a0*/  @!P1 BRA `(.L_x_202) ;  /* 0xfffffffc00ec9947 */ /* 0x008fea000383ffff */
[----:B------:R-:W-:Y:S05]  /*1b2b0*/  BRA `(.L_x_380) ;  /* 0xffffff9c00ec7947 */ /* 0x000fea000383ffff */
.L_x_208:
[----:B-1-34-:R-:W-:-:S04]  /*1b2c0*/  IMAD.U32 R3, RZ, RZ, UR35 ;  /* 0x00000023ff037e24 */ /* 0x01afc8000f8e00ff */
[----:B------:R1:W3:Y:S03]  /*1b2d0*/  SYNCS.PHASECHK.TRANS64.TRYWAIT P1, [R3+URZ+0x384e0], R2 ;  /* 0x0384e002030075a7 */ /* 0x0002e6000802017f */
[----:B---3--:R-:W-:Y:S05]  /*1b2e0*/  @!P1 NANOSLEEP.SYNCS 0x989680 ;  /* 0x009896800000995d */ /* 0x008fea0003900000 */
[----:B------:R-:W3:Y:S02]  /*1b2f0*/  @!P1 SYNCS.PHASECHK.TRANS64 P1, [R3+URZ+0x384e0], R2 ;  /* 0x0384e002030095a7 */ /* 0x000ee4000802007f */
[----:B---3--:R-:W-:Y:S05]  /*1b300*/  @!P1 BRA `(.L_x_208) ;  /* 0xfffffffc00ec9947 */ /* 0x008fea000383ffff */
[----:B------:R-:W-:Y:S05]  /*1b310*/  BRA `(.L_x_381) ;  /* 0xffffffa0003c7947 */ /* 0x000fea000383ffff */
.L_x_214:
[----:B-1-34-:R-:W-:-:S04]  /*1b320*/  MOV R3, UR35 ;  /* 0x0000002300037c02 */ /* 0x01afc80008000f00 */
[----:B------:R1:W3:Y:S03]  /*1b330*/  SYNCS.PHASECHK.TRANS64.TRYWAIT P1, [R3+URZ+0x384e8], R2 ;  /* 0x0384e802030075a7 */ /* 0x0002e6000802017f */
[----:B---3--:R-:W-:Y:S05]  /*1b340*/  @!P1 NANOSLEEP.SYNCS 0x989680 ;  /* 0x009896800000995d */ /* 0x008fea0003900000 */
[----:B------:R-:W3:Y:S02]  /*1b350*/  @!P1 SYNCS.PHASECHK.TRANS64 P1, [R3+URZ+0x384e8], R2 ;  /* 0x0384e802030095a7 */ /* 0x000ee4000802007f */
[----:B---3--:R-:W-:Y:S05]  /*1b360*/  @!P1 BRA `(.L_x_214) ;  /* 0xfffffffc00ec9947 */ /* 0x008fea000383ffff */
[----:B------:R-:W-:Y:S05]  /*1b370*/  BRA `(.L_x_382) ;  /* 0xffffffa000847947 */ /* 0x000fea000383ffff */
.L_x_220:
[----:B-1-34-:R-:W-:-:S04]  /*1b380*/  IMAD.U32 R3, RZ, RZ, UR35 ;  /* 0x00000023ff037e24 */ /* 0x01afc8000f8e00ff */
[----:B------:R1:W3:Y:S03]  /*1b390*/  SYNCS.PHASECHK.TRANS64.TRYWAIT P1, [R3+URZ+0x384d0], R0 ;  /* 0x0384d000030075a7 */ /* 0x0002e6000802017f */
[----:B---3--:R-:W-:Y:S05]  /*1b3a0*/  @!P1 NANOSLEEP.SYNCS 0x989680 ;  /* 0x009896800000995d */ /* 0x008fea0003900000 */
[----:B------:R-:W3:Y:S02]  /*1b3b0*/  @!P1 SYNCS.PHASECHK.TRANS64 P1, [R3+URZ+0x384d0], R0 ;  /* 0x0384d000030095a7 */ /* 0x000ee4000802007f */
[----:B---3--:R-:W-:Y:S05]  /*1b3c0*/  @!P1 BRA `(.L_x_220) ;  /* 0xfffffffc00ec9947 */ /* 0x008fea000383ffff */
[----:B------:R-:W-:Y:S05]  /*1b3d0*/  BRA `(.L_x_383) ;  /* 0xffffffa000d47947 */ /* 0x000fea000383ffff */
.L_x_226:
[----:B-1-34-:R-:W-:-:S04]  /*1b3e0*/  MOV R3, UR35 ;  /* 0x0000002300037c02 */ /* 0x01afc80008000f00 */
[----:B------:R1:W3:Y:S03]  /*1b3f0*/  SYNCS.PHASECHK.TRANS64.TRYWAIT P1, [R3+URZ+0x384d8], R0 ;  /* 0x0384d800030075a7 */ /* 0x0002e6000802017f */
[----:B---3--:R-:W-:Y:S05]  /*1b400*/  @!P1 NANOSLEEP.SYNCS 0x989680 ;  /* 0x009896800000995d */ /* 0x008fea0003900000 */
[----:B------:R-:W3:Y:S02]  /*1b410*/  @!P1 SYNCS.PHASECHK.TRANS64 P1, [R3+URZ+0x384d8], R0 ;  /* 0x0384d800030095a7 */ /* 0x000ee4000802007f */
[----:B---3--:R-:W-:Y:S05]  /*1b420*/  @!P1 BRA `(.L_x_226) ;  /* 0xfffffffc00ec9947 */ /* 0x008fea000383ffff */
[----:B------:R-:W-:Y:S05]  /*1b430*/  BRA `(.L_x_384) ;  /* 0xffffffa4001c7947 */ /* 0x000fea000383ffff */
.L_x_232:
[----:B-1-34-:R-:W-:-:S04]  /*1b440*/  IMAD.U32 R3, RZ, RZ, UR35 ;  /* 0x00000023ff037e24 */ /* 0x01afc8000f8e00ff */
[----:B------:R1:W3:Y:S03]  /*1b450*/  SYNCS.PHASECHK.TRANS64.TRYWAIT P1, [R3+URZ+0x384e0], R0 ;  /* 0x0384e000030075a7 */ /* 0x0002e6000802017f */
[----:B---3--:R-:W-:Y:S05]  /*1b460*/  @!P1 NANOSLEEP.SYNCS 0x989680 ;  /* 0x009896800000995d */ /* 0x008fea0003900000 */
[----:B------:R-:W3:Y:S02]  /*1b470*/  @!P1 SYNCS.PHASECHK.TRANS64 P1, [R3+URZ+0x384e0], R0 ;  /* 0x0384e000030095a7 */ /* 0x000ee4000802007f */
[----:B---3--:R-:W-:Y:S05]  /*1b480*/  @!P1 BRA `(.L_x_232) ;  /* 0xfffffffc00ec9947 */ /* 0x008fea000383ffff */
[----:B------:R-:W-:Y:S05]  /*1b490*/  BRA `(.L_x_385) ;  /* 0xffffffa4006c7947 */ /* 0x000fea000383ffff */
.L_x_238:
[----:B-1-34-:R-:W-:-:S04]  /*1b4a0*/  MOV R3, UR35 ;  /* 0x0000002300037c02 */ /* 0x01afc80008000f00 */
[----:B------:R1:W3:Y:S03]  /*1b4b0*/  SYNCS.PHASECHK.TRANS64.TRYWAIT P1, [R3+URZ+0x384e8], R0 ;  /* 0x0384e800030075a7 */ /* 0x0002e6000802017f */
[----:B---3--:R-:W-:Y:S05]  /*1b4c0*/  @!P1 NANOSLEEP.SYNCS 0x989680 ;  /* 0x009896800000995d */ /* 0x008fea0003900000 */
[----:B------:R-:W3:Y:S02]  /*1b4d0*/  @!P1 SYNCS.PHASECHK.TRANS64 P1, [R3+URZ+0x384e8], R0 ;  /* 0x0384e800030095a7 */ /* 0x000ee4000802007f */
[----:B---3--:R-:W-:Y:S05]  /*1b4e0*/  @!P1 BRA `(.L_x_238) ;  /* 0xfffffffc00ec9947 */ /* 0x008fea000383ffff */
[----:B------:R-:W-:Y:S05]  /*1b4f0*/  BRA `(.L_x_386) ;  /* 0xffffffa400b47947 */ /* 0x000fea000383ffff */
.L_x_244:
[----:B-1-34-:R-:W-:-:S04]  /*1b500*/  IMAD.U32 R3, RZ, RZ, UR35 ;  /* 0x00000023ff037e24 */ /* 0x01afc8000f8e00ff */
[----:B------:R1:W3:Y:S03]  /*1b510*/  SYNCS.PHASECHK.TRANS64.TRYWAIT P1, [R3+URZ+0x384d0], R2 ;  /* 0x0384d002030075a7 */ /* 0x0002e6000802017f */
[----:B---3--:R-:W-:Y:S05]  /*1b520*/  @!P1 NANOSLEEP.SYNCS 0x989680 ;  /* 0x009896800000995d */ /* 0x008fea0003900000 */
[----:B------:R-:W3:Y:S02]  /*1b530*/  @!P1 SYNCS.PHASECHK.TRANS64 P1, [R3+URZ+0x384d0], R2 ;  /* 0x0384d002030095a7 */ /* 0x000ee4000802007f */
[----:B---3--:R-:W-:Y:S05]  /*1b540*/  @!P1 BRA `(.L_x_244) ;  /* 0xfffffffc00ec9947 */ /* 0x008fea000383ffff */
[----:B------:R-:W-:Y:S05]  /*1b550*/  BRA `(.L_x_387) ;  /* 0xffffffa800047947 */ /* 0x000fea000383ffff */
.L_x_250:
[----:B-1-34-:R-:W-:-:S04]  /*1b560*/  MOV R3, UR35 ;  /* 0x0000002300037c02 */ /* 0x01afc80008000f00 */
[----:B------:R1:W3:Y:S03]  /*1b570*/  SYNCS.PHASECHK.TRANS64.TRYWAIT P1, [R3+URZ+0x384d8], R2 ;  /* 0x0384d802030075a7 */ /* 0x0002e6000802017f */
[----:B---3--:R-:W-:Y:S05]  /*1b580*/  @!P1 NANOSLEEP.SYNCS 0x989680 ;  /* 0x009896800000995d */ /* 0x008fea0003900000 */
[----:B------:R-:W3:Y:S02]  /*1b590*/  @!P1 SYNCS.PHASECHK.TRANS64 P1, [R3+URZ+0x384d8], R2 ;  /* 0x0384d802030095a7 */ /* 0x000ee4000802007f */
[----:B---3--:R-:W-:Y:S05]  /*1b5a0*/  @!P1 BRA `(.L_x_250) ;  /* 0xfffffffc00ec9947 */ /* 0x008fea000383ffff */
[----:B------:R-:W-:Y:S05]  /*1b5b0*/  BRA `(.L_x_388) ;  /* 0xffffffa8004c7947 */ /* 0x000fea000383ffff */
.L_x_256:
[----:B-1-34-:R-:W-:-:S04]  /*1b5c0*/  IMAD.U32 R3, RZ, RZ, UR35 ;  /* 0x00000023ff037e24 */ /* 0x01afc8000f8e00ff */
[----:B------:R1:W3:Y:S03]  /*1b5d0*/  SYNCS.PHASECHK.TRANS64.TRYWAIT P1, [R3+URZ+0x384e0], R2 ;  /* 0x0384e002030075a7 */ /* 0x0002e6000802017f */
[----:B---3--:R-:W-:Y:S05]  /*1b5e0*/  @!P1 NANOSLEEP.SYNCS 0x989680 ;  /* 0x009896800000995d */ /* 0x008fea0003900000 */
[----:B------:R-:W3:Y:S02]  /*1b5f0*/  @!P1 SYNCS.PHASECHK.TRANS64 P1, [R3+URZ+0x384e0], R2 ;  /* 0x0384e002030095a7 */ /* 0x000ee4000802007f */
[----:B---3--:R-:W-:Y:S05]  /*1b600*/  @!P1 BRA `(.L_x_256) ;  /* 0xfffffffc00ec9947 */ /* 0x008fea000383ffff */
[----:B------:R-:W-:Y:S05]  /*1b610*/  BRA `(.L_x_389) ;  /* 0xffffffa800987947 */ /* 0x000fea000383ffff */
.L_x_262:
[----:B-1-34-:R-:W-:-:S04]  /*1b620*/  MOV R3, UR35 ;  /* 0x0000002300037c02 */ /* 0x01afc80008000f00 */
[----:B------:R1:W3:Y:S03]  /*1b630*/  SYNCS.PHASECHK.TRANS64.TRYWAIT P1, [R3+URZ+0x384e8], R2 ;  /* 0x0384e802030075a7 */ /* 0x0002e6000802017f */
[----:B---3--:R-:W-:Y:S05]  /*1b640*/  @!P1 NANOSLEEP.SYNCS 0x989680 ;  /* 0x009896800000995d */ /* 0x008fea0003900000 */
[----:B------:R-:W3:Y:S02]  /*1b650*/  @!P1 SYNCS.PHASECHK.TRANS64 P1, [R3+URZ+0x384e8], R2 ;  /* 0x0384e802030095a7 */ /* 0x000ee4000802007f */
[----:B---3--:R-:W-:Y:S05]  /*1b660*/  @!P1 BRA `(.L_x_262) ;  /* 0xfffffffc00ec9947 */ /* 0x008fea000383ffff */
[----:B------:R-:W-:Y:S05]  /*1b670*/  BRA `(.L_x_390) ;  /* 0xffffffa800dc7947 */ /* 0x000fea000383ffff */
.L_x_277:
[----:B-1-34-:R-:W-:-:S04]  /*1b680*/  IMAD.U32 R3, RZ, RZ, UR35 ;  /* 0x00000023ff037e24 */ /* 0x01afc8000f8e00ff */
[----:B------:R1:W2:Y:S03]  /*1b690*/  SYNCS.PHASECHK.TRANS64.TRYWAIT P0, [R3+URZ+0x384d0], R0 ;  /* 0x0384d000030075a7 */ /* 0x0002a6000800017f */
[----:B--2---:R-:W-:Y:S05]  /*1b6a0*/  @!P0 NANOSLEEP.SYNCS 0x989680 ;  /* 0x009896800000895d */ /* 0x004fea0003900000 */
[----:B------:R-:W2:Y:S02]  /*1b6b0*/  @!P0 SYNCS.PHASECHK.TRANS64 P0, [R3+URZ+0x384d0], R0 ;  /* 0x0384d000030085a7 */ /* 0x000ea4000800007f */
[----:B--2---:R-:W-:Y:S05]  /*1b6c0*/  @!P0 BRA `(.L_x_277) ;  /* 0xfffffffc00ec8947 */ /* 0x004fea000383ffff */
[----:B------:R-:W-:Y:S05]  /*1b6d0*/  BRA `(.L_x_391) ;  /* 0xffffffb000747947 */ /* 0x000fea000383ffff */
.L_x_279:
[----:B-1-34-:R-:W-:-:S04]  /*1b6e0*/  MOV R3, UR35 ;  /* 0x0000002300037c02 */ /* 0x01afc80008000f00 */
[----:B------:R1:W2:Y:S03]  /*1b6f0*/  SYNCS.PHASECHK.TRANS64.TRYWAIT P0, [R3+URZ+0x384d8], R0 ;  /* 0x0384d800030075a7 */ /* 0x0002a6000800017f */
[----:B--2---:R-:W-:Y:S05]  /*1b700*/  @!P0 NANOSLEEP.SYNCS 0x989680 ;  /* 0x009896800000895d */ /* 0x004fea0003900000 */
[----:B------:R-:W2:Y:S02]  /*1b710*/  @!P0 SYNCS.PHASECHK.TRANS64 P0, [R3+URZ+0x384d8], R0 ;  /* 0x0384d800030085a7 */ /* 0x000ea4000800007f */
[----:B--2---:R-:W-:Y:S05]  /*1b720*/  @!P0 BRA `(.L_x_279) ;  /* 0xfffffffc00ec8947 */ /* 0x004fea000383ffff */
[----:B------:R-:W-:Y:S05]  /*1b730*/  BRA `(.L_x_392) ;  /* 0xffffffb0006c7947 */ /* 0x000fea000383ffff */
.L_x_281:
[----:B-1-34-:R-:W-:-:S04]  /*1b740*/  IMAD.U32 R3, RZ, RZ, UR35 ;  /* 0x00000023ff037e24 */ /* 0x01afc8000f8e00ff */
[----:B------:R1:W2:Y:S03]  /*1b750*/  SYNCS.PHASECHK.TRANS64.TRYWAIT P0, [R3+URZ+0x384e0], R0 ;  /* 0x0384e000030075a7 */ /* 0x0002a6000800017f */
[----:B--2---:R-:W-:Y:S05]  /*1b760*/  @!P0 NANOSLEEP.SYNCS 0x989680 ;  /* 0x009896800000895d */ /* 0x004fea0003900000 */
[----:B------:R-:W2:Y:S02]  /*1b770*/  @!P0 SYNCS.PHASECHK.TRANS64 P0, [R3+URZ+0x384e0], R0 ;  /* 0x0384e000030085a7 */ /* 0x000ea4000800007f */
[----:B--2---:R-:W-:Y:S05]  /*1b780*/  @!P0 BRA `(.L_x_281) ;  /* 0xfffffffc00ec8947 */ /* 0x004fea000383ffff */
[----:B------:R-:W-:Y:S05]  /*1b790*/  BRA `(.L_x_393) ;  /* 0xffffffb000647947 */ /* 0x000fea000383ffff */
.L_x_293:
[----:B------:R-:W-:Y:S01]  /*1b7a0*/  BSSY B1, `(.L_x_394) ;  /* 0x0000006000017945 */ /* 0x000fe20003800000 */
[----:B------:R-:W-:-:S07]  /*1b7b0*/  MOV R15, 0xffffffff ;  /* 0xffffffff000f7802 */ /* 0x000fce0000000f00 */
[----:B------:R-:W-:Y:S05]  /*1b7c0*/  WARPSYNC.COLLECTIVE R15, `(.L_x_395) ;  /* 0x000000000f0c7348 */ /* 0x000fea0003c00000 */
[----:B------:R-:W-:Y:S02]  /*1b7d0*/  ELECT P6, UR62, PT ;  /* 0x00000000003e782f */ /* 0x000fe400038c0000 */
[----:B------:R-:W-:Y:S01]  /*1b7e0*/  MOV R14, UR62 ;  /* 0x0000003e000e7c02 */ /* 0x000fe20008000f00 */
[----:B------:R-:W-:Y:S10]  /*1b7f0*/  ENDCOLLECTIVE ;  /* 0x000000000000791b */ /* 0x000ff40003800000 */
.L_x_395:
[----:B------:R-:W-:Y:S05]  /*1b800*/  BSYNC B1 ;  /* 0x0000000000017941 */ /* 0x000fea0003800000 */
.L_x_394:
[----:B------:R-:W-:Y:S05]  /*1b810*/  BRA `(.L_x_396) ;  /* 0xffffffbc00847947 */ /* 0x000fea000383ffff */
.L_x_296:
[----:B-1----:R1:W3:Y:S02]  /*1b820*/  SYNCS.PHASECHK.TRANS64.TRYWAIT P0, [R12+URZ+0x38498], R5 ;  /* 0x038498050c0075a7 */ /* 0x0022e4000800017f */
[----:B---3--:R-:W-:Y:S05]  /*1b830*/  @!P0 NANOSLEEP.SYNCS 0x989680 ;  /* 0x009896800000895d */ /* 0x008fea0003900000 */
[----:B------:R-:W3:Y:S02]  /*1b840*/  @!P0 SYNCS.PHASECHK.TRANS64 P0, [R12+URZ+0x38498], R5 ;  /* 0x038498050c0085a7 */ /* 0x000ee4000800007f */
[----:B---3--:R-:W-:Y:S05]  /*1b850*/  @!P0 BRA `(.L_x_296) ;  /* 0xfffffffc00f08947 */ /* 0x008fea000383ffff */
[----:B------:R-:W-:Y:S05]  /*1b860*/  BRA `(.L_x_397) ;  /* 0xffffffbc00b07947 */ /* 0x000fea000383ffff */
.L_x_301:
[----:B-1----:R1:W2:Y:S02]  /*1b870*/  SYNCS.PHASECHK.TRANS64.TRYWAIT P0, [R3+URZ+0x38400], R2 ;  /* 0x03840002030075a7 */ /* 0x0022a4000800017f */
[----:B--2---:R-:W-:Y:S05]  /*1b880*/  @!P0 NANOSLEEP.SYNCS 0x989680 ;  /* 0x009896800000895d */ /* 0x004fea0003900000 */
[----:B------:R-:W2:Y:S02]  /*1b890*/  @!P0 SYNCS.PHASECHK.TRANS64 P0, [R3+URZ+0x38400], R2 ;  /* 0x03840002030085a7 */ /* 0x000ea4000800007f */
[----:B--2---:R-:W-:Y:S05]  /*1b8a0*/  @!P0 BRA `(.L_x_301) ;  /* 0xfffffffc00f08947 */ /* 0x004fea000383ffff */
[----:B------:R-:W-:Y:S05]  /*1b8b0*/  BRA `(.L_x_398) ;  /* 0xffffffc000787947 */ /* 0x000fea000383ffff */
.L_x_304:
[----:B------:R-:W-:Y:S01]  /*1b8c0*/  BSSY B1, `(.L_x_399) ;  /* 0x0000006000017945 */ /* 0x000fe20003800000 */
[----:B------:R-:W-:-:S07]  /*1b8d0*/  IMAD.MOV.U32 R15, RZ, RZ, -0x1 ;  /* 0xffffffffff0f7424 */ /* 0x000fce00078e00ff */
[----:B-1---5:R-:W-:Y:S05]  /*1b8e0*/  WARPSYNC.COLLECTIVE R15, `(.L_x_400) ;  /* 0x000000000f0c7348 */ /* 0x022fea0003c00000 */
[----:B------:R-:W-:Y:S02]  /*1b8f0*/  ELECT P6, UR62, PT ;  /* 0x00000000003e782f */ /* 0x000fe400038c0000 */
[----:B------:R-:W-:Y:S01]  /*1b900*/  MOV R14, UR62 ;  /* 0x0000003e000e7c02 */ /* 0x000fe20008000f00 */
[----:B-1---5:R-:W-:Y:S10]  /*1b910*/  ENDCOLLECTIVE ;  /* 0x000000000000791b */ /* 0x022ff40003800000 */
.L_x_400:
[----:B------:R-:W-:Y:S05]  /*1b920*/  BSYNC B1 ;  /* 0x0000000000017941 */ /* 0x000fea0003800000 */
.L_x_399:
[----:B------:R-:W-:Y:S05]  /*1b930*/  BRA `(.L_x_401) ;  /* 0xffffffc000c07947 */ /* 0x000fea000383ffff */
.L_x_307:
[----:B------:R-:W-:Y:S01]  /*1b940*/  BSSY B1, `(.L_x_402) ;  /* 0x0000005000017945 */ /* 0x000fe20003800000 */
[----:B--2---:R-:W-:-:S07]  /*1b950*/  MOV R15, 0xffffffff ;  /* 0xffffffff000f7802 */ /* 0x004fce0000000f00 */
[----:B-1---5:R-:W-:Y:S05]  /*1b960*/  WARPSYNC.COLLECTIVE R15, `(.L_x_403) ;  /* 0x000000000f087348 */ /* 0x022fea0003c00000 */
[----:B------:R-:W-:Y:S01]  /*1b970*/  NOP ;  /* 0x0000000000007918 */ /* 0x000fe20000000000 */
[----:B-1---5:R-:W-:Y:S01]  /*1b980*/  ENDCOLLECTIVE ;  /* 0x000000000000791b */ /* 0x022fe20003800000 */
.L_x_403:
[----:B------:R-:W-:Y:S05]  /*1b990*/  BSYNC B1 ;  /* 0x0000000000017941 */ /* 0x000fea0003800000 */
.L_x_402:
[----:B------:R-:W-:-:S07]  /*1b9a0*/  IMAD.MOV.U32 R15, RZ, RZ, -0x1 ;  /* 0xffffffffff0f7424 */ /* 0x000fce00078e00ff */
[----:B------:R-:W-:Y:S05]  /*1b9b0*/  WARPSYNC.COLLECTIVE R15, `(.L_x_404) ;  /* 0x000000000f0c7348 */ /* 0x000fea0003c00000 */
[----:B------:R-:W-:Y:S02]  /*1b9c0*/  ELECT P6, UR62, PT ;  /* 0x00000000003e782f */ /* 0x000fe400038c0000 */
[----:B------:R-:W-:Y:S01]  /*1b9d0*/  MOV R14, UR62 ;  /* 0x0000003e000e7c02 */ /* 0x000fe20008000f00 */
[----:B------:R-:W-:Y:S10]  /*1b9e0*/  ENDCOLLECTIVE ;  /* 0x000000000000791b */ /* 0x000ff40003800000 */
.L_x_404:
[----:B------:R-:W-:Y:S05]  /*1b9f0*/  BRA `(.L_x_405) ;  /* 0xffffffc400c87947 */ /* 0x000fea000383ffff */
.L_x_310:
[----:B------:R-:W-:Y:S01]  /*1ba00*/  BSSY B0, `(.L_x_406) ;  /* 0x0000006000007945 */ /* 0x000fe20003800000 */
[----:B------:R-:W-:-:S07]  /*1ba10*/  MOV R15, 0xffffffff ;  /* 0xffffffff000f7802 */ /* 0x000fce0000000f00 */
[----:B-----5:R-:W-:Y:S05]  /*1ba20*/  WARPSYNC.COLLECTIVE R15, `(.L_x_407) ;  /* 0x000000000f0c7348 */ /* 0x020fea0003c00000 */
[----:B-----5:R-:W-:Y:S02]  /*1ba30*/  ELECT P6, UR62, PT ;  /* 0x00000000003e782f */ /* 0x020fe400038c0000 */
[----:B------:R-:W-:Y:S01]  /*1ba40*/  MOV R14, UR62 ;  /* 0x0000003e000e7c02 */ /* 0x000fe20008000f00 */
[----:B------:R-:W-:Y:S10]  /*1ba50*/  ENDCOLLECTIVE ;  /* 0x000000000000791b */ /* 0x000ff40003800000 */
.L_x_407:
[----:B------:R-:W-:Y:S05]  /*1ba60*/  BSYNC B0 ;  /* 0x0000000000007941 */ /* 0x000fea0003800000 */
.L_x_406:
[----:B------:R-:W-:Y:S05]  /*1ba70*/  BRA `(.L_x_408) ;  /* 0xffffffc800187947 */ /* 0x000fea000383ffff */
.L_x_314:
[----:B-1----:R1:W2:Y:S02]  /*1ba80*/  SYNCS.PHASECHK.TRANS64.TRYWAIT P0, [R7+URZ], R4 ;  /* 0x00000004070075a7 */ /* 0x0022a4000800017f */
[----:B--2---:R-:W-:Y:S05]  /*1ba90*/  @!P0 NANOSLEEP.SYNCS 0x989680 ;  /* 0x009896800000895d */ /* 0x004fea0003900000 */
[----:B------:R-:W2:Y:S02]  /*1baa0*/  @!P0 SYNCS.PHASECHK.TRANS64 P0, [R7+URZ], R4 ;  /* 0x00000004070085a7 */ /* 0x000ea4000800007f */
[----:B--2---:R-:W-:Y:S05]  /*1bab0*/  @!P0 BRA `(.L_x_314) ;  /* 0xfffffffc00f08947 */ /* 0x004fea000383ffff */
[----:B------:R-:W-:Y:S05]  /*1bac0*/  BRA `(.L_x_409) ;  /* 0xffffffc800547947 */ /* 0x000fea000383ffff */
.L_x_315:
[----:B-1----:R1:W2:Y:S02]  /*1bad0*/  SYNCS.PHASECHK.TRANS64.TRYWAIT P0, [R6+URZ], R5 ;  /* 0x00000005060075a7 */ /* 0x0022a4000800017f */
[----:B--2---:R-:W-:Y:S05]  /*1bae0*/  @!P0 NANOSLEEP.SYNCS 0x989680 ;  /* 0x009896800000895d */ /* 0x004fea0003900000 */
[----:B------:R-:W2:Y:S02]  /*1baf0*/  @!P0 SYNCS.PHASECHK.TRANS64 P0, [R6+URZ], R5 ;  /* 0x00000005060085a7 */ /* 0x000ea4000800007f */
[----:B--2---:R-:W-:Y:S05]  /*1bb00*/  @!P0 BRA `(.L_x_315) ;  /* 0xfffffffc00f08947 */ /* 0x004fea000383ffff */
[----:B------:R-:W-:Y:S05]  /*1bb10*/  BRA `(.L_x_410) ;  /* 0xffffffc8005c7947 */ /* 0x000fea000383ffff */
.L_x_333:
[----:B-1----:R1:W3:Y:S02]  /*1bb20*/  SYNCS.PHASECHK.TRANS64.TRYWAIT P2, [R12+URZ+0x38440], R3 ;  /* 0x038440030c0075a7 */ /* 0x0022e4000804017f */
[----:B---3--:R-:W-:Y:S05]  /*1bb30*/  @!P2 NANOSLEEP.SYNCS 0x989680 ;  /* 0x009896800000a95d */ /* 0x008fea0003900000 */
[----:B------:R-:W3:Y:S02]  /*1bb40*/  @!P2 SYNCS.PHASECHK.TRANS64 P2, [R12+URZ+0x38440], R3 ;  /* 0x038440030c00a5a7 */ /* 0x000ee4000804007f */
[----:B---3--:R-:W-:Y:S05]  /*1bb50*/  @!P2 BRA `(.L_x_333) ;  /* 0xfffffffc00f0a947 */ /* 0x008fea000383ffff */
[----:B------:R-:W-:Y:S05]  /*1bb60*/  BRA `(.L_x_411) ;  /* 0xffffffe400787947 */ /* 0x000fea000383ffff */
.L_x_339:
[----:B-1----:R1:W2:Y:S02]  /*1bb70*/  SYNCS.PHASECHK.TRANS64.TRYWAIT P0, [R3+URZ+0x38440], R0 ;  /* 0x03844000030075a7 */ /* 0x0022a4000800017f */
[----:B--2---:R-:W-:Y:S05]  /*1bb80*/  @!P0 NANOSLEEP.SYNCS 0x989680 ;  /* 0x009896800000895d */ /* 0x004fea0003900000 */
[----:B------:R-:W2:Y:S02]  /*1bb90*/  @!P0 SYNCS.PHASECHK.TRANS64 P0, [R3+URZ+0x38440], R0 ;  /* 0x03844000030085a7 */ /* 0x000ea4000800007f */
[----:B--2---:R-:W-:Y:S05]  /*1bba0*/  @!P0 BRA `(.L_x_339) ;  /* 0xfffffffc00f08947 */ /* 0x004fea000383ffff */
[----:B------:R-:W-:Y:S05]  /*1bbb0*/  BRA `(.L_x_412) ;  /* 0xffffffe400e07947 */ /* 0x000fea000383ffff */
.L_x_341:
[----:B-1----:R1:W2:Y:S02]  /*1bbc0*/  SYNCS.PHASECHK.TRANS64.TRYWAIT P0, [R3+URZ+0x38440], R0 ;  /* 0x03844000030075a7 */ /* 0x0022a4000800017f */
[----:B--2---:R-:W-:Y:S05]  /*1bbd0*/  @!P0 NANOSLEEP.SYNCS 0x989680 ;  /* 0x009896800000895d */ /* 0x004fea0003900000 */
[----:B------:R-:W2:Y:S02]  /*1bbe0*/  @!P0 SYNCS.PHASECHK.TRANS64 P0, [R3+URZ+0x38440], R0 ;  /* 0x03844000030085a7 */ /* 0x000ea4000800007f */
[----:B--2---:R-:W-:Y:S05]  /*1bbf0*/  @!P0 BRA `(.L_x_341) ;  /* 0xfffffffc00f08947 */ /* 0x004fea000383ffff */
[----:B------:R-:W-:Y:S05]  /*1bc00*/  BRA `(.L_x_413) ;  /* 0xffffffe400f87947 */ /* 0x000fea000383ffff */
.L_x_343:
[----:B-1----:R1:W2:Y:S02]  /*1bc10*/  SYNCS.PHASECHK.TRANS64.TRYWAIT P0, [R3+URZ+0x38440], R0 ;  /* 0x03844000030075a7 */ /* 0x0022a4000800017f */
[----:B--2---:R-:W-:Y:S05]  /*1bc20*/  @!P0 NANOSLEEP.SYNCS 0x989680 ;  /* 0x009896800000895d */ /* 0x004fea0003900000 */
[----:B------:R-:W2:Y:S02]  /*1bc30*/  @!P0 SYNCS.PHASECHK.TRANS64 P0, [R3+URZ+0x38440], R0 ;  /* 0x03844000030085a7 */ /* 0x000ea4000800007f */
[----:B--2---:R-:W-:Y:S05]  /*1bc40*/  @!P0 BRA `(.L_x_343) ;  /* 0xfffffffc00f08947 */ /* 0x004fea000383ffff */
[----:B------:R-:W-:Y:S05]  /*1bc50*/  BRA `(.L_x_414) ;  /* 0xffffffe800107947 */ /* 0x000fea000383ffff */
.L_x_345:
[----:B-1----:R1:W2:Y:S02]  /*1bc60*/  SYNCS.PHASECHK.TRANS64.TRYWAIT P0, [R3+URZ+0x38440], R0 ;  /* 0x03844000030075a7 */ /* 0x0022a4000800017f */
[----:B--2---:R-:W-:Y:S05]  /*1bc70*/  @!P0 NANOSLEEP.SYNCS 0x989680 ;  /* 0x009896800000895d */ /* 0x004fea0003900000 */
[----:B------:R-:W2:Y:S02]  /*1bc80*/  @!P0 SYNCS.PHASECHK.TRANS64 P0, [R3+URZ+0x38440], R0 ;  /* 0x03844000030085a7 */ /* 0x000ea4000800007f */
[----:B--2---:R-:W-:Y:S05]  /*1bc90*/  @!P0 BRA `(.L_x_345) ;  /* 0xfffffffc00f08947 */ /* 0x004fea000383ffff */
[----:B------:R-:W-:Y:S05]  /*1bca0*/  BRA `(.L_x_415) ;  /* 0xffffffe800287947 */ /* 0x000fea000383ffff */
.L_x_347:
[----:B-1----:R1:W2:Y:S02]  /*1bcb0*/  SYNCS.PHASECHK.TRANS64.TRYWAIT P0, [R3+URZ+0x38440], R0 ;  /* 0x03844000030075a7 */ /* 0x0022a4000800017f */
[----:B--2---:R-:W-:Y:S05]  /*1bcc0*/  @!P0 NANOSLEEP.SYNCS 0x989680 ;  /* 0x009896800000895d */ /* 0x004fea0003900000 */
[----:B------:R-:W2:Y:S02]  /*1bcd0*/  @!P0 SYNCS.PHASECHK.TRANS64 P0, [R3+URZ+0x38440], R0 ;  /* 0x03844000030085a7 */ /* 0x000ea4000800007f */
[----:B--2---:R-:W-:Y:S05]  /*1bce0*/  @!P0 BRA `(.L_x_347) ;  /* 0xfffffffc00f08947 */ /* 0x004fea000383ffff */
[----:B------:R-:W-:Y:S05]  /*1bcf0*/  BRA `(.L_x_416) ;  /* 0xffffffe800407947 */ /* 0x000fea000383ffff */
.L_x_349:
[----:B-1----:R1:W2:Y:S02]  /*1bd00*/  SYNCS.PHASECHK.TRANS64.TRYWAIT P0, [R3+URZ+0x38440], R0 ;  /* 0x03844000030075a7 */ /* 0x0022a4000800017f */
[----:B--2---:R-:W-:Y:S05]  /*1bd10*/  @!P0 NANOSLEEP.SYNCS 0x989680 ;  /* 0x009896800000895d */ /* 0x004fea0003900000 */
[----:B------:R-:W2:Y:S02]  /*1bd20*/  @!P0 SYNCS.PHASECHK.TRANS64 P0, [R3+URZ+0x38440], R0 ;  /* 0x03844000030085a7 */ /* 0x000ea4000800007f */
[----:B--2---:R-:W-:Y:S05]  /*1bd30*/  @!P0 BRA `(.L_x_349) ;  /* 0xfffffffc00f08947 */ /* 0x004fea000383ffff */
[----:B------:R-:W-:Y:S05]  /*1bd40*/  BRA `(.L_x_417) ;  /* 0xffffffe800587947 */ /* 0x000fea000383ffff */
.L_x_351:
[----:B-1----:R1:W2:Y:S02]  /*1bd50*/  SYNCS.PHASECHK.TRANS64.TRYWAIT P0, [R3+URZ+0x38440], R0 ;  /* 0x03844000030075a7 */ /* 0x0022a4000800017f */
[----:B--2---:R-:W-:Y:S05]  /*1bd60*/  @!P0 NANOSLEEP.SYNCS 0x989680 ;  /* 0x009896800000895d */ /* 0x004fea0003900000 */
[----:B------:R-:W2:Y:S02]  /*1bd70*/  @!P0 SYNCS.PHASECHK.TRANS64 P0, [R3+URZ+0x38440], R0 ;  /* 0x03844000030085a7 */ /* 0x000ea4000800007f */
[----:B--2---:R-:W-:Y:S05]  /*1bd80*/  @!P0 BRA `(.L_x_351) ;  /* 0xfffffffc00f08947 */ /* 0x004fea000383ffff */
[----:B------:R-:W-:Y:S05]  /*1bd90*/  BRA `(.L_x_418) ;  /* 0xffffffe800707947 */ /* 0x000fea000383ffff */
        .weak           $__internal_0_$__cuda_sm20_div_u64
        .type           $__internal_0_$__cuda_sm20_div_u64,@function
        .size           $__internal_0_$__cuda_sm20_div_u64,(.L_x_330 - $__internal_0_$__cuda_sm20_div_u64)
$__internal_0_$__cuda_sm20_div_u64:
[----:B------:R-:W1:Y:S08]  /*1bda0*/  I2F.U64.RP R11, R24 ;  /* 0x00000018000b7312 */ /* 0x000e700000309000 */
[----:B-1----:R-:W1:Y:S02]  /*1bdb0*/  MUFU.RCP R11, R11 ;  /* 0x0000000b000b7308 */ /* 0x002e640000001000 */
[----:B-1----:R-:W-:-:S06]  /*1bdc0*/  VIADD R16, R11, 0x1ffffffe ;  /* 0x1ffffffe0b107836 */ /* 0x002fcc0000000000 */
[----:B------:R-:W1:Y:S02]  /*1bdd0*/  F2I.U64.TRUNC R16, R16 ;  /* 0x0000001000107311 */ /* 0x000e64000020d800 */
[----:B-1----:R-:W-:-:S04]  /*1bde0*/  IMAD.WIDE.U32 R18, R16, R24, RZ ;  /* 0x0000001810127225 */ /* 0x002fc800078e00ff */
[C---:B------:R-:W-:Y:S01]  /*1bdf0*/  IMAD R13, R16.reuse, R25, R19 ;  /* 0x00000019100d7224 */ /* 0x040fe200078e0213 */
[----:B------:R-:W-:Y:S01]  /*1be00*/  IADD3 R27, P1, RZ, -R18, RZ ;  /* 0x80000012ff1b7210 */ /* 0x000fe20007f3e0ff */
[----:B------:R-:W-:Y:S02]  /*1be10*/  IMAD.MOV.U32 R19, RZ, RZ, R16 ;  /* 0x000000ffff137224 */ /* 0x000fe400078e0010 */
[----:B------:R-:W-:Y:S02]  /*1be20*/  IMAD R13, R17, R24, R13 ;  /* 0x00000018110d7224 */ /* 0x000fe400078e020d */
[----:B------:R-:W-:-:S03]  /*1be30*/  IMAD.HI.U32 R18, R16, R27, RZ ;  /* 0x0000001b10127227 */ /* 0x000fc600078e00ff */
[----:B------:R-:W-:-:S05]  /*1be40*/  IADD3.X R13, RZ, ~R13, RZ, P1, !PT ;  /* 0x8000000dff0d7210 */ /* 0x000fca0000ffe4ff */
[----:B------:R-:W-:-:S04]  /*1be50*/  IMAD.WIDE.U32 R18, P1, R16, R13, R18 ;  /* 0x0000000d10127225 */ /* 0x000fc80007820012 */
[C---:B------:R-:W-:Y:S02]  /*1be60*/  IMAD R29, R17.reuse, R13, RZ ;  /* 0x0000000d111d7224 */ /* 0x040fe400078e02ff */
[----:B------:R-:W-:-:S04]  /*1be70*/  IMAD.HI.U32 R18, P2, R17, R27, R18 ;  /* 0x0000001b11127227 */ /* 0x000fc80007840012 */
[----:B------:R-:W-:Y:S01]  /*1be80*/  IMAD.HI.U32 R11, R17, R13, RZ ;  /* 0x0000000d110b7227 */ /* 0x000fe200078e00ff */
[----:B------:R-:W-:-:S04]  /*1be90*/  IADD3 R19, P3, R29, R18, RZ ;  /* 0x000000121d137210 */ /* 0x000fc80007f7e0ff */
[----:B------:R-:W-:Y:S01]  /*1bea0*/  IADD3.X R11, R11, R17, RZ, P1, !PT ;  /* 0x000000110b0b7210 */ /* 0x000fe20000ffe4ff */
[----:B------:R-:W-:-:S03]  /*1beb0*/  IMAD.WIDE.U32 R16, R19, R24, RZ ;  /* 0x0000001813107225 */ /* 0x000fc600078e00ff */
[----:B------:R-:W-:Y:S01]  /*1bec0*/  IADD3.X R11, RZ, RZ, R11, P3, P2 ;  /* 0x000000ffff0b7210 */ /* 0x000fe20001fe440b */
[----:B------:R-:W-:Y:S01]  /*1bed0*/  IMAD R14, R19, R25, R17 ;  /* 0x00000019130e7224 */ /* 0x000fe200078e0211 */
[----:B------:R-:W-:Y:S01]  /*1bee0*/  IADD3 R13, P1, RZ, -R16, RZ ;  /* 0x80000010ff0d7210 */ /* 0x000fe20007f3e0ff */
[----:B------:R-:W-:Y:S02]  /*1bef0*/  IMAD.MOV.U32 R17, RZ, RZ, RZ ;  /* 0x000000ffff117224 */ /* 0x000fe400078e00ff */
[----:B------:R-:W-:Y:S02]  /*1bf00*/  IMAD R14, R11, R24, R14 ;  /* 0x000000180b0e7224 */ /* 0x000fe400078e020e */
[----:B------:R-:W-:-:S04]  /*1bf10*/  IMAD.HI.U32 R18, R19, R13, RZ ;  /* 0x0000000d13127227 */ /* 0x000fc800078e00ff */
[----:B------:R-:W-:-:S04]  /*1bf20*/  IMAD.X R14, RZ, RZ, ~R14, P1 ;  /* 0x000000ffff0e7224 */ /* 0x000fc800008e0e0e */
[----:B------:R-:W-:-:S04]  /*1bf30*/  IMAD.WIDE.U32 R18, P1, R19, R14, R18 ;  /* 0x0000000e13127225 */ /* 0x000fc80007820012 */
[C---:B------:R-:W-:Y:S02]  /*1bf40*/  IMAD R16, R11.reuse, R14, RZ ;  /* 0x0000000e0b107224 */ /* 0x040fe400078e02ff */
[----:B------:R-:W-:-:S04]  /*1bf50*/  IMAD.HI.U32 R13, P2, R11, R13, R18 ;  /* 0x0000000d0b0d7227 */ /* 0x000fc80007840012 */
[----:B------:R-:W-:Y:S01]  /*1bf60*/  IMAD.HI.U32 R14, R11, R14, RZ ;  /* 0x0000000e0b0e7227 */ /* 0x000fe200078e00ff */
[----:B------:R-:W-:-:S04]  /*1bf70*/  IADD3 R13, P3, R16, R13, RZ ;  /* 0x0000000d100d7210 */ /* 0x000fc80007f7e0ff */
[----:B------:R-:W-:Y:S01]  /*1bf80*/  IADD3.X R11, R14, R11, RZ, P1, !PT ;  /* 0x0000000b0e0b7210 */ /* 0x000fe20000ffe4ff */
[----:B------:R-:W-:-:S03]  /*1bf90*/  IMAD.HI.U32 R16, R13, UR14, RZ ;  /* 0x0000000e0d107c27 */ /* 0x000fc6000f8e00ff */
[----:B------:R-:W-:Y:S01]  /*1bfa0*/  IADD3.X R11, RZ, RZ, R11, P3, P2 ;  /* 0x000000ffff0b7210 */ /* 0x000fe20001fe440b */
[----:B------:R-:W-:-:S04]  /*1bfb0*/  IMAD.WIDE.U32 R16, R13, UR22, R16 ;  /* 0x000000160d107c25 */ /* 0x000fc8000f8e0010 */
[C---:B------:R-:W-:Y:S02]  /*1bfc0*/  IMAD R14, R11.reuse, UR22, RZ ;  /* 0x000000160b0e7c24 */ /* 0x040fe4000f8e02ff */
[----:B------:R-:W-:-:S04]  /*1bfd0*/  IMAD.HI.U32 R13, P1, R11, UR14, R16 ;  /* 0x0000000e0b0d7c27 */ /* 0x000fc8000f820010 */
[----:B------:R-:W-:Y:S01]  /*1bfe0*/  IMAD.HI.U32 R11, R11, UR22, RZ ;  /* 0x000000160b0b7c27 */ /* 0x000fe2000f8e00ff */
[----:B------:R-:W-:-:S04]  /*1bff0*/  IADD3 R13, P2, R14, R13, RZ ;  /* 0x0000000d0e0d7210 */ /* 0x000fc80007f5e0ff */
[----:B------:R-:W-:Y:S01]  /*1c000*/  IADD3.X R11, R11, RZ, RZ, P1, !PT ;  /* 0x000000ff0b0b7210 */ /* 0x000fe20000ffe4ff */
[----:B------:R-:W-:-:S04]  /*1c010*/  IMAD.WIDE.U32 R16, R13, R24, RZ ;  /* 0x000000180d107225 */ /* 0x000fc800078e00ff */
[----:B------:R-:W-:Y:S01]  /*1c020*/  IMAD.X R11, RZ, RZ, R11, P2 ;  /* 0x000000ffff0b7224 */ /* 0x000fe200010e060b */
[----:B------:R-:W-:Y:S01]  /*1c030*/  IADD3 R18, P2, -R16, UR14, RZ ;  /* 0x0000000e10127c10 */ /* 0x000fe2000ff5e1ff */
[----:B------:R-:W-:-:S03]  /*1c040*/  IMAD R14, R13, R25, R17 ;  /* 0x000000190d0e7224 */ /* 0x000fc600078e0211 */
[-C--:B------:R-:W-:Y:S01]  /*1c050*/  ISETP.GE.U32.AND P1, PT, R18, R24.reuse, PT ;  /* 0x000000181200720c */ /* 0x080fe20003f26070 */
[----:B------:R-:W-:Y:S02]  /*1c060*/  IMAD R11, R11, R24, R14 ;  /* 0x000000180b0b7224 */ /* 0x000fe400078e020e */
[----:B------:R-:W-:-:S03]  /*1c070*/  VIADD R14, R13, 0x1 ;  /* 0x000000010d0e7836 */ /* 0x000fc60000000000 */
[----:B------:R-:W-:Y:S02]  /*1c080*/  IADD3.X R17, ~R11, UR22, RZ, P2, !PT ;  /* 0x000000160b117c10 */ /* 0x000fe400097fe5ff */
[-C--:B------:R-:W-:Y:S02]  /*1c090*/  IADD3 R11, P2, -R24, R18.reuse, RZ ;  /* 0x00000012180b7210 */ /* 0x080fe40007f5e1ff */
[----:B------:R-:W-:Y:S02]  /*1c0a0*/  ISETP.GE.U32.AND.EX P1, PT, R17, R25, PT, P1 ;  /* 0x000000191100720c */ /* 0x000fe40003f26110 */
[-C--:B------:R-:W-:Y:S02]  /*1c0b0*/  IADD3.X R16, ~R25, R17.reuse, RZ, P2, !PT ;  /* 0x0000001119107210 */ /* 0x080fe400017fe5ff */
[----:B------:R-:W-:Y:S02]  /*1c0c0*/  SEL R11, R11, R18, P1 ;  /* 0x000000120b0b7207 */ /* 0x000fe40000800000 */
[----:B------:R-:W-:-:S02]  /*1c0d0*/  SEL R16, R16, R17, P1 ;  /* 0x0000001110107207 */ /* 0x000fc40000800000 */
[----:B------:R-:W-:Y:S01]  /*1c0e0*/  SEL R14, R14, R13, P1 ;  /* 0x0000000d0e0e7207 */ /* 0x000fe20000800000 */
[----:B------:R-:W-:Y:S01]  /*1c0f0*/  IMAD.MOV.U32 R13, RZ, RZ, 0x0 ;  /* 0x00000000ff0d7424 */ /* 0x000fe200078e00ff */
[----:B------:R-:W-:Y:S02]  /*1c100*/  ISETP.GE.U32.AND P1, PT, R11, R24, PT ;  /* 0x000000180b00720c */ /* 0x000fe40003f26070 */
[----:B------:R-:W-:Y:S02]  /*1c110*/  ISETP.NE.U32.AND P2, PT, R24, RZ, PT ;  /* 0x000000ff1800720c */ /* 0x000fe40003f45070 */
[----:B------:R-:W-:Y:S02]  /*1c120*/  IADD3 R11, R14, 0x1, RZ ;  /* 0x000000010e0b7810 */ /* 0x000fe40007ffe0ff */
[----:B------:R-:W-:Y:S02]  /*1c130*/  ISETP.GE.U32.AND.EX P1, PT, R16, R25, PT, P1 ;  /* 0x000000191000720c */ /* 0x000fe40003f26110 */
[----:B------:R-:W-:-:S02]  /*1c140*/  ISETP.NE.AND.EX P2, PT, R25, RZ, PT, P2 ;  /* 0x000000ff1900720c */ /* 0x000fc40003f45320 */
[----:B------:R-:W-:-:S04]  /*1c150*/  SEL R11, R11, R14, P1 ;  /* 0x0000000e0b0b7207 */ /* 0x000fc80000800000 */
[----:B------:R-:W-:Y:S01]  /*1c160*/  SEL R11, R11, 0xffffffff, P2 ;  /* 0xffffffff0b0b7807 */ /* 0x000fe20001000000 */
[----:B------:R-:W-:Y:S06]  /*1c170*/  RET.REL.NODEC R12 `(_ZN7cutlass13device_kernelINS_4gemm6kernel13GemmUniversalINS1_17GroupProblemShapeIN4cute5tupleIJiiiEEEEENS1_10collective13CollectiveMmaINS1_39MainloopSm90ArrayTmaGmmaWarpSpecializedILi3ENS6_IJNS5_1CILi2EEENSC_ILi1EEESE_EEENS1_55KernelPtrArrayTmaWarpSpecializedCooperativeFP8FastAccumEEENS6_IJNSC_ILi256EEESI_NSC_ILi128EEEEEENS_12float_e4m3_tEPNS6_IJlSE_NSC_ILi0EEEEEESL_SO_NS5_8TiledMMAINS5_8MMA_AtomIJNS5_4SM904GMMA31MMA_64x256x32_F32E4M3E4M3_SS_TNILNSS_7ScaleInE1ELSU_1EEEEEENS5_6LayoutISF_NS6_IJSE_SM_SM_EEEEENS6_IJNS5_10UnderscoreES10_S10_EEEEENS5_13SM90_TMA_LOADENS5_14ComposedLayoutINS5_7SwizzleILi3ELi4ELi3EEENS5_18smem_ptr_flag_bitsILi8EEENSX_INS6_IJNSC_ILi8EEESJ_EEENS6_IJSJ_SE_EEEEEEEvNS5_8identityENS5_23SM90_TMA_LOAD_MULTICASTES1D_vS1E_EENS_8epilogue10collective18CollectiveEpilogueINS1H_30Sm90PtrArrayTmaWarpSpecializedILi4ELi2ELi16ELb1ELb0ELi2EEEJSK_NS6_IJSJ_NSC_ILi32EEEEEENS_6half_tEPNS6_IJSE_lSM_EEES1O_S1Q_NS1H_6fusion15FusionCallbacksIS1L_NS1R_17LinearCombinationIS1O_fS1O_fLNS_15FloatRoundStyleE2EEESK_S1N_JEEES13_NS14_IS16_NS17_ILi16EEENSX_INS6_IJNSC_ILi64EEES19_EEENS6_IJSE_S1Y_EEEEEEENS5_17SM75_U16x8_LDSM_TENS5_14SM90_TMA_STOREES22_NS5_17SM90_U16x8_STSM_TENS5_9Copy_AtomIJNS5_17SM90_U32x4_STSM_NES1O_EEEvEEEvvEEEEvNT_6ParamsE) ;  /* 0xfffffe3c0ca07950 */ /* 0x000fec0003c3ffff */
.L_x_330:
[----:B------:R-:W-:Y:S01]  /*1c180*/  UMOV UR24, UR32 ;  /* 0x0000002000187c82 */ /* 0x000fe20008000000 */
[----:B------:R-:W-:Y:S02]  /*1c190*/  UMOV UR25, UR35 ;  /* 0x0000002300197c82 */ /* 0x000fe40008000000 */
[----:B------:R-:W1:Y:S08]  /*1c1a0*/  I2F.U64.RP R11, UR24 ;  /* 0x00000018000b7d12 */ /* 0x000e700008309000 */
[----:B-1----:R-:W1:Y:S02]  /*1c1b0*/  MUFU.RCP R11, R11 ;  /* 0x0000000b000b7308 */ /* 0x002e640000001000 */
[----:B-1----:R-:W-:-:S06]  /*1c1c0*/  IADD3 R2, R11, 0x1ffffffe, RZ ;  /* 0x1ffffffe0b027810 */ /* 0x002fcc0007ffe0ff */
[----:B------:R-:W1:Y:S02]  /*1c1d0*/  F2I.U64.TRUNC R2, R2 ;  /* 0x0000000200027311 */ /* 0x000e64000020d800 */
[----:B-1----:R-:W-:Y:S01]  /*1c1e0*/  R2UR UR24, R2 ;  /* 0x00000000021872ca */ /* 0x002fe200000e0000 */
[----:B------:R-:W-:Y:S01]  /*1c1f0*/  IMAD.MOV.U32 R2, RZ, RZ, R12 ;  /* 0x000000ffff027224 */ /* 0x000fe200078e000c */
[----:B------:R-:W-:Y:S02]  /*1c200*/  R2UR UR25, R3 ;  /* 0x00000000031972ca */ /* 0x000fe400000e0000 */
[----:B------:R-:W-:-:S09]  /*1c210*/  MOV R3, 0x0 ;  /* 0x0000000000037802 */ /* 0x000fd20000000f00 */
[----:B------:R-:W-:-:S04]  /*1c220*/  UIMAD.WIDE.U32 UR26, UR24, UR32, URZ ;  /* 0x00000020181a72a5 */ /* 0x000fc8000f8e003f */
[----:B------:R-:W-:Y:S02]  /*1c230*/  UIMAD UR27, UR24, UR35, UR27 ;  /* 0x00000023181b72a4 */ /* 0x000fe4000f8e021b */
[----:B------:R-:W-:Y:S02]  /*1c240*/  UIADD3 UR36, UP1, URZ, -UR26, URZ ;  /* 0x8000001a3f247290 */ /* 0x000fe4000ff3e03f */
[----:B------:R-:W-:Y:S02]  /*1c250*/  UIMAD UR28, UR25, UR32, UR27 ;  /* 0x00000020191c72a4 */ /* 0x000fe4000f8e021b */
[----:B------:R-:W-:Y:S02]  /*1c260*/  UIMAD.WIDE.U32 UR26, UR24, UR36, URZ ;  /* 0x00000024181a72a5 */ /* 0x000fe4000f8e003f */
[----:B------:R-:W-:-:S05]  /*1c270*/  UIADD3.X UR37, URZ, ~UR28, URZ, UP1, !UPT ;  /* 0x8000001c3f257290 */ /* 0x000fca0008ffe43f */
[----:B------:R-:W-:Y:S01]  /*1c280*/  UMOV UR26, UR27 ;  /* 0x0000001b001a7c82 */ /* 0x000fe20008000000 */
[----:B------:R-:W-:Y:S02]  /*1c290*/  UMOV UR27, UR24 ;  /* 0x00000018001b7c82 */ /* 0x000fe40008000000 */
[----:B------:R-:W-:Y:S02]  /*1c2a0*/  UIMAD.WIDE.U32 UR28, UP1, UR24, UR37, UR26 ;  /* 0x00000025181c72a5 */ /* 0x000fe4000f82001a */
[----:B------:R-:W-:Y:S02]  /*1c2b0*/  UIMAD.WIDE.U32 UR26, UR25, UR37, URZ ;  /* 0x00000025191a72a5 */ /* 0x000fe4000f8e003f */
[----:B------:R-:W-:Y:S02]  /*1c2c0*/  UIMAD.WIDE.U32 UR28, UP2, UR25, UR36, UR28 ;  /* 0x00000024191c72a5 */ /* 0x000fe4000f84001c */
[----:B------:R-:W-:Y:S02]  /*1c2d0*/  UIMAD UR37, UR25, UR37, URZ ;  /* 0x00000025192572a4 */ /* 0x000fe4000f8e023f */
[----:B------:R-:W-:-:S02]  /*1c2e0*/  UIADD3.X UR26, UR27, UR25, URZ, UP1, !UPT ;  /* 0x000000191b1a7290 */ /* 0x000fc40008ffe43f */
[----:B------:R-:W-:-:S04]  /*1c2f0*/  UIADD3 UR29, UP4, UR37, UR29, URZ ;  /* 0x0000001d251d7290 */ /* 0x000fc8000ff9e03f */
[----:B------:R-:W-:Y:S02]  /*1c300*/  UIMAD.WIDE.U32 UR24, UR29, UR32, URZ ;  /* 0x000000201d1872a5 */ /* 0x000fe4000f8e003f */
[----:B------:R-:W-:Y:S02]  /*1c310*/  UIADD3.X UR36, URZ, URZ, UR26, UP4, UP2 ;  /* 0x0000003f3f247290 */ /* 0x000fe4000a7e441a */
[----:B------:R-:W-:Y:S02]  /*1c320*/  UIMAD UR25, UR29, UR35, UR25 ;  /* 0x000000231d1972a4 */ /* 0x000fe4000f8e0219 */
[----:B------:R-:W-:Y:S02]  /*1c330*/  UIADD3 UR37, UP1, URZ, -UR24, URZ ;  /* 0x800000183f257290 */ /* 0x000fe4000ff3e03f */
[----:B------:R-:W-:Y:S02]  /*1c340*/  UIMAD UR26, UR36, UR32, UR25 ;  /* 0x00000020241a72a4 */ /* 0x000fe4000f8e0219 */
[----:B------:R-:W-:-:S02]  /*1c350*/  UIMAD.WIDE.U32 UR24, UR29, UR37, URZ ;  /* 0x000000251d1872a5 */ /* 0x000fc4000f8e003f */
[----:B------:R-:W-:-:S05]  /*1c360*/  UIADD3.X UR38, URZ, ~UR26, URZ, UP1, !UPT ;  /* 0x8000001a3f267290 */ /* 0x000fca0008ffe43f */
[----:B------:R-:W-:Y:S01]  /*1c370*/  UMOV UR28, UR25 ;  /* 0x00000019001c7c82 */ /* 0x000fe20008000000 */
[----:B------:R-:W-:Y:S02]  /*1c380*/  UIMAD.WIDE.U32 UR24, UR36, UR38, URZ ;  /* 0x00000026241872a5 */ /* 0x000fe4000f8e003f */
[----:B------:R-:W-:Y:S02]  /*1c390*/  UIMAD.WIDE.U32 UR26, UP1, UR29, UR38, UR28 ;  /* 0x000000261d1a72a5 */ /* 0x000fe4000f82001c */
[----:B------:R-:W-:Y:S02]  /*1c3a0*/  UIMAD UR28, UR36, UR38, URZ ;  /* 0x00000026241c72a4 */ /* 0x000fe4000f8e023f */
[----:B------:R-:W-:Y:S02]  /*1c3b0*/  UIMAD.WIDE.U32 UR26, UP2, UR36, UR37, UR26 ;  /* 0x00000025241a72a5 */ /* 0x000fe4000f84001a */
[----:B------:R-:W-:Y:S02]  /*1c3c0*/  UIADD3.X UR36, UR25, UR36, URZ, UP1, !UPT ;  /* 0x0000002419247290 */ /* 0x000fe40008ffe43f */
[----:B------:R-:W-:Y:S01]  /*1c3d0*/  UIADD3 UR28, UP4, UR28, UR27, URZ ;  /* 0x0000001b1c1c7290 */ /* 0x000fe2000ff9e03f */
[----:B------:R-:W-:-:S03]  /*1c3e0*/  UMOV UR25, URZ ;  /* 0x0000003f00197c82 */ /* 0x000fc60008000000 */
[----:B------:R-:W-:Y:S02]  /*1c3f0*/  UIMAD.WIDE.U32 UR26, UR28, UR33, URZ ;  /* 0x000000211c1a72a5 */ /* 0x000fe4000f8e003f */
[----:B------:R-:W-:-:S05]  /*1c400*/  UIADD3.X UR36, URZ, URZ, UR36, UP4, UP2 ;  /* 0x0000003f3f247290 */ /* 0x000fca000a7e4424 */
[----:B------:R-:W-:Y:S01]  /*1c410*/  UMOV UR24, UR27 ;  /* 0x0000001b00187c82 */ /* 0x000fe20008000000 */
[----:B------:R-:W-:Y:S02]  /*1c420*/  UIMAD.WIDE.U32 UR26, UR36, UR34, URZ ;  /* 0x00000022241a72a5 */ /* 0x000fe4000f8e003f */
[----:B------:R-:W-:Y:S02]  /*1c430*/  UIMAD.WIDE.U32 UR24, UR28, UR34, UR24 ;  /* 0x000000221c1872a5 */ /* 0x000fe4000f8e0018 */
[----:B------:R-:W-:Y:S02]  /*1c440*/  UIMAD UR28, UR36, UR34, URZ ;  /* 0x00000022241c72a4 */ /* 0x000fe4000f8e023f */
[----:B------:R-:W-:-:S04]  /*1c450*/  UIMAD.WIDE.U32 UR24, UP1, UR36, UR33, UR24 ;  /* 0x00000021241872a5 */ /* 0x000fc8000f820018 */
[----:B------:R-:W-:Y:S02]  /*1c460*/  UIADD3 UR28, UP2, UR28, UR25, URZ ;  /* 0x000000191c1c7290 */ /* 0x000fe4000ff5e03f */
[----:B------:R-:W-:Y:S02]  /*1c470*/  UIADD3.X UR26, UR27, URZ, URZ, UP1, !UPT ;  /* 0x0000003f1b1a7290 */ /* 0x000fe40008ffe43f */
[----:B------:R-:W-:Y:S02]  /*1c480*/  UIMAD.WIDE.U32 UR24, UR28, UR32, URZ ;  /* 0x000000201c1872a5 */ /* 0x000fe4000f8e003f */
[----:B------:R-:W-:Y:S02]  /*1c490*/  UIADD3.X UR26, URZ, UR26, URZ, UP2, !UPT ;  /* 0x0000001a3f1a7290 */ /* 0x000fe400097fe43f */
[----:B------:R-:W-:Y:S02]  /*1c4a0*/  UIMAD UR25, UR28, UR35, UR25 ;  /* 0x000000231c1972a4 */ /* 0x000fe4000f8e0219 */
[----:B------:R-:W-:-:S02]  /*1c4b0*/  UIADD3 UR27, UP2, -UR24, UR33, URZ ;  /* 0x00000021181b7290 */ /* 0x000fc4000ff5e13f */
[----:B------:R-:W-:Y:S02]  /*1c4c0*/  UIMAD UR25, UR26, UR32, UR25 ;  /* 0x000000201a1972a4 */ /* 0x000fe4000f8e0219 */
[----:B------:R-:W-:Y:S02]  /*1c4d0*/  UISETP.GE.U32.AND UP1, UPT, UR27, UR32, UPT ;  /* 0x000000201b00728c */ /* 0x000fe4000bf26070 */
[----:B------:R-:W-:Y:S02]  /*1c4e0*/  UIADD3.X UR34, ~UR25, UR34, URZ, UP2, !UPT ;  /* 0x0000002219227290 */ /* 0x000fe400097fe53f */
[----:B------:R-:W-:Y:S02]  /*1c4f0*/  UIADD3 UR25, UP2, -UR32, UR27, URZ ;  /* 0x0000001b20197290 */ /* 0x000fe4000ff5e13f */
[----:B------:R-:W-:Y:S02]  /*1c500*/  UISETP.GE.U32.AND.EX UP1, UPT, UR34, UR35, UPT, UP1 ;  /* 0x000000232200728c */ /* 0x000fe4000bf26110 */
[----:B------:R-:W-:-:S02]  /*1c510*/  UIADD3 UR24, UR28, 0x1, URZ ;  /* 0x000000011c187890 */ /* 0x000fc4000fffe03f */
[----:B------:R-:W-:Y:S02]  /*1c520*/  UIADD3.X UR26, ~UR35, UR34, URZ, UP2, !UPT ;  /* 0x00000022231a7290 */ /* 0x000fe400097fe53f */
[----:B------:R-:W-:Y:S02]  /*1c530*/  USEL UR25, UR25, UR27, UP1 ;  /* 0x0000001b19197287 */ /* 0x000fe40008800000 */
[----:B------:R-:W-:Y:S02]  /*1c540*/  USEL UR26, UR26, UR34, UP1 ;  /* 0x000000221a1a7287 */ /* 0x000fe40008800000 */
[----:B------:R-:W-:Y:S02]  /*1c550*/  USEL UR28, UR24, UR28, UP1 ;  /* 0x0000001c181c7287 */ /* 0x000fe40008800000 */
[----:B------:R-:W-:Y:S02]  /*1c560*/  UISETP.GE.U32.AND UP1, UPT, UR25, UR32, UPT ;  /* 0x000000201900728c */ /* 0x000fe4000bf26070 */
[----:B------:R-:W-:-:S02]  /*1c570*/  UISETP.NE.U32.AND UP2, UPT, UR32, URZ, UPT ;  /* 0x0000003f2000728c */ /* 0x000fc4000bf45070 */
[----:B------:R-:W-:Y:S02]  /*1c580*/  UIADD3 UR24, UR28, 0x1, URZ ;  /* 0x000000011c187890 */ /* 0x000fe4000fffe03f */
[----:B------:R-:W-:Y:S02]  /*1c590*/  UISETP.GE.U32.AND.EX UP1, UPT, UR26, UR35, UPT, UP1 ;  /* 0x000000231a00728c */ /* 0x000fe4000bf26110 */
[----:B------:R-:W-:Y:S02]  /*1c5a0*/  UISETP.NE.AND.EX UP2, UPT, UR35, URZ, UPT, UP2 ;  /* 0x0000003f2300728c */ /* 0x000fe4000bf45320 */
[----:B------:R-:W-:-:S04]  /*1c5b0*/  USEL UR24, UR24, UR28, UP1 ;  /* 0x0000001c18187287 */ /* 0x000fc80008800000 */
[----:B------:R-:W-:Y:S01]  /*1c5c0*/  USEL UR25, UR24, 0xffffffff, UP2 ;  /* 0xffffffff18197887 */ /* 0x000fe20009000000 */
[----:B------:R-:W-:Y:S11]  /*1c5d0*/  RET.REL.NODEC R2 `(_ZN7cutlass13device_kernelINS_4gemm6kernel13GemmUniversalINS1_17GroupProblemShapeIN4cute5tupleIJiiiEEEEENS1_10collective13CollectiveMmaINS1_39MainloopSm90ArrayTmaGmmaWarpSpecializedILi3ENS6_IJNS5_1CILi2EEENSC_ILi1EEESE_EEENS1_55KernelPtrArrayTmaWarpSpecializedCooperativeFP8FastAccumEEENS6_IJNSC_ILi256EEESI_NSC_ILi128EEEEEENS_12float_e4m3_tEPNS6_IJlSE_NSC_ILi0EEEEEESL_SO_NS5_8TiledMMAINS5_8MMA_AtomIJNS5_4SM904GMMA31MMA_64x256x32_F32E4M3E4M3_SS_TNILNSS_7ScaleInE1ELSU_1EEEEEENS5_6LayoutISF_NS6_IJSE_SM_SM_EEEEENS6_IJNS5_10UnderscoreES10_S10_EEEEENS5_13SM90_TMA_LOADENS5_14ComposedLayoutINS5_7SwizzleILi3ELi4ELi3EEENS5_18smem_ptr_flag_bitsILi8EEENSX_INS6_IJNSC_ILi8EEESJ_EEENS6_IJSJ_SE_EEEEEEEvNS5_8identityENS5_23SM90_TMA_LOAD_MULTICASTES1D_vS1E_EENS_8epilogue10collective18CollectiveEpilogueINS1H_30Sm90PtrArrayTmaWarpSpecializedILi4ELi2ELi16ELb1ELb0ELi2EEEJSK_NS6_IJSJ_NSC_ILi32EEEEEENS_6half_tEPNS6_IJSE_lSM_EEES1O_S1Q_NS1H_6fusion15FusionCallbacksIS1L_NS1R_17LinearCombinationIS1O_fS1O_fLNS_15FloatRoundStyleE2EEESK_S1N_JEEES13_NS14_IS16_NS17_ILi16EEENSX_INS6_IJNSC_ILi64EEES19_EEENS6_IJSE_S1Y_EEEEEEENS5_17SM75_U16x8_LDSM_TENS5_14SM90_TMA_STOREES22_NS5_17SM90_U16x8_STSM_TENS5_9Copy_AtomIJNS5_17SM90_U32x4_STSM_NES1O_EEEvEEEvvEEEEvNT_6ParamsE) ;  /* 0xfffffe3802887950 */ /* 0x000ff60003c3ffff */
.L_x_419:
[----:B------:R-:W-:-:S00]  /*1c5e0*/  BRA `(.L_x_419) ;  /* 0xfffffffc00fc7947 */ /* 0x000fc0000383ffff */
[----:B------:R-:W-:-:S00]  /*1c5f0*/  NOP ;  /* 0x0000000000007918 */ /* 0x000fc00000000000 */
        /* <DEDUP_REMOVED lines=8> */
.L_x_420:


//--------------------- .nv.global.init           --------------------------
	.section	.nv.global.init,"aw",@progbits
.nv.global.init:
	.type		$str$24,@object
	.size		$str$24,($str$25 - $str$24)
$str$24:
        /*0000*/ 	.byte	0x28, 0x61, 0x64, 0x64, 0x72, 0x65, 0x73, 0x73, 0x20, 0x26, 0x20, 0x6d, 0x61, 0x73, 0x6b, 0x29
        /*0010*/ 	.byte	0x20, 0x3d, 0x3d, 0x20, 0x30, 0x00
	.type		$str$25,@object
	.size		$str$25,(__unnamed_1 - $str$25)
$str$25:
        /*0016*/ 	.byte	0x2f, 0x74, 0x6d, 0x70, 0x2f, 0x63, 0x75, 0x74, 0x6c, 0x61, 0x73, 0x73, 0x5f, 0x73, 0x77, 0x65
        /*0026*/ 	.byte	0x65, 0x70, 0x5f, 0x73, 0x72, 0x63, 0x2f, 0x69, 0x6e, 0x63, 0x6c, 0x75, 0x64, 0x65, 0x2f, 0x63
        /*0036*/ 	.byte	0x75, 0x74, 0x65, 0x2f, 0x70, 0x6f, 0x69, 0x6e, 0x74, 0x65, 0x72, 0x5f, 0x66, 0x6c, 0x61, 0x67
        /*0046*/ 	.byte	0x67, 0x65, 0x64, 0x2e, 0x68, 0x70, 0x70, 0x00
	.type		__unnamed_1,@object
	.size		__unnamed_1,(.L_0 - __unnamed_1)
__unnamed_1:
        /* <DEDUP_REMOVED lines=28> */
        /*020e*/ 	.byte	0x30, 0x39, 0x36, 0x3e, 0x3e, 0x3e, 0x3e, 0x3e, 0x5d, 0x00
.L_0:


//--------------------- .nv.shared._ZN7cutlass13device_kernelINS_4gemm6kernel13GemmUniversalINS1_17GroupProblemShapeIN4cute5tupleIJiiiEEEEENS1_10collective13CollectiveMmaINS1_39MainloopSm90ArrayTmaGmmaWarpSpecializedILi3ENS6_IJNS5_1CILi2EEENSC_ILi1EEESE_EEENS1_55KernelPtrArrayTmaWarpSpecializedCooperativeFP8FastAccumEEENS6_IJNSC_ILi256EEESI_NSC_ILi128EEEEEENS_12float_e4m3_tEPNS6_IJlSE_NSC_ILi0EEEEEESL_SO_NS5_8TiledMMAINS5_8MMA_AtomIJNS5_4SM904GMMA31MMA_64x256x32_F32E4M3E4M3_SS_TNILNSS_7ScaleInE1ELSU_1EEEEEENS5_6LayoutISF_NS6_IJSE_SM_SM_EEEEENS6_IJNS5_10UnderscoreES10_S10_EEEEENS5_13SM90_TMA_LOADENS5_14ComposedLayoutINS5_7SwizzleILi3ELi4ELi3EEENS5_18smem_ptr_flag_bitsILi8EEENSX_INS6_IJNSC_ILi8EEESJ_EEENS6_IJSJ_SE_EEEEEEEvNS5_8identityENS5_23SM90_TMA_LOAD_MULTICASTES1D_vS1E_EENS_8epilogue10collective18CollectiveEpilogueINS1H_30Sm90PtrArrayTmaWarpSpecializedILi4ELi2ELi16ELb1ELb0ELi2EEEJSK_NS6_IJSJ_NSC_ILi32EEEEEENS_6half_tEPNS6_IJSE_lSM_EEES1O_S1Q_NS1H_6fusion15FusionCallbacksIS1L_NS1R_17LinearCombinationIS1O_fS1O_fLNS_15FloatRoundStyleE2EEESK_S1N_JEEES13_NS14_IS16_NS17_ILi16EEENSX_INS6_IJNSC_ILi64EEES19_EEENS6_IJSE_S1Y_EEEEEEENS5_17SM75_U16x8_LDSM_TENS5_14SM90_TMA_STOREES22_NS5_17SM90_U16x8_STSM_TENS5_9Copy_AtomIJNS5_17SM90_U32x4_STSM_NES1O_EEEvEEEvvEEEEvNT_6ParamsE --------------------------
	.section	.nv.shared._ZN7cutlass13device_kernelINS_4gemm6kernel13GemmUniversalINS1_17GroupProblemShapeIN4cute5tupleIJiiiEEEEENS1_10collective13CollectiveMmaINS1_39MainloopSm90ArrayTmaGmmaWarpSpecializedILi3ENS6_IJNS5_1CILi2EEENSC_ILi1EEESE_EEENS1_55KernelPtrArrayTmaWarpSpecializedCooperativeFP8FastAccumEEENS6_IJNSC_ILi256EEESI_NSC_ILi128EEEEEENS_12float_e4m3_tEPNS6_IJlSE_NSC_ILi0EEEEEESL_SO_NS5_8TiledMMAINS5_8MMA_AtomIJNS5_4SM904GMMA31MMA_64x256x32_F32E4M3E4M3_SS_TNILNSS_7ScaleInE1ELSU_1EEEEEENS5_6LayoutISF_NS6_IJSE_SM_SM_EEEEENS6_IJNS5_10UnderscoreES10_S10_EEEEENS5_13SM90_TMA_LOADENS5_14ComposedLayoutINS5_7SwizzleILi3ELi4ELi3EEENS5_18smem_ptr_flag_bitsILi8EEENSX_INS6_IJNSC_ILi8EEESJ_EEENS6_IJSJ_SE_EEEEEEEvNS5_8identityENS5_23SM90_TMA_LOAD_MULTICASTES1D_vS1E_EENS_8epilogue10collective18CollectiveEpilogueINS1H_30Sm90PtrArrayTmaWarpSpecializedILi4ELi2ELi16ELb1ELb0ELi2EEEJSK_NS6_IJSJ_NSC_ILi32EEEEEENS_6half_tEPNS6_IJSE_lSM_EEES1O_S1Q_NS1H_6fusion15FusionCallbacksIS1L_NS1R_17LinearCombinationIS1O_fS1O_fLNS_15FloatRoundStyleE2EEESK_S1N_JEEES13_NS14_IS16_NS17_ILi16EEENSX_INS6_IJNSC_ILi64EEES19_EEENS6_IJSE_S1Y_EEEEEEENS5_17SM75_U16x8_LDSM_TENS5_14SM90_TMA_STOREES22_NS5_17SM90_U16x8_STSM_TENS5_9Copy_AtomIJNS5_17SM90_U32x4_STSM_NES1O_EEEvEEEvvEEEEvNT_6ParamsE,"aw",@nobits
	.sectionflags	@""
	.align	16
	.zero		1024


//--------------------- .nv.shared.reserved.0     --------------------------
	.section	.nv.shared.reserved.0,"aw",@nobits
	.weak		__nv_reservedSMEM_offset_0_alias
	.size		__nv_reservedSMEM_offset_0_alias, 0, 0
	.other		__nv_reservedSMEM_offset_0_alias,@"STO_CUDA_RESERVED_SHARED STV_DEFAULT"
__nv_reservedSMEM_offset_0_alias:
	.zero		0


//--------------------- .nv.global                --------------------------
	.section	.nv.global,"aw",@nobits
.nv.global:
	.type		_ZN39_INTERNAL_c3e86ece_4_k_cu_78427b02_41114cute1_E,@object
	.size		_ZN39_INTERNAL_c3e86ece_4_k_cu_78427b02_41114cute1_E,(_ZN39_INTERNAL_c3e86ece_4_k_cu_78427b02_41114cuda3std3__45__cpo6cbeginE - _ZN39_INTERNAL_c3e86ece_4_k_cu_78427b02_41114cute1_E)
_ZN39_INTERNAL_c3e86ece_4_k_cu_78427b02_41114cute1_E:
	.zero		1
	.type		_ZN39_INTERNAL_c3e86ece_4_k_cu_78427b02_41114cuda3std3__45__cpo6cbeginE,@object
	.size		_ZN39_INTERNAL_c3e86ece_4_k_cu_78427b02_41114cuda3std3__45__cpo6cbeginE,(_ZN39_INTERNAL_c3e86ece_4_k_cu_78427b02_41114cuda3std3__48in_placeE - _ZN39_INTERNAL_c3e86ece_4_k_cu_78427b02_41114cuda3std3__45__cpo6cbeginE)
_ZN39_INTERNAL_c3e86ece_4_k_cu_78427b02_41114cuda3std3__45__cpo6cbeginE:
	.zero		1
	.type		_ZN39_INTERNAL_c3e86ece_4_k_cu_78427b02_41114cuda3std3__48in_placeE,@object
	.size		_ZN39_INTERNAL_c3e86ece_4_k_cu_78427b02_41114cuda3std3__48in_placeE,(_ZN39_INTERNAL_c3e86ece_4_k_cu_78427b02_41114cuda3std6ranges3__45__cpo9iter_moveE - _ZN39_INTERNAL_c3e86ece_4_k_cu_78427b02_41114cuda3std3__48in_placeE)
_ZN39_INTERNAL_c3e86ece_4_k_cu_78427b02_41114cuda3std3__48in_placeE:
	.zero		1
	.type		_ZN39_INTERNAL_c3e86ece_4_k_cu_78427b02_41114cuda3std6ranges3__45__cpo9iter_moveE,@object
	.size		_ZN39_INTERNAL_c3e86ece_4_k_cu_78427b02_41114cuda3std6ranges3__45__cpo9iter_moveE,(_ZN39_INTERNAL_c3e86ece_4_k_cu_78427b02_41114cuda3std3__45__cpo5beginE - _ZN39_INTERNAL_c3e86ece_4_k_cu_78427b02_41114cuda3std6ranges3__45__cpo9iter_moveE)
_ZN39_INTERNAL_c3e86ece_4_k_cu_78427b02_41114cuda3std6ranges3__45__cpo9iter_moveE:
	.zero		1
	.type		_ZN39_INTERNAL_c3e86ece_4_k_cu_78427b02_41114cuda3std3__45__cpo5beginE,@object
	.size		_ZN39_INTERNAL_c3e86ece_4_k_cu_78427b02_41114cuda3std3__45__cpo5beginE,(_ZN39_INTERNAL_c3e86ece_4_k_cu_78427b02_41114cuda3std3__441_GLOBAL__N__c3e86ece_4_k_cu_78427b02_41116ignoreE - _ZN39_INTERNAL_c3e86ece_4_k_cu_78427b02_41114cuda3std3__45__cpo5beginE)
_ZN39_INTERNAL_c3e86ece_4_k_cu_78427b02_41114cuda3std3__45__cpo5beginE:
	.zero		1
	.type		_ZN39_INTERNAL_c3e86ece_4_k_cu_78427b02_41114cuda3std3__441_GLOBAL__N__c3e86ece_4_k_cu_78427b02_41116ignoreE,@object
	.size		_ZN39_INTERNAL_c3e86ece_4_k_cu_78427b02_41114cuda3std3__441_GLOBAL__N__c3e86ece_4_k_cu_78427b02_41116ignoreE,(_ZN39_INTERNAL_c3e86ece_4_k_cu_78427b02_41114cute7productE - _ZN39_INTERNAL_c3e86ece_4_k_cu_78427b02_41114cuda3std3__441_GLOBAL__N__c3e86ece_4_k_cu_78427b02_41116ignoreE)
_ZN39_INTERNAL_c3e86ece_4_k_cu_78427b02_41114cuda3std3__441_GLOBAL__N__c3e86ece_4_k_cu_78427b02_41116ignoreE:
	.zero		1
	.type		_ZN39_INTERNAL_c3e86ece_4_k_cu_78427b02_41114cute7productE,@object
	.size		_ZN39_INTERNAL_c3e86ece_4_k_cu_78427b02_41114cute7productE,(_ZN39_INTERNAL_c3e86ece_4_k_cu_78427b02_41114cuda3std3__45__cpo3endE - _ZN39_INTERNAL_c3e86ece_4_k_cu_78427b02_41114cute7productE)
_ZN39_INTERNAL_c3e86ece_4_k_cu_78427b02_41114cute7productE:
	.zero		1
	.type		_ZN39_INTERNAL_c3e86ece_4_k_cu_78427b02_41114cuda3std3__45__cpo3endE,@object
	.size		_ZN39_INTERNAL_c3e86ece_4_k_cu_78427b02_41114cuda3std3__45__cpo3endE,(_ZN39_INTERNAL_c3e86ece_4_k_cu_78427b02_41114cuda3std3__419piecewise_constructE - _ZN39_INTERNAL_c3e86ece_4_k_cu_78427b02_41114cuda3std3__45__cpo3endE)
_ZN39_INTERNAL_c3e86ece_4_k_cu_78427b02_41114cuda3std3__45__cpo3endE:
	.zero		1
	.type		_ZN39_INTERNAL_c3e86ece_4_k_cu_78427b02_41114cuda3std3__419piecewise_constructE,@object
	.size		_ZN39_INTERNAL_c3e86ece_4_k_cu_78427b02_41114cuda3std3__419piecewise_constructE,(_ZN39_INTERNAL_c3e86ece_4_k_cu_78427b02_41114cuda3std3__45__cpo4cendE - _ZN39_INTERNAL_c3e86ece_4_k_cu_78427b02_41114cuda3std3__419piecewise_constructE)
_ZN39_INTERNAL_c3e86ece_4_k_cu_78427b02_41114cuda3std3__419piecewise_constructE:
	.zero		1
	.type		_ZN39_INTERNAL_c3e86ece_4_k_cu_78427b02_41114cuda3std3__45__cpo4cendE,@object
	.size		_ZN39_INTERNAL_c3e86ece_4_k_cu_78427b02_41114cuda3std3__45__cpo4cendE,(_ZN39_INTERNAL_c3e86ece_4_k_cu_78427b02_41114cuda3std6ranges3__45__cpo4swapE - _ZN39_INTERNAL_c3e86ece_4_k_cu_78427b02_41114cuda3std3__45__cpo4cendE)
_ZN39_INTERNAL_c3e86ece_4_k_cu_78427b02_41114cuda3std3__45__cpo4cendE:
	.zero		1
	.type		_ZN39_INTERNAL_c3e86ece_4_k_cu_78427b02_41114cuda3std6ranges3__45__cpo4swapE,@object
	.size		_ZN39_INTERNAL_c3e86ece_4_k_cu_78427b02_41114cuda3std6ranges3__45__cpo4swapE,(.L_8 - _ZN39_INTERNAL_c3e86ece_4_k_cu_78427b02_41114cuda3std6ranges3__45__cpo4swapE)
_ZN39_INTERNAL_c3e86ece_4_k_cu_78427b02_41114cuda3std6ranges3__45__cpo4swapE:
	.zero		1
.L_8:


//--------------------- .nv.constant0._ZN7cutlass13device_kernelINS_4gemm6kernel13GemmUniversalINS1_17GroupProblemShapeIN4cute5tupleIJiiiEEEEENS1_10collective13CollectiveMmaINS1_39MainloopSm90ArrayTmaGmmaWarpSpecializedILi3ENS6_IJNS5_1CILi2EEENSC_ILi1EEESE_EEENS1_55KernelPtrArrayTmaWarpSpecializedCooperativeFP8FastAccumEEENS6_IJNSC_ILi256EEESI_NSC_ILi128EEEEEENS_12float_e4m3_tEPNS6_IJlSE_NSC_ILi0EEEEEESL_SO_NS5_8TiledMMAINS5_8MMA_AtomIJNS5_4SM904GMMA31MMA_64x256x32_F32E4M3E4M3_SS_TNILNSS_7ScaleInE1ELSU_1EEEEEENS5_6LayoutISF_NS6_IJSE_SM_SM_EEEEENS6_IJNS5_10UnderscoreES10_S10_EEEEENS5_13SM90_TMA_LOADENS5_14ComposedLayoutINS5_7SwizzleILi3ELi4ELi3EEENS5_18smem_ptr_flag_bitsILi8EEENSX_INS6_IJNSC_ILi8EEESJ_EEENS6_IJSJ_SE_EEEEEEEvNS5_8identityENS5_23SM90_TMA_LOAD_MULTICASTES1D_vS1E_EENS_8epilogue10collective18CollectiveEpilogueINS1H_30Sm90PtrArrayTmaWarpSpecializedILi4ELi2ELi16ELb1ELb0ELi2EEEJSK_NS6_IJSJ_NSC_ILi32EEEEEENS_6half_tEPNS6_IJSE_lSM_EEES1O_S1Q_NS1H_6fusion15FusionCallbacksIS1L_NS1R_17LinearCombinationIS1O_fS1O_fLNS_15FloatRoundStyleE2EEESK_S1N_JEEES13_NS14_IS16_NS17_ILi16EEENSX_INS6_IJNSC_ILi64EEES19_EEENS6_IJSE_S1Y_EEEEEEENS5_17SM75_U16x8_LDSM_TENS5_14SM90_TMA_STOREES22_NS5_17SM90_U16x8_STSM_TENS5_9Copy_AtomIJNS5_17SM90_U32x4_STSM_NES1O_EEEvEEEvvEEEEvNT_6ParamsE --------------------------
	.section	.nv.constant0._ZN7cutlass13device_kernelINS_4gemm6kernel13GemmUniversalINS1_17GroupProblemShapeIN4cute5tupleIJiiiEEEEENS1_10collective13CollectiveMmaINS1_39MainloopSm90ArrayTmaGmmaWarpSpecializedILi3ENS6_IJNS5_1CILi2EEENSC_ILi1EEESE_EEENS1_55KernelPtrArrayTmaWarpSpecializedCooperativeFP8FastAccumEEENS6_IJNSC_ILi256EEESI_NSC_ILi128EEEEEENS_12float_e4m3_tEPNS6_IJlSE_NSC_ILi0EEEEEESL_SO_NS5_8TiledMMAINS5_8MMA_AtomIJNS5_4SM904GMMA31MMA_64x256x32_F32E4M3E4M3_SS_TNILNSS_7ScaleInE1ELSU_1EEEEEENS5_6LayoutISF_NS6_IJSE_SM_SM_EEEEENS6_IJNS5_10UnderscoreES10_S10_EEEEENS5_13SM90_TMA_LOADENS5_14ComposedLayoutINS5_7SwizzleILi3ELi4ELi3EEENS5_18smem_ptr_flag_bitsILi8EEENSX_INS6_IJNSC_ILi8EEESJ_EEENS6_IJSJ_SE_EEEEEEEvNS5_8identityENS5_23SM90_TMA_LOAD_MULTICASTES1D_vS1E_EENS_8epilogue10collective18CollectiveEpilogueINS1H_30Sm90PtrArrayTmaWarpSpecializedILi4ELi2ELi16ELb1ELb0ELi2EEEJSK_NS6_IJSJ_NSC_ILi32EEEEEENS_6half_tEPNS6_IJSE_lSM_EEES1O_S1Q_NS1H_6fusion15FusionCallbacksIS1L_NS1R_17LinearCombinationIS1O_fS1O_fLNS_15FloatRoundStyleE2EEESK_S1N_JEEES13_NS14_IS16_NS17_ILi16EEENSX_INS6_IJNSC_ILi64EEES19_EEENS6_IJSE_S1Y_EEEEEEENS5_17SM75_U16x8_LDSM_TENS5_14SM90_TMA_STOREES22_NS5_17SM90_U16x8_STSM_TENS5_9Copy_AtomIJNS5_17SM90_U32x4_STSM_NES1O_EEEvEEEvvEEEEvNT_6ParamsE,"a",@progbits
	.sectionflags	@""
	.align	4
.nv.constant0._ZN7cutlass13device_kernelINS_4gemm6kernel13GemmUniversalINS1_17GroupProblemShapeIN4cute5tupleIJiiiEEEEENS1_10collective13CollectiveMmaINS1_39MainloopSm90ArrayTmaGmmaWarpSpecializedILi3ENS6_IJNS5_1CILi2EEENSC_ILi1EEESE_EEENS1_55KernelPtrArrayTmaWarpSpecializedCooperativeFP8FastAccumEEENS6_IJNSC_ILi256EEESI_NSC_ILi128EEEEEENS_12float_e4m3_tEPNS6_IJlSE_NSC_ILi0EEEEEESL_SO_NS5_8TiledMMAINS5_8MMA_AtomIJNS5_4SM904GMMA31MMA_64x256x32_F32E4M3E4M3_SS_TNILNSS_7ScaleInE1ELSU_1EEEEEENS5_6LayoutISF_NS6_IJSE_SM_SM_EEEEENS6_IJNS5_10UnderscoreES10_S10_EEEEENS5_13SM90_TMA_LOADENS5_14ComposedLayoutINS5_7SwizzleILi3ELi4ELi3EEENS5_18smem_ptr_flag_bitsILi8EEENSX_INS6_IJNSC_ILi8EEESJ_EEENS6_IJSJ_SE_EEEEEEEvNS5_8identityENS5_23SM90_TMA_LOAD_MULTICASTES1D_vS1E_EENS_8epilogue10collective18CollectiveEpilogueINS1H_30Sm90PtrArrayTmaWarpSpecializedILi4ELi2ELi16ELb1ELb0ELi2EEEJSK_NS6_IJSJ_NSC_ILi32EEEEEENS_6half_tEPNS6_IJSE_lSM_EEES1O_S1Q_NS1H_6fusion15FusionCallbacksIS1L_NS1R_17LinearCombinationIS1O_fS1O_fLNS_15FloatRoundStyleE2EEESK_S1N_JEEES13_NS14_IS16_NS17_ILi16EEENSX_INS6_IJNSC_ILi64EEES19_EEENS6_IJSE_S1Y_EEEEEEENS5_17SM75_U16x8_LDSM_TENS5_14SM90_TMA_STOREES22_NS5_17SM90_U16x8_STSM_TENS5_9Copy_AtomIJNS5_17SM90_U32x4_STSM_NES1O_EEEvEEEvvEEEEvNT_6ParamsE:
	.zero		2432


//--------------------- SYMBOLS --------------------------

	.type		.nv.reservedSmem.offset0,@object
	.size		.nv.reservedSmem.offset0,0x4
	.type		__assertfail,@function
